// auto-generated by cutlass_sweep.gemm — config: {"arch": "sm_100", "cluster_m": 4, "cluster_n": 1, "dtype": "nvfp4", "dtype_b": "nvfp4", "layout": "nt", "stages": 0, "tile_k": 64, "tile_m": 256, "tile_n": 256}
#include "cutlass/cutlass.h"
#include "cutlass/gemm/collective/collective_builder.hpp"
#include "cutlass/gemm/device/gemm_universal_adapter.h"
#include "cutlass/gemm/kernel/gemm_universal.hpp"
#include "cutlass/epilogue/collective/collective_builder.hpp"

using ElemA = cutlass::nv_float4_t<cutlass::float_e2m1_t>;
using ElemB = cutlass::nv_float4_t<cutlass::float_e2m1_t>;
using ElemCD = cutlass::bfloat16_t;
using Acc  = float;
using TileShape    = cute::Shape<cute::_256, cute::_256, cute::_64>;
using ClusterShape = cute::Shape<cute::_4, cute::_1, cute::_1>;

using CollectiveEpilogue = typename cutlass::epilogue::collective::CollectiveBuilder<
    cutlass::arch::Sm100, cutlass::arch::OpClassTensorOp,
    TileShape, ClusterShape,
    cutlass::epilogue::collective::EpilogueTileAuto,
    Acc, Acc,
    ElemCD, cutlass::layout::RowMajor, 128 / cutlass::sizeof_bits<ElemCD>::value,
    ElemCD, cutlass::layout::RowMajor, 128 / cutlass::sizeof_bits<ElemCD>::value,
    cutlass::epilogue::collective::EpilogueScheduleAuto
  >::CollectiveOp;

using CollectiveMainloop = typename cutlass::gemm::collective::CollectiveBuilder<
    cutlass::arch::Sm100, cutlass::arch::OpClassBlockScaledTensorOp,
    ElemA, cutlass::layout::RowMajor, 32,
    ElemB, cutlass::layout::ColumnMajor, 32,
    Acc,
    TileShape, ClusterShape,
    cutlass::gemm::collective::StageCountAutoCarveout<static_cast<int>(sizeof(typename CollectiveEpilogue::SharedStorage))>,
    cutlass::gemm::collective::KernelScheduleAuto
  >::CollectiveOp;

using GemmKernel = cutlass::gemm::kernel::GemmUniversal<
    cute::Shape<int,int,int,int>,
    CollectiveMainloop,
    CollectiveEpilogue
>;
using Gemm = cutlass::gemm::device::GemmUniversalAdapter<GemmKernel>;

// Force the device kernel symbol into the cubin without needing a host main.
auto* _anchor = &cutlass::device_kernel<GemmKernel>;


// ===== COMPILED SASS (sm_100a) =====

	.target	sm_100a

	.elftype	@"ET_EXEC"


//--------------------- .note.nv.tkinfo           --------------------------
	.section	.note.nv.tkinfo,"",@"SHT_NOTE"
	.sectionflags	@"SHF_NOTE_NV_TKINFO"
	.tkinfo
        /*0018*/ 	.word	0x00000002
        /*0030*/ 	.string	""
        /*0030*/ 	.string	"ptxas"
        /*0030*/ 	.string	"Cuda compilation tools, release 13.0, V13.0.88"
        /*0030*/ 	.string	"Build cuda_13.0.r13.0/compiler.36424714_0"
        /*0030*/ 	.string	"-arch sm_100a -m 64 "



//--------------------- .note.nv.cuinfo           --------------------------
	.section	.note.nv.cuinfo,"",@"SHT_NOTE"
	.sectionflags	@"SHF_NOTE_NV_CUINFO"
        /*0018*/ 	.short	0x0002
        /*001a*/ 	.short	0x0064
        /*001c*/ 	.short	0x0082
	.zero		2


//--------------------- .nv.info                  --------------------------
	.section	.nv.info,"",@"SHT_CUDA_INFO"
	.align	4


	//----- nvinfo : EIATTR_REGCOUNT
	.align		4
        /*0000*/ 	.byte	0x04, 0x2f
        /*0002*/ 	.short	(.L_19 - .L_18)
	.align		4
.L_18:
        /*0004*/ 	.word	index@(_ZN7cutlass13device_kernelINS_4gemm6kernel13GemmUniversalIN4cute5tupleIJiiiiEEENS1_10collective13CollectiveMmaINS1_46MainloopSm100TmaUmmaWarpSpecializedBlockScaledILi16ELi2ELi1ENS5_IJNS4_1CILi4EEENSA_ILi1EEESC_EEEEENS5_IJNSA_ILi256EEESF_NSA_ILi64EEEEEENS5_IJNS_12float_e2m1_tENS_13float_ue4m3_tEEEENS5_IJNS5_IJlSC_lEEENS4_6LayoutINS5_IJNS5_IJNS5_IJNSA_ILi32EEESB_EEEiEEENS5_IJNS5_IJNSA_ILi16EEESB_EEEiEEENS5_IJSC_iEEEEEENS5_IJSS_NS5_IJNS5_IJNSA_ILi0EEESC_EEENSA_ILi512EEEEEENS5_IJSV_iEEEEEEEEEEESK_S12_NS4_8TiledMMAINS4_8MMA_AtomIJNS4_23SM100_MMA_MXF4_2x1SM_SSISI_SI_fSJ_Li256ELi256ELi16ELNS4_4UMMA5MajorE0ELS17_0ELNS16_7ScaleInE0ELS18_0EEEEEENSM_INS5_IJSC_SC_SC_EEENS5_IJSV_SV_SV_EEEEENS5_IJNS4_10UnderscoreES1E_S1E_EEEEENS5_IJNS4_18SM100_TMA_2SM_LOADES1H_EEENS5_IJNS4_14ComposedLayoutINS4_7SwizzleILi1ELi4ELi3EEENS4_18smem_ptr_flag_bitsILi4EEENSM_INS5_IJNSA_ILi8EEESG_EEENS5_IJSG_SC_EEEEEEENSM_INS5_IJNS5_IJNS5_IJSO_SC_EEESR_EEESC_NS5_IJSC_SC_EEEEEENS5_IJNS5_IJNS5_IJSR_SX_EEESW_EEESV_NS5_IJSB_SX_EEEEEEEEEEEvNS4_8identityENS5_IJNS4_28SM100_TMA_2SM_LOAD_MULTICASTES24_EEENS5_IJS1S_NSM_INS5_IJNS5_IJNS5_IJSO_NSA_ILi2EEEEEESR_EEESC_S1V_EEENS5_IJS1Y_SV_NS5_IJSB_NSA_ILi1024EEEEEEEEEEEEEEvS23_EENS_8epilogue10collective18CollectiveEpilogueINS2G_23Sm100TmaWarpSpecializedILi4ELi2ELi64ELb1ELb0EEEJNS5_IJNSA_ILi128EEESF_SG_EEENS5_IJNSM_IS2L_SC_EENSM_ISG_SC_EEEEENS_10bfloat16_tESL_S2Q_SL_NS2G_6fusion15FusionCallbacksIS2K_NS2R_17LinearCombinationIS2Q_fS2Q_fLNS_15FloatRoundStyleE2EEES2M_S2P_JEEENS4_5SM1004TMEM4LOAD26SM100_TMEM_LOAD_32dp32b64xENS4_13SM90_TMA_LOADENS1J_INS1K_ILi3ELi4ELi3EEENS1M_ILi16EEES1R_EENS4_39AutoVectorizingCopyWithAssumedAlignmentILi128EEENS4_14SM90_TMA_STOREES34_S36_S36_EEEvvEEEEvNT_6ParamsE)
        /*0008*/ 	.word	0x000000a8


	//----- nvinfo : EIATTR_FRAME_SIZE
	.align		4
.L_19:
        /*000c*/ 	.byte	0x04, 0x11
        /*000e*/ 	.short	(.L_21 - .L_20)
	.align		4
.L_20:
        /*0010*/ 	.word	index@($__internal_2_$__cuda_sm10x_tcgen05_guardrail_trap_unallocated_columns_being_dealloced)
        /*0014*/ 	.word	0x00000000


	//----- nvinfo : EIATTR_FRAME_SIZE
	.align		4
.L_21:
        /*0018*/ 	.byte	0x04, 0x11
        /*001a*/ 	.short	(.L_23 - .L_22)
	.align		4
.L_22:
        /*001c*/ 	.word	index@($__internal_1_$__cuda_sm10x_tcgen05_guardrail_trap_phase_invalid_during_alloc)
        /*0020*/ 	.word	0x00000000


	//----- nvinfo : EIATTR_FRAME_SIZE
	.align		4
.L_23:
        /*0024*/ 	.byte	0x04, 0x11
        /*0026*/ 	.short	(.L_25 - .L_24)
	.align		4
.L_24:
        /*0028*/ 	.word	index@($__internal_0_$__cuda_sm10x_tcgen05_guardrail_trap_col_being_dealloced_not_returned_by_alloc)
        /*002c*/ 	.word	0x00000000


	//----- nvinfo : EIATTR_FRAME_SIZE
	.align		4
.L_25:
        /*0030*/ 	.byte	0x04, 0x11
        /*0032*/ 	.short	(.L_27 - .L_26)
	.align		4
.L_26:
        /*0034*/ 	.word	index@(_ZN7cutlass13device_kernelINS_4gemm6kernel13GemmUniversalIN4cute5tupleIJiiiiEEENS1_10collective13CollectiveMmaINS1_46MainloopSm100TmaUmmaWarpSpecializedBlockScaledILi16ELi2ELi1ENS5_IJNS4_1CILi4EEENSA_ILi1EEESC_EEEEENS5_IJNSA_ILi256EEESF_NSA_ILi64EEEEEENS5_IJNS_12float_e2m1_tENS_13float_ue4m3_tEEEENS5_IJNS5_IJlSC_lEEENS4_6LayoutINS5_IJNS5_IJNS5_IJNSA_ILi32EEESB_EEEiEEENS5_IJNS5_IJNSA_ILi16EEESB_EEEiEEENS5_IJSC_iEEEEEENS5_IJSS_NS5_IJNS5_IJNSA_ILi0EEESC_EEENSA_ILi512EEEEEENS5_IJSV_iEEEEEEEEEEESK_S12_NS4_8TiledMMAINS4_8MMA_AtomIJNS4_23SM100_MMA_MXF4_2x1SM_SSISI_SI_fSJ_Li256ELi256ELi16ELNS4_4UMMA5MajorE0ELS17_0ELNS16_7ScaleInE0ELS18_0EEEEEENSM_INS5_IJSC_SC_SC_EEENS5_IJSV_SV_SV_EEEEENS5_IJNS4_10UnderscoreES1E_S1E_EEEEENS5_IJNS4_18SM100_TMA_2SM_LOADES1H_EEENS5_IJNS4_14ComposedLayoutINS4_7SwizzleILi1ELi4ELi3EEENS4_18smem_ptr_flag_bitsILi4EEENSM_INS5_IJNSA_ILi8EEESG_EEENS5_IJSG_SC_EEEEEEENSM_INS5_IJNS5_IJNS5_IJSO_SC_EEESR_EEESC_NS5_IJSC_SC_EEEEEENS5_IJNS5_IJNS5_IJSR_SX_EEESW_EEESV_NS5_IJSB_SX_EEEEEEEEEEEvNS4_8identityENS5_IJNS4_28SM100_TMA_2SM_LOAD_MULTICASTES24_EEENS5_IJS1S_NSM_INS5_IJNS5_IJNS5_IJSO_NSA_ILi2EEEEEESR_EEESC_S1V_EEENS5_IJS1Y_SV_NS5_IJSB_NSA_ILi1024EEEEEEEEEEEEEEvS23_EENS_8epilogue10collective18CollectiveEpilogueINS2G_23Sm100TmaWarpSpecializedILi4ELi2ELi64ELb1ELb0EEEJNS5_IJNSA_ILi128EEESF_SG_EEENS5_IJNSM_IS2L_SC_EENSM_ISG_SC_EEEEENS_10bfloat16_tESL_S2Q_SL_NS2G_6fusion15FusionCallbacksIS2K_NS2R_17LinearCombinationIS2Q_fS2Q_fLNS_15FloatRoundStyleE2EEES2M_S2P_JEEENS4_5SM1004TMEM4LOAD26SM100_TMEM_LOAD_32dp32b64xENS4_13SM90_TMA_LOADENS1J_INS1K_ILi3ELi4ELi3EEENS1M_ILi16EEES1R_EENS4_39AutoVectorizingCopyWithAssumedAlignmentILi128EEENS4_14SM90_TMA_STOREES34_S36_S36_EEEvvEEEEvNT_6ParamsE)
        /*0038*/ 	.word	0x00000000


	//----- nvinfo : EIATTR_MIN_STACK_SIZE
	.align		4
.L_27:
        /*003c*/ 	.byte	0x04, 0x12
        /*003e*/ 	.short	(.L_29 - .L_28)
	.align		4
.L_28:
        /*0040*/ 	.word	index@(_ZN7cutlass13device_kernelINS_4gemm6kernel13GemmUniversalIN4cute5tupleIJiiiiEEENS1_10collective13CollectiveMmaINS1_46MainloopSm100TmaUmmaWarpSpecializedBlockScaledILi16ELi2ELi1ENS5_IJNS4_1CILi4EEENSA_ILi1EEESC_EEEEENS5_IJNSA_ILi256EEESF_NSA_ILi64EEEEEENS5_IJNS_12float_e2m1_tENS_13float_ue4m3_tEEEENS5_IJNS5_IJlSC_lEEENS4_6LayoutINS5_IJNS5_IJNS5_IJNSA_ILi32EEESB_EEEiEEENS5_IJNS5_IJNSA_ILi16EEESB_EEEiEEENS5_IJSC_iEEEEEENS5_IJSS_NS5_IJNS5_IJNSA_ILi0EEESC_EEENSA_ILi512EEEEEENS5_IJSV_iEEEEEEEEEEESK_S12_NS4_8TiledMMAINS4_8MMA_AtomIJNS4_23SM100_MMA_MXF4_2x1SM_SSISI_SI_fSJ_Li256ELi256ELi16ELNS4_4UMMA5MajorE0ELS17_0ELNS16_7ScaleInE0ELS18_0EEEEEENSM_INS5_IJSC_SC_SC_EEENS5_IJSV_SV_SV_EEEEENS5_IJNS4_10UnderscoreES1E_S1E_EEEEENS5_IJNS4_18SM100_TMA_2SM_LOADES1H_EEENS5_IJNS4_14ComposedLayoutINS4_7SwizzleILi1ELi4ELi3EEENS4_18smem_ptr_flag_bitsILi4EEENSM_INS5_IJNSA_ILi8EEESG_EEENS5_IJSG_SC_EEEEEEENSM_INS5_IJNS5_IJNS5_IJSO_SC_EEESR_EEESC_NS5_IJSC_SC_EEEEEENS5_IJNS5_IJNS5_IJSR_SX_EEESW_EEESV_NS5_IJSB_SX_EEEEEEEEEEEvNS4_8identityENS5_IJNS4_28SM100_TMA_2SM_LOAD_MULTICASTES24_EEENS5_IJS1S_NSM_INS5_IJNS5_IJNS5_IJSO_NSA_ILi2EEEEEESR_EEESC_S1V_EEENS5_IJS1Y_SV_NS5_IJSB_NSA_ILi1024EEEEEEEEEEEEEEvS23_EENS_8epilogue10collective18CollectiveEpilogueINS2G_23Sm100TmaWarpSpecializedILi4ELi2ELi64ELb1ELb0EEEJNS5_IJNSA_ILi128EEESF_SG_EEENS5_IJNSM_IS2L_SC_EENSM_ISG_SC_EEEEENS_10bfloat16_tESL_S2Q_SL_NS2G_6fusion15FusionCallbacksIS2K_NS2R_17LinearCombinationIS2Q_fS2Q_fLNS_15FloatRoundStyleE2EEES2M_S2P_JEEENS4_5SM1004TMEM4LOAD26SM100_TMEM_LOAD_32dp32b64xENS4_13SM90_TMA_LOADENS1J_INS1K_ILi3ELi4ELi3EEENS1M_ILi16EEES1R_EENS4_39AutoVectorizingCopyWithAssumedAlignmentILi128EEENS4_14SM90_TMA_STOREES34_S36_S36_EEEvvEEEEvNT_6ParamsE)
        /*0044*/ 	.word	0x00000000
.L_29:


//--------------------- .nv.compat                --------------------------
	.section	.nv.compat,"",@"SHT_CUDA_COMPAT_INFO"
	.align	4
        /*0000*/ 	.byte	0x02, 0x09, 0x01, 0x00, 0x02, 0x02, 0x02, 0x00, 0x02, 0x05, 0x05, 0x00, 0x03, 0x07, 0x01, 0x01
        /*0010*/ 	.byte	0x02, 0x03, 0x01, 0x00, 0x02, 0x06, 0x01, 0x00, 0x04, 0x0b, 0x08, 0x00, 0x09, 0x00, 0x00, 0x00
        /*0020*/ 	.byte	0x00, 0x00, 0x00, 0x00


//--------------------- .nv.info._ZN7cutlass13device_kernelINS_4gemm6kernel13GemmUniversalIN4cute5tupleIJiiiiEEENS1_10collective13CollectiveMmaINS1_46MainloopSm100TmaUmmaWarpSpecializedBlockScaledILi16ELi2ELi1ENS5_IJNS4_1CILi4EEENSA_ILi1EEESC_EEEEENS5_IJNSA_ILi256EEESF_NSA_ILi64EEEEEENS5_IJNS_12float_e2m1_tENS_13float_ue4m3_tEEEENS5_IJNS5_IJlSC_lEEENS4_6LayoutINS5_IJNS5_IJNS5_IJNSA_ILi32EEESB_EEEiEEENS5_IJNS5_IJNSA_ILi16EEESB_EEEiEEENS5_IJSC_iEEEEEENS5_IJSS_NS5_IJNS5_IJNSA_ILi0EEESC_EEENSA_ILi512EEEEEENS5_IJSV_iEEEEEEEEEEESK_S12_NS4_8TiledMMAINS4_8MMA_AtomIJNS4_23SM100_MMA_MXF4_2x1SM_SSISI_SI_fSJ_Li256ELi256ELi16ELNS4_4UMMA5MajorE0ELS17_0ELNS16_7ScaleInE0ELS18_0EEEEEENSM_INS5_IJSC_SC_SC_EEENS5_IJSV_SV_SV_EEEEENS5_IJNS4_10UnderscoreES1E_S1E_EEEEENS5_IJNS4_18SM100_TMA_2SM_LOADES1H_EEENS5_IJNS4_14ComposedLayoutINS4_7SwizzleILi1ELi4ELi3EEENS4_18smem_ptr_flag_bitsILi4EEENSM_INS5_IJNSA_ILi8EEESG_EEENS5_IJSG_SC_EEEEEEENSM_INS5_IJNS5_IJNS5_IJSO_SC_EEESR_EEESC_NS5_IJSC_SC_EEEEEENS5_IJNS5_IJNS5_IJSR_SX_EEESW_EEESV_NS5_IJSB_SX_EEEEEEEEEEEvNS4_8identityENS5_IJNS4_28SM100_TMA_2SM_LOAD_MULTICASTES24_EEENS5_IJS1S_NSM_INS5_IJNS5_IJNS5_IJSO_NSA_ILi2EEEEEESR_EEESC_S1V_EEENS5_IJS1Y_SV_NS5_IJSB_NSA_ILi1024EEEEEEEEEEEEEEvS23_EENS_8epilogue10collective18CollectiveEpilogueINS2G_23Sm100TmaWarpSpecializedILi4ELi2ELi64ELb1ELb0EEEJNS5_IJNSA_ILi128EEESF_SG_EEENS5_IJNSM_IS2L_SC_EENSM_ISG_SC_EEEEENS_10bfloat16_tESL_S2Q_SL_NS2G_6fusion15FusionCallbacksIS2K_NS2R_17LinearCombinationIS2Q_fS2Q_fLNS_15FloatRoundStyleE2EEES2M_S2P_JEEENS4_5SM1004TMEM4LOAD26SM100_TMEM_LOAD_32dp32b64xENS4_13SM90_TMA_LOADENS1J_INS1K_ILi3ELi4ELi3EEENS1M_ILi16EEES1R_EENS4_39AutoVectorizingCopyWithAssumedAlignmentILi128EEENS4_14SM90_TMA_STOREES34_S36_S36_EEEvvEEEEvNT_6ParamsE --------------------------
	.section	.nv.info._ZN7cutlass13device_kernelINS_4gemm6kernel13GemmUniversalIN4cute5tupleIJiiiiEEENS1_10collective13CollectiveMmaINS1_46MainloopSm100TmaUmmaWarpSpecializedBlockScaledILi16ELi2ELi1ENS5_IJNS4_1CILi4EEENSA_ILi1EEESC_EEEEENS5_IJNSA_ILi256EEESF_NSA_ILi64EEEEEENS5_IJNS_12float_e2m1_tENS_13float_ue4m3_tEEEENS5_IJNS5_IJlSC_lEEENS4_6LayoutINS5_IJNS5_IJNS5_IJNSA_ILi32EEESB_EEEiEEENS5_IJNS5_IJNSA_ILi16EEESB_EEEiEEENS5_IJSC_iEEEEEENS5_IJSS_NS5_IJNS5_IJNSA_ILi0EEESC_EEENSA_ILi512EEEEEENS5_IJSV_iEEEEEEEEEEESK_S12_NS4_8TiledMMAINS4_8MMA_AtomIJNS4_23SM100_MMA_MXF4_2x1SM_SSISI_SI_fSJ_Li256ELi256ELi16ELNS4_4UMMA5MajorE0ELS17_0ELNS16_7ScaleInE0ELS18_0EEEEEENSM_INS5_IJSC_SC_SC_EEENS5_IJSV_SV_SV_EEEEENS5_IJNS4_10UnderscoreES1E_S1E_EEEEENS5_IJNS4_18SM100_TMA_2SM_LOADES1H_EEENS5_IJNS4_14ComposedLayoutINS4_7SwizzleILi1ELi4ELi3EEENS4_18smem_ptr_flag_bitsILi4EEENSM_INS5_IJNSA_ILi8EEESG_EEENS5_IJSG_SC_EEEEEEENSM_INS5_IJNS5_IJNS5_IJSO_SC_EEESR_EEESC_NS5_IJSC_SC_EEEEEENS5_IJNS5_IJNS5_IJSR_SX_EEESW_EEESV_NS5_IJSB_SX_EEEEEEEEEEEvNS4_8identityENS5_IJNS4_28SM100_TMA_2SM_LOAD_MULTICASTES24_EEENS5_IJS1S_NSM_INS5_IJNS5_IJNS5_IJSO_NSA_ILi2EEEEEESR_EEESC_S1V_EEENS5_IJS1Y_SV_NS5_IJSB_NSA_ILi1024EEEEEEEEEEEEEEvS23_EENS_8epilogue10collective18CollectiveEpilogueINS2G_23Sm100TmaWarpSpecializedILi4ELi2ELi64ELb1ELb0EEEJNS5_IJNSA_ILi128EEESF_SG_EEENS5_IJNSM_IS2L_SC_EENSM_ISG_SC_EEEEENS_10bfloat16_tESL_S2Q_SL_NS2G_6fusion15FusionCallbacksIS2K_NS2R_17LinearCombinationIS2Q_fS2Q_fLNS_15FloatRoundStyleE2EEES2M_S2P_JEEENS4_5SM1004TMEM4LOAD26SM100_TMEM_LOAD_32dp32b64xENS4_13SM90_TMA_LOADENS1J_INS1K_ILi3ELi4ELi3EEENS1M_ILi16EEES1R_EENS4_39AutoVectorizingCopyWithAssumedAlignmentILi128EEENS4_14SM90_TMA_STOREES34_S36_S36_EEEvvEEEEvNT_6ParamsE,"",@"SHT_CUDA_INFO"
	.sectionflags	@""
	.align	4


	//----- nvinfo : EIATTR_CUDA_API_VERSION
	.align		4
        /*0000*/ 	.byte	0x04, 0x37
        /*0002*/ 	.short	(.L_31 - .L_30)
.L_30:
        /*0004*/ 	.word	0x00000082


	//----- nvinfo : EIATTR_KPARAM_INFO
	.align		4
.L_31:
        /*0008*/ 	.byte	0x04, 0x17
        /*000a*/ 	.short	(.L_33 - .L_32)
.L_32:
        /*000c*/ 	.word	0x00000000
        /*0010*/ 	.short	0x0000
        /*0012*/ 	.short	0x0000
        /*0014*/ 	.byte	0x00, 0xf0, 0x01, 0x30


	//----- nvinfo : EIATTR_AT_ENTRY_FRAGMENTS
	.align		4
.L_33:
        /*0018*/ 	.byte	0x04, 0x4f
        /*001a*/ 	.short	(.L_35 - .L_34)


	//   ....[0]....
.L_34:
        /*001c*/ 	.word	0x00000007


	//----- nvinfo : EIATTR_RESERVED_SMEM_USED
	.align		4
.L_35:
        /*0020*/ 	.byte	0x01, 0x41
	.zero		2


	//----- nvinfo : EIATTR_SPARSE_MMA_MASK
	.align		4
        /*0024*/ 	.byte	0x03, 0x50
        /*0026*/ 	.short	0x0000


	//----- nvinfo : EIATTR_TCGEN05_2CTA_USED
	.align		4
        /*0028*/ 	.byte	0x01, 0x52
	.zero		2


	//----- nvinfo : EIATTR_MAXREG_COUNT
	.align		4
        /*002c*/ 	.byte	0x03, 0x1b
        /*002e*/ 	.short	0x00ff


	//----- nvinfo : EIATTR_NUM_BARRIERS
	.align		4
        /*0030*/ 	.byte	0x02, 0x4c
        /*0032*/ 	.byte	0x07
	.zero		1


	//----- nvinfo : EIATTR_EXTERNS
	.align		4
        /*0034*/ 	.byte	0x04, 0x0f
        /*0036*/ 	.short	(.L_37 - .L_36)


	//   ....[0]....
	.align		4
.L_36:
        /*0038*/ 	.word	index@(__assertfail)


	//----- nvinfo : EIATTR_MERCURY_ISA_VERSION
	.align		4
.L_37:
        /*003c*/ 	.byte	0x03, 0x5f
        /*003e*/ 	.short	0x0101


	//----- nvinfo : EIATTR_INT_WARP_WIDE_INSTR_OFFSETS
	.align		4
        /*0040*/ 	.byte	0x04, 0x31
        /*0042*/ 	.short	(.L_39 - .L_38)


	//   ....[0]....
.L_38:
        /*0044*/ 	.word	0x00000f80


	//   ....[1]....
        /*0048*/ 	.word	0x00001030


	//   ....[2]....
        /*004c*/ 	.word	0x00004ed0


	//   ....[3]....
        /*0050*/ 	.word	0x00004ef0


	//   ....[4]....
        /*0054*/ 	.word	0x00004f20


	//   ....[5]....
        /*0058*/ 	.word	0x00005b40


	//   ....[6]....
        /*005c*/ 	.word	0x00005bc0


	//   ....[7]....
        /*0060*/ 	.word	0x00005ce0


	//   ....[8]....
        /*0064*/ 	.word	0x00005d90


	//   ....[9]....
        /*0068*/ 	.word	0x00005e60


	//   ....[10]....
        /*006c*/ 	.word	0x00005f10


	//   ....[11]....
        /*0070*/ 	.word	0x00006050


	//   ....[12]....
        /*0074*/ 	.word	0x000060f0


	//----- nvinfo : EIATTR_COOP_GROUP_MASK_REGIDS
	.align		4
.L_39:
        /*0078*/ 	.byte	0x04, 0x29
        /*007a*/ 	.short	(.L_41 - .L_40)


	//   ....[0]....
.L_40:
        /*007c*/ 	.word	0xffffffff


	//   ....[1]....
        /*0080*/ 	.word	0xffffffff


	//   ....[2]....
        /*0084*/ 	.word	0xffffffff


	//   ....[3]....
        /*0088*/ 	.word	0xffffffff


	//   ....[4]....
        /*008c*/ 	.word	0xffffffff


	//   ....[5]....
        /*0090*/ 	.word	0xffffffff


	//   ....[6]....
        /*0094*/ 	.word	0xffffffff


	//   ....[7]....
        /*0098*/ 	.word	0xffffffff


	//   ....[8]....
        /*009c*/ 	.word	0xffffffff


	//   ....[9]....
        /*00a0*/ 	.word	0xffffffff


	//   ....[10]....
        /*00a4*/ 	.word	0xffffffff


	//   ....[11]....
        /*00a8*/ 	.word	0xffffffff


	//   ....[12]....
        /*00ac*/ 	.word	0xffffffff


	//   ....[13]....
        /*00b0*/ 	.word	0xffffffff


	//----- nvinfo : EIATTR_COOP_GROUP_INSTR_OFFSETS
	.align		4
.L_41:
        /*00b4*/ 	.byte	0x04, 0x28
        /*00b6*/ 	.short	(.L_43 - .L_42)


	//   ....[0]....
.L_42:
        /*00b8*/ 	.word	0x000000a0


	//   ....[1]....
        /*00bc*/ 	.word	0x00000570


	//   ....[2]....
        /*00c0*/ 	.word	0x000008f0


	//   ....[3]....
        /*00c4*/ 	.word	0x00000a90


	//   ....[4]....
        /*00c8*/ 	.word	0x00000b90


	//   ....[5]....
        /*00cc*/ 	.word	0x00000d00


	//   ....[6]....
        /*00d0*/ 	.word	0x00000e40


	//   ....[7]....
        /*00d4*/ 	.word	0x000010a0


	//   ....[8]....
        /*00d8*/ 	.word	0x00002750


	//   ....[9]....
        /*00dc*/ 	.word	0x00003d00


	//   ....[10]....
        /*00e0*/ 	.word	0x000041f0


	//   ....[11]....
        /*00e4*/ 	.word	0x00004220


	//   ....[12]....
        /*00e8*/ 	.word	0x00004db0


	//   ....[13]....
        /*00ec*/ 	.word	0x00004fe0


	//----- nvinfo : EIATTR_VRC_CTA_INIT_COUNT
	.align		4
.L_43:
        /*00f0*/ 	.byte	0x02, 0x4a
        /*00f2*/ 	.byte	0x80
	.zero		1


	//----- nvinfo : EIATTR_SYSCALL_OFFSETS
	.align		4
        /*00f4*/ 	.byte	0x04, 0x46
        /*00f6*/ 	.short	(.L_45 - .L_44)


	//   ....[0]....
.L_44:
        /*00f8*/ 	.word	0x00006de0


	//   ....[1]....
        /*00fc*/ 	.word	0x00006ed0


	//   ....[2]....
        /*0100*/ 	.word	0x000078f0


	//   ....[3]....
        /*0104*/ 	.word	0x00008dc0


	//   ....[4]....
        /*0108*/ 	.word	0x0000a220


	//   ....[5]....
        /*010c*/ 	.word	0x0000b660


	//----- nvinfo : EIATTR_MBARRIER_INSTR_OFFSETS
	.align		4
.L_45:
        /*0110*/ 	.byte	0x04, 0x39
        /*0112*/ 	.short	(.L_47 - .L_46)


	//   ....[0]....
.L_46:
        /*0114*/ 	.word	0x000006d0
        /*0118*/ 	.word	0x000000ff
        /*011c*/ 	.word	0x00000000
        /*0120*/ 	.short	0x0100
        /*0122*/ 	.byte	0x04
	.zero		1


	//   ....[1]....
        /*0124*/ 	.word	0x000006e0
        /*0128*/ 	.word	0x000000ff
        /*012c*/ 	.word	0x00000080
        /*0130*/ 	.short	0x0100
        /*0132*/ 	.byte	0x04
	.zero		1


	//   ....[2]....
        /*0134*/ 	.word	0x000006f0
        /*0138*/ 	.word	0x000000ff
        /*013c*/ 	.word	0x00000008
        /*0140*/ 	.short	0x0100
        /*0142*/ 	.byte	0x04
	.zero		1


	//   ....[3]....
        /*0144*/ 	.word	0x00000700
        /*0148*/ 	.word	0x000000ff
        /*014c*/ 	.word	0x00000088
        /*0150*/ 	.short	0x0100
        /*0152*/ 	.byte	0x04
	.zero		1


	//   ....[4]....
        /*0154*/ 	.word	0x00000710
        /*0158*/ 	.word	0x000000ff
        /*015c*/ 	.word	0x00000010
        /*0160*/ 	.short	0x0100
        /*0162*/ 	.byte	0x04
	.zero		1


	//   ....[5]....
        /*0164*/ 	.word	0x00000720
        /*0168*/ 	.word	0x000000ff
        /*016c*/ 	.word	0x00000090
        /*0170*/ 	.short	0x0100
        /*0172*/ 	.byte	0x04
	.zero		1


	//   ....[6]....
        /*0174*/ 	.word	0x00000730
        /*0178*/ 	.word	0x000000ff
        /*017c*/ 	.word	0x00000018
        /*0180*/ 	.short	0x0100
        /*0182*/ 	.byte	0x04
	.zero		1


	//   ....[7]....
        /*0184*/ 	.word	0x00000740
        /*0188*/ 	.word	0x000000ff
        /*018c*/ 	.word	0x00000098
        /*0190*/ 	.short	0x0100
        /*0192*/ 	.byte	0x04
	.zero		1


	//   ....[8]....
        /*0194*/ 	.word	0x00000750
        /*0198*/ 	.word	0x000000ff
        /*019c*/ 	.word	0x00000020
        /*01a0*/ 	.short	0x0100
        /*01a2*/ 	.byte	0x04
	.zero		1


	//   ....[9]....
        /*01a4*/ 	.word	0x00000760
        /*01a8*/ 	.word	0x000000ff
        /*01ac*/ 	.word	0x000000a0
        /*01b0*/ 	.short	0x0100
        /*01b2*/ 	.byte	0x04
	.zero		1


	//   ....[10]....
        /*01b4*/ 	.word	0x00000770
        /*01b8*/ 	.word	0x000000ff
        /*01bc*/ 	.word	0x00000028
        /*01c0*/ 	.short	0x0100
        /*01c2*/ 	.byte	0x04
	.zero		1


	//   ....[11]....
        /*01c4*/ 	.word	0x00000780
        /*01c8*/ 	.word	0x000000ff
        /*01cc*/ 	.word	0x000000a8
        /*01d0*/ 	.short	0x0100
        /*01d2*/ 	.byte	0x04
	.zero		1


	//   ....[12]....
        /*01d4*/ 	.word	0x00000790
        /*01d8*/ 	.word	0x000000ff
        /*01dc*/ 	.word	0x00000030
        /*01e0*/ 	.short	0x0100
        /*01e2*/ 	.byte	0x04
	.zero		1


	//   ....[13]....
        /*01e4*/ 	.word	0x000007a0
        /*01e8*/ 	.word	0x000000ff
        /*01ec*/ 	.word	0x000000b0
        /*01f0*/ 	.short	0x0100
        /*01f2*/ 	.byte	0x04
	.zero		1


	//   ....[14]....
        /*01f4*/ 	.word	0x000007b0
        /*01f8*/ 	.word	0x000000ff
        /*01fc*/ 	.word	0x00000038
        /*0200*/ 	.short	0x0100
        /*0202*/ 	.byte	0x04
	.zero		1


	//   ....[15]....
        /*0204*/ 	.word	0x000007c0
        /*0208*/ 	.word	0x000000ff
        /*020c*/ 	.word	0x000000b8
        /*0210*/ 	.short	0x0100
        /*0212*/ 	.byte	0x04
	.zero		1


	//   ....[16]....
        /*0214*/ 	.word	0x000007d0
        /*0218*/ 	.word	0x000000ff
        /*021c*/ 	.word	0x00000040
        /*0220*/ 	.short	0x0100
        /*0222*/ 	.byte	0x04
	.zero		1


	//   ....[17]....
        /*0224*/ 	.word	0x000007e0
        /*0228*/ 	.word	0x000000ff
        /*022c*/ 	.word	0x000000c0
        /*0230*/ 	.short	0x0100
        /*0232*/ 	.byte	0x04
	.zero		1


	//   ....[18]....
        /*0234*/ 	.word	0x000007f0
        /*0238*/ 	.word	0x000000ff
        /*023c*/ 	.word	0x00000048
        /*0240*/ 	.short	0x0100
        /*0242*/ 	.byte	0x04
	.zero		1


	//   ....[19]....
        /*0244*/ 	.word	0x00000800
        /*0248*/ 	.word	0x000000ff
        /*024c*/ 	.word	0x000000c8
        /*0250*/ 	.short	0x0100
        /*0252*/ 	.byte	0x04
	.zero		1


	//   ....[20]....
        /*0254*/ 	.word	0x00000810
        /*0258*/ 	.word	0x000000ff
        /*025c*/ 	.word	0x00000050
        /*0260*/ 	.short	0x0100
        /*0262*/ 	.byte	0x04
	.zero		1


	//   ....[21]....
        /*0264*/ 	.word	0x00000820
        /*0268*/ 	.word	0x000000ff
        /*026c*/ 	.word	0x000000d0
        /*0270*/ 	.short	0x0100
        /*0272*/ 	.byte	0x04
	.zero		1


	//   ....[22]....
        /*0274*/ 	.word	0x00000830
        /*0278*/ 	.word	0x000000ff
        /*027c*/ 	.word	0x00000058
        /*0280*/ 	.short	0x0100
        /*0282*/ 	.byte	0x04
	.zero		1


	//   ....[23]....
        /*0284*/ 	.word	0x00000840
        /*0288*/ 	.word	0x000000ff
        /*028c*/ 	.word	0x000000d8
        /*0290*/ 	.short	0x0100
        /*0292*/ 	.byte	0x04
	.zero		1


	//   ....[24]....
        /*0294*/ 	.word	0x00000850
        /*0298*/ 	.word	0x000000ff
        /*029c*/ 	.word	0x00000060
        /*02a0*/ 	.short	0x0100
        /*02a2*/ 	.byte	0x04
	.zero		1


	//   ....[25]....
        /*02a4*/ 	.word	0x00000860
        /*02a8*/ 	.word	0x000000ff
        /*02ac*/ 	.word	0x000000e0
        /*02b0*/ 	.short	0x0100
        /*02b2*/ 	.byte	0x04
	.zero		1


	//   ....[26]....
        /*02b4*/ 	.word	0x00000870
        /*02b8*/ 	.word	0x000000ff
        /*02bc*/ 	.word	0x00000068
        /*02c0*/ 	.short	0x0100
        /*02c2*/ 	.byte	0x04
	.zero		1


	//   ....[27]....
        /*02c4*/ 	.word	0x00000880
        /*02c8*/ 	.word	0x000000ff
        /*02cc*/ 	.word	0x000000e8
        /*02d0*/ 	.short	0x0100
        /*02d2*/ 	.byte	0x04
	.zero		1


	//   ....[28]....
        /*02d4*/ 	.word	0x00000890
        /*02d8*/ 	.word	0x000000ff
        /*02dc*/ 	.word	0x00000070
        /*02e0*/ 	.short	0x0100
        /*02e2*/ 	.byte	0x04
	.zero		1


	//   ....[29]....
        /*02e4*/ 	.word	0x000008a0
        /*02e8*/ 	.word	0x000000ff
        /*02ec*/ 	.word	0x000000f0
        /*02f0*/ 	.short	0x0100
        /*02f2*/ 	.byte	0x04
	.zero		1


	//   ....[30]....
        /*02f4*/ 	.word	0x000008b0
        /*02f8*/ 	.word	0x000000ff
        /*02fc*/ 	.word	0x00000078
        /*0300*/ 	.short	0x0100
        /*0302*/ 	.byte	0x04
	.zero		1


	//   ....[31]....
        /*0304*/ 	.word	0x000008c0
        /*0308*/ 	.word	0x000000ff
        /*030c*/ 	.word	0x000000f8
        /*0310*/ 	.short	0x0100
        /*0312*/ 	.byte	0x04
	.zero		1


	//   ....[32]....
        /*0314*/ 	.word	0x00000a00
        /*0318*/ 	.word	0x000000ff
        /*031c*/ 	.word	0x00000100
        /*0320*/ 	.short	0x0100
        /*0322*/ 	.byte	0x04
	.zero		1


	//   ....[33]....
        /*0324*/ 	.word	0x00000a10
        /*0328*/ 	.word	0x000000ff
        /*032c*/ 	.word	0x00000120
        /*0330*/ 	.short	0x0100
        /*0332*/ 	.byte	0x04
	.zero		1


	//   ....[34]....
        /*0334*/ 	.word	0x00000a20
        /*0338*/ 	.word	0x000000ff
        /*033c*/ 	.word	0x00000108
        /*0340*/ 	.short	0x0100
        /*0342*/ 	.byte	0x04
	.zero		1


	//   ....[35]....
        /*0344*/ 	.word	0x00000a30
        /*0348*/ 	.word	0x000000ff
        /*034c*/ 	.word	0x00000128
        /*0350*/ 	.short	0x0100
        /*0352*/ 	.byte	0x04
	.zero		1


	//   ....[36]....
        /*0354*/ 	.word	0x00000a40
        /*0358*/ 	.word	0x000000ff
        /*035c*/ 	.word	0x00000110
        /*0360*/ 	.short	0x0100
        /*0362*/ 	.byte	0x04
	.zero		1


	//   ....[37]....
        /*0364*/ 	.word	0x00000a50
        /*0368*/ 	.word	0x000000ff
        /*036c*/ 	.word	0x00000130
        /*0370*/ 	.short	0x0100
        /*0372*/ 	.byte	0x04
	.zero		1


	//   ....[38]....
        /*0374*/ 	.word	0x00000a60
        /*0378*/ 	.word	0x000000ff
        /*037c*/ 	.word	0x00000118
        /*0380*/ 	.short	0x0100
        /*0382*/ 	.byte	0x04
	.zero		1


	//   ....[39]....
        /*0384*/ 	.word	0x00000a70
        /*0388*/ 	.word	0x000000ff
        /*038c*/ 	.word	0x00000138
        /*0390*/ 	.short	0x0100
        /*0392*/ 	.byte	0x04
	.zero		1


	//   ....[40]....
        /*0394*/ 	.word	0x00000b60
        /*0398*/ 	.word	0x000000ff
        /*039c*/ 	.word	0x00000140
        /*03a0*/ 	.short	0x0100
        /*03a2*/ 	.byte	0x06
	.zero		1


	//   ....[41]....
        /*03a4*/ 	.word	0x00000b70
        /*03a8*/ 	.word	0x000000ff
        /*03ac*/ 	.word	0x00000148
        /*03b0*/ 	.short	0x0100
        /*03b2*/ 	.byte	0x06
	.zero		1


	//   ....[42]....
        /*03b4*/ 	.word	0x00000cb0
        /*03b8*/ 	.word	0x000000ff
        /*03bc*/ 	.word	0x00000150
        /*03c0*/ 	.short	0x0100
        /*03c2*/ 	.byte	0x06
	.zero		1


	//   ....[43]....
        /*03c4*/ 	.word	0x00000cc0
        /*03c8*/ 	.word	0x000000ff
        /*03cc*/ 	.word	0x00000160
        /*03d0*/ 	.short	0x0100
        /*03d2*/ 	.byte	0x06
	.zero		1


	//   ....[44]....
        /*03d4*/ 	.word	0x00000cd0
        /*03d8*/ 	.word	0x000000ff
        /*03dc*/ 	.word	0x00000158
        /*03e0*/ 	.short	0x0100
        /*03e2*/ 	.byte	0x06
	.zero		1


	//   ....[45]....
        /*03e4*/ 	.word	0x00000ce0
        /*03e8*/ 	.word	0x000000ff
        /*03ec*/ 	.word	0x00000168
        /*03f0*/ 	.short	0x0100
        /*03f2*/ 	.byte	0x06
	.zero		1


	//   ....[46]....
        /*03f4*/ 	.word	0x00000e10
        /*03f8*/ 	.word	0x000000ff
        /*03fc*/ 	.word	0x00000170
        /*0400*/ 	.short	0x0100
        /*0402*/ 	.byte	0x04
	.zero		1


	//   ....[47]....
        /*0404*/ 	.word	0x00000e20
        /*0408*/ 	.word	0x000000ff
        /*040c*/ 	.word	0x00000178
        /*0410*/ 	.short	0x0100
        /*0412*/ 	.byte	0x04
	.zero		1


	//   ....[48]....
        /*0414*/ 	.word	0x00000f20
        /*0418*/ 	.word	0x000000ff
        /*041c*/ 	.word	0x00000180
        /*0420*/ 	.short	0x0100
        /*0422*/ 	.byte	0x04
	.zero		1


	//   ....[49]....
        /*0424*/ 	.word	0x00000f30
        /*0428*/ 	.word	0x000000ff
        /*042c*/ 	.word	0x00000190
        /*0430*/ 	.short	0x0100
        /*0432*/ 	.byte	0x04
	.zero		1


	//   ....[50]....
        /*0434*/ 	.word	0x00000f40
        /*0438*/ 	.word	0x000000ff
        /*043c*/ 	.word	0x00000188
        /*0440*/ 	.short	0x0100
        /*0442*/ 	.byte	0x04
	.zero		1


	//   ....[51]....
        /*0444*/ 	.word	0x00000f50
        /*0448*/ 	.word	0x000000ff
        /*044c*/ 	.word	0x00000198
        /*0450*/ 	.short	0x0100
        /*0452*/ 	.byte	0x04
	.zero		1


	//   ....[52]....
        /*0454*/ 	.word	0x00001050
        /*0458*/ 	.word	0x000000ff
        /*045c*/ 	.word	0x000001a0
        /*0460*/ 	.short	0x0100
        /*0462*/ 	.byte	0x06
	.zero		1


	//   ....[53]....
        /*0464*/ 	.word	0x00001cb0
        /*0468*/ 	.word	0x00000000
        /*046c*/ 	.word	0x00000190
        /*0470*/ 	.short	0x010a
        /*0472*/ 	.byte	0xff
	.zero		1


	//   ....[54]....
        /*0474*/ 	.word	0x00001cd0
        /*0478*/ 	.word	0x00000000
        /*047c*/ 	.word	0x00000180
        /*0480*/ 	.short	0x0101
        /*0482*/ 	.byte	0xff
	.zero		1


	//   ....[55]....
        /*0484*/ 	.word	0x00001d90
        /*0488*/ 	.word	0x000000ff
        /*048c*/ 	.word	0x00000080
        /*0490*/ 	.short	0x010a
        /*0492*/ 	.byte	0x04
	.zero		1


	//   ....[56]....
        /*0494*/ 	.word	0x00001e80
        /*0498*/ 	.word	0x000000ff
        /*049c*/ 	.word	0x00000080
        /*04a0*/ 	.short	0x010a
        /*04a2*/ 	.byte	0x05
	.zero		1


	//   ....[57]....
        /*04a4*/ 	.word	0x00001ff0
        /*04a8*/ 	.word	0x000000ff
        /*04ac*/ 	.word	0x00000080
        /*04b0*/ 	.short	0x010a
        /*04b2*/ 	.byte	0x06
	.zero		1


	//   ....[58]....
        /*04b4*/ 	.word	0x000022b0
        /*04b8*/ 	.word	0x000000ff
        /*04bc*/ 	.word	0x00000148
        /*04c0*/ 	.short	0x0101
        /*04c2*/ 	.byte	0x07
	.zero		1


	//   ....[59]....
        /*04c4*/ 	.word	0x000022d0
        /*04c8*/ 	.word	0x000000ff
        /*04cc*/ 	.word	0x00000080
        /*04d0*/ 	.short	0x010a
        /*04d2*/ 	.byte	0x04
	.zero		1


	//   ....[60]....
        /*04d4*/ 	.word	0x00002350
        /*04d8*/ 	.word	0x000000ff
        /*04dc*/ 	.word	0x00000080
        /*04e0*/ 	.short	0x010a
        /*04e2*/ 	.byte	0x06
	.zero		1


	//   ....[61]....
        /*04e4*/ 	.word	0x00002490
        /*04e8*/ 	.word	0x000000ff
        /*04ec*/ 	.word	0x00000080
        /*04f0*/ 	.short	0x010a
        /*04f2*/ 	.byte	0x04
	.zero		1


	//   ....[62]....
        /*04f4*/ 	.word	0x00002780
        /*04f8*/ 	.word	0x00000003
        /*04fc*/ 	.word	0x00000150
        /*0500*/ 	.short	0x010a
        /*0502*/ 	.byte	0xff
	.zero		1


	//   ....[63]....
        /*0504*/ 	.word	0x000028d0
        /*0508*/ 	.word	0x00000000
        /*050c*/ 	.word	0x00000000
        /*0510*/ 	.short	0x0101
        /*0512*/ 	.byte	0xff
	.zero		1


	//   ....[64]....
        /*0514*/ 	.word	0x00002e90
        /*0518*/ 	.word	0x000000ff
        /*051c*/ 	.word	0x00000000
        /*0520*/ 	.short	0x010a
        /*0522*/ 	.byte	0x04
	.zero		1


	//   ....[65]....
        /*0524*/ 	.word	0x00002f20
        /*0528*/ 	.word	0x000000ff
        /*052c*/ 	.word	0x00000000
        /*0530*/ 	.short	0x010a
        /*0532*/ 	.byte	0x05
	.zero		1


	//   ....[66]....
        /*0534*/ 	.word	0x00002fb0
        /*0538*/ 	.word	0x000000ff
        /*053c*/ 	.word	0x00000000
        /*0540*/ 	.short	0x010a
        /*0542*/ 	.byte	0x05
	.zero		1


	//   ....[67]....
        /*0544*/ 	.word	0x00003040
        /*0548*/ 	.word	0x000000ff
        /*054c*/ 	.word	0x00000000
        /*0550*/ 	.short	0x010a
        /*0552*/ 	.byte	0x05
	.zero		1


	//   ....[68]....
        /*0554*/ 	.word	0x000030d0
        /*0558*/ 	.word	0x000000ff
        /*055c*/ 	.word	0x00000000
        /*0560*/ 	.short	0x010a
        /*0562*/ 	.byte	0x05
	.zero		1


	//   ....[69]....
        /*0564*/ 	.word	0x00003160
        /*0568*/ 	.word	0x000000ff
        /*056c*/ 	.word	0x00000000
        /*0570*/ 	.short	0x010a
        /*0572*/ 	.byte	0x05
	.zero		1


	//   ....[70]....
        /*0574*/ 	.word	0x000031f0
        /*0578*/ 	.word	0x000000ff
        /*057c*/ 	.word	0x00000000
        /*0580*/ 	.short	0x010a
        /*0582*/ 	.byte	0x05
	.zero		1


	//   ....[71]....
        /*0584*/ 	.word	0x00003280
        /*0588*/ 	.word	0x000000ff
        /*058c*/ 	.word	0x00000000
        /*0590*/ 	.short	0x010a
        /*0592*/ 	.byte	0x05
	.zero		1


	//   ....[72]....
        /*0594*/ 	.word	0x00003310
        /*0598*/ 	.word	0x000000ff
        /*059c*/ 	.word	0x00000000
        /*05a0*/ 	.short	0x010a
        /*05a2*/ 	.byte	0x05
	.zero		1


	//   ....[73]....
        /*05a4*/ 	.word	0x000033a0
        /*05a8*/ 	.word	0x000000ff
        /*05ac*/ 	.word	0x00000000
        /*05b0*/ 	.short	0x010a
        /*05b2*/ 	.byte	0x05
	.zero		1


	//   ....[74]....
        /*05b4*/ 	.word	0x00003430
        /*05b8*/ 	.word	0x000000ff
        /*05bc*/ 	.word	0x00000000
        /*05c0*/ 	.short	0x010a
        /*05c2*/ 	.byte	0x05
	.zero		1


	//   ....[75]....
        /*05c4*/ 	.word	0x000034c0
        /*05c8*/ 	.word	0x000000ff
        /*05cc*/ 	.word	0x00000000
        /*05d0*/ 	.short	0x010a
        /*05d2*/ 	.byte	0x05
	.zero		1


	//   ....[76]....
        /*05d4*/ 	.word	0x00003550
        /*05d8*/ 	.word	0x000000ff
        /*05dc*/ 	.word	0x00000000
        /*05e0*/ 	.short	0x010a
        /*05e2*/ 	.byte	0x05
	.zero		1


	//   ....[77]....
        /*05e4*/ 	.word	0x000035e0
        /*05e8*/ 	.word	0x000000ff
        /*05ec*/ 	.word	0x00000000
        /*05f0*/ 	.short	0x010a
        /*05f2*/ 	.byte	0x05
	.zero		1


	//   ....[78]....
        /*05f4*/ 	.word	0x00003670
        /*05f8*/ 	.word	0x000000ff
        /*05fc*/ 	.word	0x00000000
        /*0600*/ 	.short	0x010a
        /*0602*/ 	.byte	0x05
	.zero		1


	//   ....[79]....
        /*0604*/ 	.word	0x00003710
        /*0608*/ 	.word	0x00000000
        /*060c*/ 	.word	0x00000000
        /*0610*/ 	.short	0x010a
        /*0612*/ 	.byte	0xff
	.zero		1


	//   ....[80]....
        /*0614*/ 	.word	0x00003850
        /*0618*/ 	.word	0x00000000
        /*061c*/ 	.word	0x00000180
        /*0620*/ 	.short	0x010a
        /*0622*/ 	.byte	0xff
	.zero		1


	//   ....[81]....
        /*0624*/ 	.word	0x000038c0
        /*0628*/ 	.word	0x00000004
        /*062c*/ 	.word	0x00000000
        /*0630*/ 	.short	0x0101
        /*0632*/ 	.byte	0xff
	.zero		1


	//   ....[82]....
        /*0634*/ 	.word	0x000038e0
        /*0638*/ 	.word	0x000000ff
        /*063c*/ 	.word	0x00000160
        /*0640*/ 	.short	0x010a
        /*0642*/ 	.byte	0x04
	.zero		1


	//   ....[83]....
        /*0644*/ 	.word	0x00003a00
        /*0648*/ 	.word	0x00000000
        /*064c*/ 	.word	0x00000150
        /*0650*/ 	.short	0x010a
        /*0652*/ 	.byte	0xff
	.zero		1


	//   ....[84]....
        /*0654*/ 	.word	0x00003b00
        /*0658*/ 	.word	0x00000000
        /*065c*/ 	.word	0x00000000
        /*0660*/ 	.short	0x0101
        /*0662*/ 	.byte	0xff
	.zero		1


	//   ....[85]....
        /*0664*/ 	.word	0x00003b90
        /*0668*/ 	.word	0x000000ff
        /*066c*/ 	.word	0x00000160
        /*0670*/ 	.short	0x0106
        /*0672*/ 	.byte	0x04
	.zero		1


	//   ....[86]....
        /*0674*/ 	.word	0x00003bb0
        /*0678*/ 	.word	0x000000ff
        /*067c*/ 	.word	0x00000160
        /*0680*/ 	.short	0x010a
        /*0682*/ 	.byte	0x04
	.zero		1


	//   ....[87]....
        /*0684*/ 	.word	0x00003c40
        /*0688*/ 	.word	0x000000ff
        /*068c*/ 	.word	0x00000160
        /*0690*/ 	.short	0x0106
        /*0692*/ 	.byte	0x07
	.zero		1


	//   ....[88]....
        /*0694*/ 	.word	0x00003c80
        /*0698*/ 	.word	0x00000000
        /*069c*/ 	.word	0x00000160
        /*06a0*/ 	.short	0x010a
        /*06a2*/ 	.byte	0xff
	.zero		1


	//   ....[89]....
        /*06a4*/ 	.word	0x00003ef0
        /*06a8*/ 	.word	0x000000ff
        /*06ac*/ 	.word	0x00000008
        /*06b0*/ 	.short	0x010a
        /*06b2*/ 	.byte	0x05
	.zero		1


	//   ....[90]....
        /*06b4*/ 	.word	0x00003f10
        /*06b8*/ 	.word	0x000000ff
        /*06bc*/ 	.word	0x00000008
        /*06c0*/ 	.short	0x010a
        /*06c2*/ 	.byte	0x05
	.zero		1


	//   ....[91]....
        /*06c4*/ 	.word	0x000040a0
        /*06c8*/ 	.word	0x000000ff
        /*06cc*/ 	.word	0x00000008
        /*06d0*/ 	.short	0x010a
        /*06d2*/ 	.byte	0x05
	.zero		1


	//   ....[92]....
        /*06d4*/ 	.word	0x000040c0
        /*06d8*/ 	.word	0x000000ff
        /*06dc*/ 	.word	0x00000008
        /*06e0*/ 	.short	0x010a
        /*06e2*/ 	.byte	0x05
	.zero		1


	//   ....[93]....
        /*06e4*/ 	.word	0x00004180
        /*06e8*/ 	.word	0x000000ff
        /*06ec*/ 	.word	0x00000000
        /*06f0*/ 	.short	0x0101
        /*06f2*/ 	.byte	0x04
	.zero		1


	//   ....[94]....
        /*06f4*/ 	.word	0x00004550
        /*06f8*/ 	.word	0x00000000
        /*06fc*/ 	.word	0x00000150
        /*0700*/ 	.short	0x010a
        /*0702*/ 	.byte	0xff
	.zero		1


	//   ....[95]....
        /*0704*/ 	.word	0x00004610
        /*0708*/ 	.word	0x00000000
        /*070c*/ 	.word	0x00000000
        /*0710*/ 	.short	0x0101
        /*0712*/ 	.byte	0xff
	.zero		1


	//   ....[96]....
        /*0714*/ 	.word	0x000046f0
        /*0718*/ 	.word	0x000000ff
        /*071c*/ 	.word	0x00000000
        /*0720*/ 	.short	0x010a
        /*0722*/ 	.byte	0x05
	.zero		1


	//   ....[97]....
        /*0724*/ 	.word	0x00004710
        /*0728*/ 	.word	0x000000ff
        /*072c*/ 	.word	0x00000000
        /*0730*/ 	.short	0x010a
        /*0732*/ 	.byte	0x05
	.zero		1


	//   ....[98]....
        /*0734*/ 	.word	0x00004850
        /*0738*/ 	.word	0x000000ff
        /*073c*/ 	.word	0x00000000
        /*0740*/ 	.short	0x010a
        /*0742*/ 	.byte	0x07
	.zero		1


	//   ....[99]....
        /*0744*/ 	.word	0x00004890
        /*0748*/ 	.word	0x000000ff
        /*074c*/ 	.word	0x00000178
        /*0750*/ 	.short	0x010a
        /*0752*/ 	.byte	0x16
	.zero		1


	//   ....[100]....
        /*0754*/ 	.word	0x00004a10
        /*0758*/ 	.word	0x000000ff
        /*075c*/ 	.word	0x00000000
        /*0760*/ 	.short	0x010a
        /*0762*/ 	.byte	0x06
	.zero		1


	//   ....[101]....
        /*0764*/ 	.word	0x00004b50
        /*0768*/ 	.word	0x000000ff
        /*076c*/ 	.word	0x00000000
        /*0770*/ 	.short	0x010a
        /*0772*/ 	.byte	0x04
	.zero		1


	//   ....[102]....
        /*0774*/ 	.word	0x00004d90
        /*0778*/ 	.word	0x000000ff
        /*077c*/ 	.word	0x000001a0
        /*0780*/ 	.short	0x010a
        /*0782*/ 	.byte	0x16
	.zero		1


	//   ....[103]....
        /*0784*/ 	.word	0x000052f0
        /*0788*/ 	.word	0x00000008
        /*078c*/ 	.word	0x00000150
        /*0790*/ 	.short	0x010a
        /*0792*/ 	.byte	0xff
	.zero		1


	//   ....[104]....
        /*0794*/ 	.word	0x00005460
        /*0798*/ 	.word	0x00000000
        /*079c*/ 	.word	0x00000000
        /*07a0*/ 	.short	0x0101
        /*07a2*/ 	.byte	0xff
	.zero		1


	//   ....[105]....
        /*07a4*/ 	.word	0x00005940
        /*07a8*/ 	.word	0x000000ff
        /*07ac*/ 	.word	0x00000148
        /*07b0*/ 	.short	0x010a
        /*07b2*/ 	.byte	0x15
	.zero		1


	//   ....[106]....
        /*07b4*/ 	.word	0x00005ad0
        /*07b8*/ 	.word	0x000000ff
        /*07bc*/ 	.word	0x00000120
        /*07c0*/ 	.short	0x010a
        /*07c2*/ 	.byte	0x15
	.zero		1


	//   ....[107]....
        /*07c4*/ 	.word	0x00005ca0
        /*07c8*/ 	.word	0x000000ff
        /*07cc*/ 	.word	0x00000100
        /*07d0*/ 	.short	0x010b
        /*07d2*/ 	.byte	0x15
	.zero		1


	//   ....[108]....
        /*07d4*/ 	.word	0x00005cb0
        /*07d8*/ 	.word	0x000000ff
        /*07dc*/ 	.word	0x00000000
        /*07e0*/ 	.short	0x0101
        /*07e2*/ 	.byte	0x31
	.zero		1


	//   ....[109]....
        /*07e4*/ 	.word	0x00005cc0
        /*07e8*/ 	.word	0x000000ff
        /*07ec*/ 	.word	0x00000128
        /*07f0*/ 	.short	0x010a
        /*07f2*/ 	.byte	0x15
	.zero		1


	//   ....[110]....
        /*07f4*/ 	.word	0x00005e20
        /*07f8*/ 	.word	0x000000ff
        /*07fc*/ 	.word	0x00000108
        /*0800*/ 	.short	0x010b
        /*0802*/ 	.byte	0x15
	.zero		1


	//   ....[111]....
        /*0804*/ 	.word	0x00005e30
        /*0808*/ 	.word	0x000000ff
        /*080c*/ 	.word	0x00000000
        /*0810*/ 	.short	0x0101
        /*0812*/ 	.byte	0x30
	.zero		1


	//   ....[112]....
        /*0814*/ 	.word	0x00005e40
        /*0818*/ 	.word	0x000000ff
        /*081c*/ 	.word	0x00000130
        /*0820*/ 	.short	0x010a
        /*0822*/ 	.byte	0x15
	.zero		1


	//   ....[113]....
        /*0824*/ 	.word	0x00005fa0
        /*0828*/ 	.word	0x000000ff
        /*082c*/ 	.word	0x00000110
        /*0830*/ 	.short	0x010b
        /*0832*/ 	.byte	0x15
	.zero		1


	//   ....[114]....
        /*0834*/ 	.word	0x00005fb0
        /*0838*/ 	.word	0x000000ff
        /*083c*/ 	.word	0x00000000
        /*0840*/ 	.short	0x0101
        /*0842*/ 	.byte	0x2f
	.zero		1


	//   ....[115]....
        /*0844*/ 	.word	0x00005fc0
        /*0848*/ 	.word	0x000000ff
        /*084c*/ 	.word	0x00000138
        /*0850*/ 	.short	0x010a
        /*0852*/ 	.byte	0x15
	.zero		1


	//   ....[116]....
        /*0854*/ 	.word	0x00006230
        /*0858*/ 	.word	0x000000ff
        /*085c*/ 	.word	0x00000118
        /*0860*/ 	.short	0x010b
        /*0862*/ 	.byte	0x15
	.zero		1


	//   ....[117]....
        /*0864*/ 	.word	0x00006240
        /*0868*/ 	.word	0x000000ff
        /*086c*/ 	.word	0x00000000
        /*0870*/ 	.short	0x0101
        /*0872*/ 	.byte	0x2e
	.zero		1


	//   ....[118]....
        /*0874*/ 	.word	0x00006270
        /*0878*/ 	.word	0x000000ff
        /*087c*/ 	.word	0x00000120
        /*0880*/ 	.short	0x010a
        /*0882*/ 	.byte	0x15
	.zero		1


	//   ....[119]....
        /*0884*/ 	.word	0x00006290
        /*0888*/ 	.word	0x000000ff
        /*088c*/ 	.word	0x00000128
        /*0890*/ 	.short	0x010a
        /*0892*/ 	.byte	0x15
	.zero		1


	//   ....[120]....
        /*0894*/ 	.word	0x000062b0
        /*0898*/ 	.word	0x000000ff
        /*089c*/ 	.word	0x00000130
        /*08a0*/ 	.short	0x010a
        /*08a2*/ 	.byte	0x15
	.zero		1


	//   ....[121]....
        /*08a4*/ 	.word	0x000062f0
        /*08a8*/ 	.word	0x00000000
        /*08ac*/ 	.word	0x00000138
        /*08b0*/ 	.short	0x010a
        /*08b2*/ 	.byte	0xff
	.zero		1


	//   ....[122]....
        /*08b4*/ 	.word	0x00006670
        /*08b8*/ 	.word	0x00000008
        /*08bc*/ 	.word	0x00000150
        /*08c0*/ 	.short	0x010a
        /*08c2*/ 	.byte	0xff
	.zero		1


	//   ....[123]....
        /*08c4*/ 	.word	0x000067f0
        /*08c8*/ 	.word	0x00000000
        /*08cc*/ 	.word	0x00000000
        /*08d0*/ 	.short	0x0101
        /*08d2*/ 	.byte	0xff
	.zero		1


	//   ....[124]....
        /*08d4*/ 	.word	0x000073d0
        /*08d8*/ 	.word	0x000000ff
        /*08dc*/ 	.word	0x00000100
        /*08e0*/ 	.short	0x010a
        /*08e2*/ 	.byte	0x2e
	.zero		1


	//   ....[125]....
        /*08e4*/ 	.word	0x000074d0
        /*08e8*/ 	.word	0x000000ff
        /*08ec*/ 	.word	0x00000170
        /*08f0*/ 	.short	0x010a
        /*08f2*/ 	.byte	0x2e
	.zero		1


	//   ....[126]....
        /*08f4*/ 	.word	0x00007690
        /*08f8*/ 	.word	0x000000ff
        /*08fc*/ 	.word	0x00000100
        /*0900*/ 	.short	0x010a
        /*0902*/ 	.byte	0x2e
	.zero		1


	//   ....[127]....
        /*0904*/ 	.word	0x000077d0
        /*0908*/ 	.word	0x000000ff
        /*090c*/ 	.word	0x00000170
        /*0910*/ 	.short	0x010a
        /*0912*/ 	.byte	0x2e
	.zero		1


	//   ....[128]....
        /*0914*/ 	.word	0x000079c0
        /*0918*/ 	.word	0x000000ff
        /*091c*/ 	.word	0x00000000
        /*0920*/ 	.short	0x0101
        /*0922*/ 	.byte	0x05
	.zero		1


	//   ....[129]....
        /*0924*/ 	.word	0x00008a30
        /*0928*/ 	.word	0x00000000
        /*092c*/ 	.word	0x00000000
        /*0930*/ 	.short	0x0101
        /*0932*/ 	.byte	0xff
	.zero		1


	//   ....[130]....
        /*0934*/ 	.word	0x00008a40
        /*0938*/ 	.word	0x00000003
        /*093c*/ 	.word	0x00000100
        /*0940*/ 	.short	0x010a
        /*0942*/ 	.byte	0xff
	.zero		1


	//   ....[131]....
        /*0944*/ 	.word	0x00008b50
        /*0948*/ 	.word	0x00000003
        /*094c*/ 	.word	0x00000100
        /*0950*/ 	.short	0x010a
        /*0952*/ 	.byte	0xff
	.zero		1


	//   ....[132]....
        /*0954*/ 	.word	0x00009ea0
        /*0958*/ 	.word	0x00000000
        /*095c*/ 	.word	0x00000000
        /*0960*/ 	.short	0x0101
        /*0962*/ 	.byte	0xff
	.zero		1


	//   ....[133]....
        /*0964*/ 	.word	0x00009ee0
        /*0968*/ 	.word	0x0000005f
        /*096c*/ 	.word	0x00000100
        /*0970*/ 	.short	0x010a
        /*0972*/ 	.byte	0xff
	.zero		1


	//   ....[134]....
        /*0974*/ 	.word	0x00009fb0
        /*0978*/ 	.word	0x0000005f
        /*097c*/ 	.word	0x00000100
        /*0980*/ 	.short	0x010a
        /*0982*/ 	.byte	0xff
	.zero		1


	//   ....[135]....
        /*0984*/ 	.word	0x0000b300
        /*0988*/ 	.word	0x00000000
        /*098c*/ 	.word	0x00000000
        /*0990*/ 	.short	0x0101
        /*0992*/ 	.byte	0xff
	.zero		1


	//   ....[136]....
        /*0994*/ 	.word	0x0000b320
        /*0998*/ 	.word	0x00000010
        /*099c*/ 	.word	0x00000100
        /*09a0*/ 	.short	0x010a
        /*09a2*/ 	.byte	0xff
	.zero		1


	//   ....[137]....
        /*09a4*/ 	.word	0x0000b3f0
        /*09a8*/ 	.word	0x00000010
        /*09ac*/ 	.word	0x00000100
        /*09b0*/ 	.short	0x010a
        /*09b2*/ 	.byte	0xff
	.zero		1


	//   ....[138]....
        /*09b4*/ 	.word	0x0000c730
        /*09b8*/ 	.word	0x00000000
        /*09bc*/ 	.word	0x00000000
        /*09c0*/ 	.short	0x0101
        /*09c2*/ 	.byte	0xff
	.zero		1


	//   ....[139]....
        /*09c4*/ 	.word	0x0000c880
        /*09c8*/ 	.word	0x000000ff
        /*09cc*/ 	.word	0x00000000
        /*09d0*/ 	.short	0x0101
        /*09d2*/ 	.byte	0x04
	.zero		1


	//   ....[140]....
        /*09d4*/ 	.word	0x0000c890
        /*09d8*/ 	.word	0x000000ff
        /*09dc*/ 	.word	0x000001a0
        /*09e0*/ 	.short	0x0101
        /*09e2*/ 	.byte	0x2e
	.zero		1


	//   ....[141]....
        /*09e4*/ 	.word	0x0000ca20
        /*09e8*/ 	.word	0x000000ff
        /*09ec*/ 	.word	0x00000000
        /*09f0*/ 	.short	0x0101
        /*09f2*/ 	.byte	0x04
	.zero		1


	//   ....[142]....
        /*09f4*/ 	.word	0x0000ca40
        /*09f8*/ 	.word	0x00000000
        /*09fc*/ 	.word	0x00000190
        /*0a00*/ 	.short	0x010a
        /*0a02*/ 	.byte	0xff
	.zero		1


	//   ....[143]....
        /*0a04*/ 	.word	0x0000caa0
        /*0a08*/ 	.word	0x00000000
        /*0a0c*/ 	.word	0x00000080
        /*0a10*/ 	.short	0x010a
        /*0a12*/ 	.byte	0xff
	.zero		1


	//   ....[144]....
        /*0a14*/ 	.word	0x0000cb00
        /*0a18*/ 	.word	0x00000000
        /*0a1c*/ 	.word	0x00000080
        /*0a20*/ 	.short	0x010a
        /*0a22*/ 	.byte	0xff
	.zero		1


	//   ....[145]....
        /*0a24*/ 	.word	0x0000cb50
        /*0a28*/ 	.word	0x00000003
        /*0a2c*/ 	.word	0x00000150
        /*0a30*/ 	.short	0x010a
        /*0a32*/ 	.byte	0xff
	.zero		1


	//   ....[146]....
        /*0a34*/ 	.word	0x0000cbb0
        /*0a38*/ 	.word	0x00000000
        /*0a3c*/ 	.word	0x00000000
        /*0a40*/ 	.short	0x010a
        /*0a42*/ 	.byte	0xff
	.zero		1


	//   ....[147]....
        /*0a44*/ 	.word	0x0000cc10
        /*0a48*/ 	.word	0x00000000
        /*0a4c*/ 	.word	0x00000000
        /*0a50*/ 	.short	0x010a
        /*0a52*/ 	.byte	0xff
	.zero		1


	//   ....[148]....
        /*0a54*/ 	.word	0x0000cc70
        /*0a58*/ 	.word	0x00000000
        /*0a5c*/ 	.word	0x00000000
        /*0a60*/ 	.short	0x010a
        /*0a62*/ 	.byte	0xff
	.zero		1


	//   ....[149]....
        /*0a64*/ 	.word	0x0000ccd0
        /*0a68*/ 	.word	0x00000000
        /*0a6c*/ 	.word	0x00000000
        /*0a70*/ 	.short	0x010a
        /*0a72*/ 	.byte	0xff
	.zero		1


	//   ....[150]....
        /*0a74*/ 	.word	0x0000cd30
        /*0a78*/ 	.word	0x00000000
        /*0a7c*/ 	.word	0x00000000
        /*0a80*/ 	.short	0x010a
        /*0a82*/ 	.byte	0xff
	.zero		1


	//   ....[151]....
        /*0a84*/ 	.word	0x0000cd90
        /*0a88*/ 	.word	0x00000000
        /*0a8c*/ 	.word	0x00000000
        /*0a90*/ 	.short	0x010a
        /*0a92*/ 	.byte	0xff
	.zero		1


	//   ....[152]....
        /*0a94*/ 	.word	0x0000cdf0
        /*0a98*/ 	.word	0x00000000
        /*0a9c*/ 	.word	0x00000000
        /*0aa0*/ 	.short	0x010a
        /*0aa2*/ 	.byte	0xff
	.zero		1


	//   ....[153]....
        /*0aa4*/ 	.word	0x0000ce50
        /*0aa8*/ 	.word	0x00000000
        /*0aac*/ 	.word	0x00000000
        /*0ab0*/ 	.short	0x010a
        /*0ab2*/ 	.byte	0xff
	.zero		1


	//   ....[154]....
        /*0ab4*/ 	.word	0x0000ceb0
        /*0ab8*/ 	.word	0x00000000
        /*0abc*/ 	.word	0x00000000
        /*0ac0*/ 	.short	0x010a
        /*0ac2*/ 	.byte	0xff
	.zero		1


	//   ....[155]....
        /*0ac4*/ 	.word	0x0000cf10
        /*0ac8*/ 	.word	0x00000000
        /*0acc*/ 	.word	0x00000000
        /*0ad0*/ 	.short	0x010a
        /*0ad2*/ 	.byte	0xff
	.zero		1


	//   ....[156]....
        /*0ad4*/ 	.word	0x0000cf70
        /*0ad8*/ 	.word	0x00000000
        /*0adc*/ 	.word	0x00000000
        /*0ae0*/ 	.short	0x010a
        /*0ae2*/ 	.byte	0xff
	.zero		1


	//   ....[157]....
        /*0ae4*/ 	.word	0x0000cfd0
        /*0ae8*/ 	.word	0x00000000
        /*0aec*/ 	.word	0x00000000
        /*0af0*/ 	.short	0x010a
        /*0af2*/ 	.byte	0xff
	.zero		1


	//   ....[158]....
        /*0af4*/ 	.word	0x0000d030
        /*0af8*/ 	.word	0x00000000
        /*0afc*/ 	.word	0x00000000
        /*0b00*/ 	.short	0x010a
        /*0b02*/ 	.byte	0xff
	.zero		1


	//   ....[159]....
        /*0b04*/ 	.word	0x0000d090
        /*0b08*/ 	.word	0x00000000
        /*0b0c*/ 	.word	0x00000000
        /*0b10*/ 	.short	0x010a
        /*0b12*/ 	.byte	0xff
	.zero		1


	//   ....[160]....
        /*0b14*/ 	.word	0x0000d0f0
        /*0b18*/ 	.word	0x00000000
        /*0b1c*/ 	.word	0x00000000
        /*0b20*/ 	.short	0x010a
        /*0b22*/ 	.byte	0xff
	.zero		1


	//   ....[161]....
        /*0b24*/ 	.word	0x0000d140
        /*0b28*/ 	.word	0x00000000
        /*0b2c*/ 	.word	0x00000180
        /*0b30*/ 	.short	0x010a
        /*0b32*/ 	.byte	0xff
	.zero		1


	//   ....[162]....
        /*0b34*/ 	.word	0x0000d1a0
        /*0b38*/ 	.word	0x00000000
        /*0b3c*/ 	.word	0x00000160
        /*0b40*/ 	.short	0x010a
        /*0b42*/ 	.byte	0xff
	.zero		1


	//   ....[163]....
        /*0b44*/ 	.word	0x0000d1f0
        /*0b48*/ 	.word	0x00000000
        /*0b4c*/ 	.word	0x00000150
        /*0b50*/ 	.short	0x010a
        /*0b52*/ 	.byte	0xff
	.zero		1


	//   ....[164]....
        /*0b54*/ 	.word	0x0000d250
        /*0b58*/ 	.word	0x00000000
        /*0b5c*/ 	.word	0x00000160
        /*0b60*/ 	.short	0x010a
        /*0b62*/ 	.byte	0xff
	.zero		1


	//   ....[165]....
        /*0b64*/ 	.word	0x0000d2b0
        /*0b68*/ 	.word	0x00000005
        /*0b6c*/ 	.word	0x00000008
        /*0b70*/ 	.short	0x010a
        /*0b72*/ 	.byte	0xff
	.zero		1


	//   ....[166]....
        /*0b74*/ 	.word	0x0000d390
        /*0b78*/ 	.word	0x00000003
        /*0b7c*/ 	.word	0x00000008
        /*0b80*/ 	.short	0x010a
        /*0b82*/ 	.byte	0xff
	.zero		1


	//   ....[167]....
        /*0b84*/ 	.word	0x0000d3e0
        /*0b88*/ 	.word	0x00000000
        /*0b8c*/ 	.word	0x00000150
        /*0b90*/ 	.short	0x010a
        /*0b92*/ 	.byte	0xff
	.zero		1


	//   ....[168]....
        /*0b94*/ 	.word	0x0000d440
        /*0b98*/ 	.word	0x00000000
        /*0b9c*/ 	.word	0x00000000
        /*0ba0*/ 	.short	0x010a
        /*0ba2*/ 	.byte	0xff
	.zero		1


	//   ....[169]....
        /*0ba4*/ 	.word	0x0000d4a0
        /*0ba8*/ 	.word	0x00000000
        /*0bac*/ 	.word	0x00000178
        /*0bb0*/ 	.short	0x010a
        /*0bb2*/ 	.byte	0xff
	.zero		1


	//   ....[170]....
        /*0bb4*/ 	.word	0x0000d500
        /*0bb8*/ 	.word	0x00000000
        /*0bbc*/ 	.word	0x00000000
        /*0bc0*/ 	.short	0x010a
        /*0bc2*/ 	.byte	0xff
	.zero		1


	//   ....[171]....
        /*0bc4*/ 	.word	0x0000d560
        /*0bc8*/ 	.word	0x00000000
        /*0bcc*/ 	.word	0x000001a0
        /*0bd0*/ 	.short	0x010a
        /*0bd2*/ 	.byte	0xff
	.zero		1


	//   ....[172]....
        /*0bd4*/ 	.word	0x0000d5b0
        /*0bd8*/ 	.word	0x00000008
        /*0bdc*/ 	.word	0x00000150
        /*0be0*/ 	.short	0x010a
        /*0be2*/ 	.byte	0xff
	.zero		1


	//   ....[173]....
        /*0be4*/ 	.word	0x0000d610
        /*0be8*/ 	.word	0x00000000
        /*0bec*/ 	.word	0x00000148
        /*0bf0*/ 	.short	0x010a
        /*0bf2*/ 	.byte	0xff
	.zero		1


	//   ....[174]....
        /*0bf4*/ 	.word	0x0000d670
        /*0bf8*/ 	.word	0x00000005
        /*0bfc*/ 	.word	0x00000120
        /*0c00*/ 	.short	0x010a
        /*0c02*/ 	.byte	0xff
	.zero		1


	//   ....[175]....
        /*0c04*/ 	.word	0x0000d6d0
        /*0c08*/ 	.word	0x00000005
        /*0c0c*/ 	.word	0x00000128
        /*0c10*/ 	.short	0x010a
        /*0c12*/ 	.byte	0xff
	.zero		1


	//   ....[176]....
        /*0c14*/ 	.word	0x0000d730
        /*0c18*/ 	.word	0x00000005
        /*0c1c*/ 	.word	0x00000130
        /*0c20*/ 	.short	0x010a
        /*0c22*/ 	.byte	0xff
	.zero		1


	//   ....[177]....
        /*0c24*/ 	.word	0x0000d790
        /*0c28*/ 	.word	0x00000005
        /*0c2c*/ 	.word	0x00000138
        /*0c30*/ 	.short	0x010a
        /*0c32*/ 	.byte	0xff
	.zero		1


	//   ....[178]....
        /*0c34*/ 	.word	0x0000d7f0
        /*0c38*/ 	.word	0x00000000
        /*0c3c*/ 	.word	0x00000120
        /*0c40*/ 	.short	0x010a
        /*0c42*/ 	.byte	0xff
	.zero		1


	//   ....[179]....
        /*0c44*/ 	.word	0x0000d850
        /*0c48*/ 	.word	0x00000000
        /*0c4c*/ 	.word	0x00000128
        /*0c50*/ 	.short	0x010a
        /*0c52*/ 	.byte	0xff
	.zero		1


	//   ....[180]....
        /*0c54*/ 	.word	0x0000d8b0
        /*0c58*/ 	.word	0x00000000
        /*0c5c*/ 	.word	0x00000130
        /*0c60*/ 	.short	0x010a
        /*0c62*/ 	.byte	0xff
	.zero		1


	//   ....[181]....
        /*0c64*/ 	.word	0x0000d900
        /*0c68*/ 	.word	0x00000008
        /*0c6c*/ 	.word	0x00000150
        /*0c70*/ 	.short	0x010a
        /*0c72*/ 	.byte	0xff
	.zero		1


	//   ....[182]....
        /*0c74*/ 	.word	0x0000d960
        /*0c78*/ 	.word	0x00000003
        /*0c7c*/ 	.word	0x00000100
        /*0c80*/ 	.short	0x010a
        /*0c82*/ 	.byte	0xff
	.zero		1


	//   ....[183]....
        /*0c84*/ 	.word	0x0000d9c0
        /*0c88*/ 	.word	0x00000003
        /*0c8c*/ 	.word	0x00000170
        /*0c90*/ 	.short	0x010a
        /*0c92*/ 	.byte	0xff
	.zero		1


	//   ....[184]....
        /*0c94*/ 	.word	0x0000da10
        /*0c98*/ 	.word	0x00000003
        /*0c9c*/ 	.word	0x00000100
        /*0ca0*/ 	.short	0x010a
        /*0ca2*/ 	.byte	0xff
	.zero		1


	//   ....[185]....
        /*0ca4*/ 	.word	0x0000da60
        /*0ca8*/ 	.word	0x0000005f
        /*0cac*/ 	.word	0x00000100
        /*0cb0*/ 	.short	0x010a
        /*0cb2*/ 	.byte	0xff
	.zero		1


	//   ....[186]....
        /*0cb4*/ 	.word	0x0000dab0
        /*0cb8*/ 	.word	0x00000010
        /*0cbc*/ 	.word	0x00000100
        /*0cc0*/ 	.short	0x010a
        /*0cc2*/ 	.byte	0xff
	.zero		1


	//----- nvinfo : EIATTR_NUM_MBARRIERS
	.align		4
.L_47:
        /*0cc4*/ 	.byte	0x03, 0x38
        /*0cc6*/ 	.short	0x0035


	//----- nvinfo : EIATTR_EXIT_INSTR_OFFSETS
	.align		4
        /*0cc8*/ 	.byte	0x04, 0x1c
        /*0cca*/ 	.short	(.L_49 - .L_48)


	//   ....[0]....
.L_48:
        /*0ccc*/ 	.word	0x00003740


	//   ....[1]....
        /*0cd0*/ 	.word	0x00003c50


	//   ....[2]....
        /*0cd4*/ 	.word	0x00003cb0


	//   ....[3]....
        /*0cd8*/ 	.word	0x00004ff0


	//   ....[4]....
        /*0cdc*/ 	.word	0x00006320


	//   ....[5]....
        /*0ce0*/ 	.word	0x00006360


	//   ....[6]....
        /*0ce4*/ 	.word	0x0000c900


	//   ....[7]....
        /*0ce8*/ 	.word	0x0000c980


	//   ....[8]....
        /*0cec*/ 	.word	0x0000c9b0


	//   ....[9]....
        /*0cf0*/ 	.word	0x0000ca30


	//----- nvinfo : EIATTR_MAX_THREADS
	.align		4
.L_49:
        /*0cf4*/ 	.byte	0x04, 0x05
        /*0cf6*/ 	.short	(.L_51 - .L_50)
.L_50:
        /*0cf8*/ 	.word	0x00000100
        /*0cfc*/ 	.word	0x00000001
        /*0d00*/ 	.word	0x00000001


	//----- nvinfo : EIATTR_CRS_STACK_SIZE
	.align		4
.L_51:
        /*0d04*/ 	.byte	0x04, 0x1e
        /*0d06*/ 	.short	(.L_53 - .L_52)
.L_52:
        /*0d08*/ 	.word	0x00000000


	//----- nvinfo : EIATTR_CBANK_PARAM_SIZE
	.align		4
.L_53:
        /*0d0c*/ 	.byte	0x03, 0x19
        /*0d0e*/ 	.short	0x0c00


	//----- nvinfo : EIATTR_PARAM_CBANK
	.align		4
        /*0d10*/ 	.byte	0x04, 0x0a
        /*0d12*/ 	.short	(.L_55 - .L_54)
	.align		4
.L_54:
        /*0d14*/ 	.word	index@(.nv.constant0._ZN7cutlass13device_kernelINS_4gemm6kernel13GemmUniversalIN4cute5tupleIJiiiiEEENS1_10collective13CollectiveMmaINS1_46MainloopSm100TmaUmmaWarpSpecializedBlockScaledILi16ELi2ELi1ENS5_IJNS4_1CILi4EEENSA_ILi1EEESC_EEEEENS5_IJNSA_ILi256EEESF_NSA_ILi64EEEEEENS5_IJNS_12float_e2m1_tENS_13float_ue4m3_tEEEENS5_IJNS5_IJlSC_lEEENS4_6LayoutINS5_IJNS5_IJNS5_IJNSA_ILi32EEESB_EEEiEEENS5_IJNS5_IJNSA_ILi16EEESB_EEEiEEENS5_IJSC_iEEEEEENS5_IJSS_NS5_IJNS5_IJNSA_ILi0EEESC_EEENSA_ILi512EEEEEENS5_IJSV_iEEEEEEEEEEESK_S12_NS4_8TiledMMAINS4_8MMA_AtomIJNS4_23SM100_MMA_MXF4_2x1SM_SSISI_SI_fSJ_Li256ELi256ELi16ELNS4_4UMMA5MajorE0ELS17_0ELNS16_7ScaleInE0ELS18_0EEEEEENSM_INS5_IJSC_SC_SC_EEENS5_IJSV_SV_SV_EEEEENS5_IJNS4_10UnderscoreES1E_S1E_EEEEENS5_IJNS4_18SM100_TMA_2SM_LOADES1H_EEENS5_IJNS4_14ComposedLayoutINS4_7SwizzleILi1ELi4ELi3EEENS4_18smem_ptr_flag_bitsILi4EEENSM_INS5_IJNSA_ILi8EEESG_EEENS5_IJSG_SC_EEEEEEENSM_INS5_IJNS5_IJNS5_IJSO_SC_EEESR_EEESC_NS5_IJSC_SC_EEEEEENS5_IJNS5_IJNS5_IJSR_SX_EEESW_EEESV_NS5_IJSB_SX_EEEEEEEEEEEvNS4_8identityENS5_IJNS4_28SM100_TMA_2SM_LOAD_MULTICASTES24_EEENS5_IJS1S_NSM_INS5_IJNS5_IJNS5_IJSO_NSA_ILi2EEEEEESR_EEESC_S1V_EEENS5_IJS1Y_SV_NS5_IJSB_NSA_ILi1024EEEEEEEEEEEEEEvS23_EENS_8epilogue10collective18CollectiveEpilogueINS2G_23Sm100TmaWarpSpecializedILi4ELi2ELi64ELb1ELb0EEEJNS5_IJNSA_ILi128EEESF_SG_EEENS5_IJNSM_IS2L_SC_EENSM_ISG_SC_EEEEENS_10bfloat16_tESL_S2Q_SL_NS2G_6fusion15FusionCallbacksIS2K_NS2R_17LinearCombinationIS2Q_fS2Q_fLNS_15FloatRoundStyleE2EEES2M_S2P_JEEENS4_5SM1004TMEM4LOAD26SM100_TMEM_LOAD_32dp32b64xENS4_13SM90_TMA_LOADENS1J_INS1K_ILi3ELi4ELi3EEENS1M_ILi16EEES1R_EENS4_39AutoVectorizingCopyWithAssumedAlignmentILi128EEENS4_14SM90_TMA_STOREES34_S36_S36_EEEvvEEEEvNT_6ParamsE)
        /*0d18*/ 	.short	0x0380
        /*0d1a*/ 	.short	0x0c00


	//----- nvinfo : EIATTR_SW_WAR
	.align		4
.L_55:
        /*0d1c*/ 	.byte	0x04, 0x36
        /*0d1e*/ 	.short	(.L_57 - .L_56)
.L_56:
        /*0d20*/ 	.word	0x00000008
.L_57:


//--------------------- .nv.callgraph             --------------------------
	.section	.nv.callgraph,"",@"SHT_CUDA_CALLGRAPH"
	.align	4
	.sectionentsize	8
	.align		4
        /*0000*/ 	.word	0x00000000
	.align		4
        /*0004*/ 	.word	0xffffffff
	.align		4
        /*0008*/ 	.word	index@(_ZN7cutlass13device_kernelINS_4gemm6kernel13GemmUniversalIN4cute5tupleIJiiiiEEENS1_10collective13CollectiveMmaINS1_46MainloopSm100TmaUmmaWarpSpecializedBlockScaledILi16ELi2ELi1ENS5_IJNS4_1CILi4EEENSA_ILi1EEESC_EEEEENS5_IJNSA_ILi256EEESF_NSA_ILi64EEEEEENS5_IJNS_12float_e2m1_tENS_13float_ue4m3_tEEEENS5_IJNS5_IJlSC_lEEENS4_6LayoutINS5_IJNS5_IJNS5_IJNSA_ILi32EEESB_EEEiEEENS5_IJNS5_IJNSA_ILi16EEESB_EEEiEEENS5_IJSC_iEEEEEENS5_IJSS_NS5_IJNS5_IJNSA_ILi0EEESC_EEENSA_ILi512EEEEEENS5_IJSV_iEEEEEEEEEEESK_S12_NS4_8TiledMMAINS4_8MMA_AtomIJNS4_23SM100_MMA_MXF4_2x1SM_SSISI_SI_fSJ_Li256ELi256ELi16ELNS4_4UMMA5MajorE0ELS17_0ELNS16_7ScaleInE0ELS18_0EEEEEENSM_INS5_IJSC_SC_SC_EEENS5_IJSV_SV_SV_EEEEENS5_IJNS4_10UnderscoreES1E_S1E_EEEEENS5_IJNS4_18SM100_TMA_2SM_LOADES1H_EEENS5_IJNS4_14ComposedLayoutINS4_7SwizzleILi1ELi4ELi3EEENS4_18smem_ptr_flag_bitsILi4EEENSM_INS5_IJNSA_ILi8EEESG_EEENS5_IJSG_SC_EEEEEEENSM_INS5_IJNS5_IJNS5_IJSO_SC_EEESR_EEESC_NS5_IJSC_SC_EEEEEENS5_IJNS5_IJNS5_IJSR_SX_EEESW_EEESV_NS5_IJSB_SX_EEEEEEEEEEEvNS4_8identityENS5_IJNS4_28SM100_TMA_2SM_LOAD_MULTICASTES24_EEENS5_IJS1S_NSM_INS5_IJNS5_IJNS5_IJSO_NSA_ILi2EEEEEESR_EEESC_S1V_EEENS5_IJS1Y_SV_NS5_IJSB_NSA_ILi1024EEEEEEEEEEEEEEvS23_EENS_8epilogue10collective18CollectiveEpilogueINS2G_23Sm100TmaWarpSpecializedILi4ELi2ELi64ELb1ELb0EEEJNS5_IJNSA_ILi128EEESF_SG_EEENS5_IJNSM_IS2L_SC_EENSM_ISG_SC_EEEEENS_10bfloat16_tESL_S2Q_SL_NS2G_6fusion15FusionCallbacksIS2K_NS2R_17LinearCombinationIS2Q_fS2Q_fLNS_15FloatRoundStyleE2EEES2M_S2P_JEEENS4_5SM1004TMEM4LOAD26SM100_TMEM_LOAD_32dp32b64xENS4_13SM90_TMA_LOADENS1J_INS1K_ILi3ELi4ELi3EEENS1M_ILi16EEES1R_EENS4_39AutoVectorizingCopyWithAssumedAlignmentILi128EEENS4_14SM90_TMA_STOREES34_S36_S36_EEEvvEEEEvNT_6ParamsE)
	.align		4
        /*000c*/ 	.word	index@(__assertfail)
	.align		4
        /*0010*/ 	.word	0x00000000
	.align		4
        /*0014*/ 	.word	0xfffffffe
	.align		4
        /*0018*/ 	.word	0x00000000
	.align		4
        /*001c*/ 	.word	0xfffffffd
	.align		4
        /*0020*/ 	.word	0x00000000
	.align		4
        /*0024*/ 	.word	0xfffffffc


//--------------------- .nv.constant4             --------------------------
	.section	.nv.constant4,"a",@progbits
	.align	8
	.align		8
.nv.constant4:
        /*0000*/ 	.dword	__assertfail
	.align		8
        /*0008*/ 	.dword	__unnamed_1
	.align		8
        /*0010*/ 	.dword	__unnamed_2
	.align		8
        /*0018*/ 	.dword	_ZN40_INTERNAL_fa32a17a_4_k_cu_3368b73a_346884cuda3std3__45__cpo5beginE
	.align		8
        /*0020*/ 	.dword	_ZN40_INTERNAL_fa32a17a_4_k_cu_3368b73a_346884cuda3std3__45__cpo3endE
	.align		8
        /*0028*/ 	.dword	_ZN40_INTERNAL_fa32a17a_4_k_cu_3368b73a_346884cuda3std3__45__cpo6cbeginE
	.align		8
        /*0030*/ 	.dword	_ZN40_INTERNAL_fa32a17a_4_k_cu_3368b73a_346884cuda3std3__45__cpo4cendE
	.align		8
        /*0038*/ 	.dword	_ZN40_INTERNAL_fa32a17a_4_k_cu_3368b73a_346884cuda3std3__442_GLOBAL__N__fa32a17a_4_k_cu_3368b73a_346886ignoreE
	.align		8
        /*0040*/ 	.dword	_ZN40_INTERNAL_fa32a17a_4_k_cu_3368b73a_346884cuda3std3__419piecewise_constructE
	.align		8
        /*0048*/ 	.dword	_ZN40_INTERNAL_fa32a17a_4_k_cu_3368b73a_346884cuda3std3__48in_placeE
	.align		8
        /*0050*/ 	.dword	_ZN40_INTERNAL_fa32a17a_4_k_cu_3368b73a_346884cuda3std6ranges3__45__cpo4swapE
	.align		8
        /*0058*/ 	.dword	_ZN40_INTERNAL_fa32a17a_4_k_cu_3368b73a_346884cuda3std6ranges3__45__cpo9iter_moveE
	.align		8
        /*0060*/ 	.dword	_ZN40_INTERNAL_fa32a17a_4_k_cu_3368b73a_346884cute7productE
	.align		8
        /*0068*/ 	.dword	_ZN40_INTERNAL_fa32a17a_4_k_cu_3368b73a_346884cute1_E
	.align		8
        /*0070*/ 	.dword	$str$25
	.align		8
        /*0078*/ 	.dword	$str$26
	.align		8
        /*0080*/ 	.dword	$str$29
	.align		8
        /*0088*/ 	.dword	$str$30


//--------------------- .text._ZN7cutlass13device_kernelINS_4gemm6kernel13GemmUniversalIN4cute5tupleIJiiiiEEENS1_10collective13CollectiveMmaINS1_46MainloopSm100TmaUmmaWarpSpecializedBlockScaledILi16ELi2ELi1ENS5_IJNS4_1CILi4EEENSA_ILi1EEESC_EEEEENS5_IJNSA_ILi256EEESF_NSA_ILi64EEEEEENS5_IJNS_12float_e2m1_tENS_13float_ue4m3_tEEEENS5_IJNS5_IJlSC_lEEENS4_6LayoutINS5_IJNS5_IJNS5_IJNSA_ILi32EEESB_EEEiEEENS5_IJNS5_IJNSA_ILi16EEESB_EEEiEEENS5_IJSC_iEEEEEENS5_IJSS_NS5_IJNS5_IJNSA_ILi0EEESC_EEENSA_ILi512EEEEEENS5_IJSV_iEEEEEEEEEEESK_S12_NS4_8TiledMMAINS4_8MMA_AtomIJNS4_23SM100_MMA_MXF4_2x1SM_SSISI_SI_fSJ_Li256ELi256ELi16ELNS4_4UMMA5MajorE0ELS17_0ELNS16_7ScaleInE0ELS18_0EEEEEENSM_INS5_IJSC_SC_SC_EEENS5_IJSV_SV_SV_EEEEENS5_IJNS4_10UnderscoreES1E_S1E_EEEEENS5_IJNS4_18SM100_TMA_2SM_LOADES1H_EEENS5_IJNS4_14ComposedLayoutINS4_7SwizzleILi1ELi4ELi3EEENS4_18smem_ptr_flag_bitsILi4EEENSM_INS5_IJNSA_ILi8EEESG_EEENS5_IJSG_SC_EEEEEEENSM_INS5_IJNS5_IJNS5_IJSO_SC_EEESR_EEESC_NS5_IJSC_SC_EEEEEENS5_IJNS5_IJNS5_IJSR_SX_EEESW_EEESV_NS5_IJSB_SX_EEEEEEEEEEEvNS4_8identityENS5_IJNS4_28SM100_TMA_2SM_LOAD_MULTICASTES24_EEENS5_IJS1S_NSM_INS5_IJNS5_IJNS5_IJSO_NSA_ILi2EEEEEESR_EEESC_S1V_EEENS5_IJS1Y_SV_NS5_IJSB_NSA_ILi1024EEEEEEEEEEEEEEvS23_EENS_8epilogue10collective18CollectiveEpilogueINS2G_23Sm100TmaWarpSpecializedILi4ELi2ELi64ELb1ELb0EEEJNS5_IJNSA_ILi128EEESF_SG_EEENS5_IJNSM_IS2L_SC_EENSM_ISG_SC_EEEEENS_10bfloat16_tESL_S2Q_SL_NS2G_6fusion15FusionCallbacksIS2K_NS2R_17LinearCombinationIS2Q_fS2Q_fLNS_15FloatRoundStyleE2EEES2M_S2P_JEEENS4_5SM1004TMEM4LOAD26SM100_TMEM_LOAD_32dp32b64xENS4_13SM90_TMA_LOADENS1J_INS1K_ILi3ELi4ELi3EEENS1M_ILi16EEES1R_EENS4_39AutoVectorizingCopyWithAssumedAlignmentILi128EEENS4_14SM90_TMA_STOREES34_S36_S36_EEEvvEEEEvNT_6ParamsE --------------------------
	.section	.text._ZN7cutlass13device_kernelINS_4gemm6kernel13GemmUniversalIN4cute5tupleIJiiiiEEENS1_10collective13CollectiveMmaINS1_46MainloopSm100TmaUmmaWarpSpecializedBlockScaledILi16ELi2ELi1ENS5_IJNS4_1CILi4EEENSA_ILi1EEESC_EEEEENS5_IJNSA_ILi256EEESF_NSA_ILi64EEEEEENS5_IJNS_12float_e2m1_tENS_13float_ue4m3_tEEEENS5_IJNS5_IJlSC_lEEENS4_6LayoutINS5_IJNS5_IJNS5_IJNSA_ILi32EEESB_EEEiEEENS5_IJNS5_IJNSA_ILi16EEESB_EEEiEEENS5_IJSC_iEEEEEENS5_IJSS_NS5_IJNS5_IJNSA_ILi0EEESC_EEENSA_ILi512EEEEEENS5_IJSV_iEEEEEEEEEEESK_S12_NS4_8TiledMMAINS4_8MMA_AtomIJNS4_23SM100_MMA_MXF4_2x1SM_SSISI_SI_fSJ_Li256ELi256ELi16ELNS4_4UMMA5MajorE0ELS17_0ELNS16_7ScaleInE0ELS18_0EEEEEENSM_INS5_IJSC_SC_SC_EEENS5_IJSV_SV_SV_EEEEENS5_IJNS4_10UnderscoreES1E_S1E_EEEEENS5_IJNS4_18SM100_TMA_2SM_LOADES1H_EEENS5_IJNS4_14ComposedLayoutINS4_7SwizzleILi1ELi4ELi3EEENS4_18smem_ptr_flag_bitsILi4EEENSM_INS5_IJNSA_ILi8EEESG_EEENS5_IJSG_SC_EEEEEEENSM_INS5_IJNS5_IJNS5_IJSO_SC_EEESR_EEESC_NS5_IJSC_SC_EEEEEENS5_IJNS5_IJNS5_IJSR_SX_EEESW_EEESV_NS5_IJSB_SX_EEEEEEEEEEEvNS4_8identityENS5_IJNS4_28SM100_TMA_2SM_LOAD_MULTICASTES24_EEENS5_IJS1S_NSM_INS5_IJNS5_IJNS5_IJSO_NSA_ILi2EEEEEESR_EEESC_S1V_EEENS5_IJS1Y_SV_NS5_IJSB_NSA_ILi1024EEEEEEEEEEEEEEvS23_EENS_8epilogue10collective18CollectiveEpilogueINS2G_23Sm100TmaWarpSpecializedILi4ELi2ELi64ELb1ELb0EEEJNS5_IJNSA_ILi128EEESF_SG_EEENS5_IJNSM_IS2L_SC_EENSM_ISG_SC_EEEEENS_10bfloat16_tESL_S2Q_SL_NS2G_6fusion15FusionCallbacksIS2K_NS2R_17LinearCombinationIS2Q_fS2Q_fLNS_15FloatRoundStyleE2EEES2M_S2P_JEEENS4_5SM1004TMEM4LOAD26SM100_TMEM_LOAD_32dp32b64xENS4_13SM90_TMA_LOADENS1J_INS1K_ILi3ELi4ELi3EEENS1M_ILi16EEES1R_EENS4_39AutoVectorizingCopyWithAssumedAlignmentILi128EEENS4_14SM90_TMA_STOREES34_S36_S36_EEEvvEEEEvNT_6ParamsE,"ax",@progbits
	.align	128
.text._ZN7cutlass13device_kernelINS_4gemm6kernel13GemmUniversalIN4cute5tupleIJiiiiEEENS1_10collective13CollectiveMmaINS1_46MainloopSm100TmaUmmaWarpSpecializedBlockScaledILi16ELi2ELi1ENS5_IJNS4_1CILi4EEENSA_ILi1EEESC_EEEEENS5_IJNSA_ILi256EEESF_NSA_ILi64EEEEEENS5_IJNS_12float_e2m1_tENS_13float_ue4m3_tEEEENS5_IJNS5_IJlSC_lEEENS4_6LayoutINS5_IJNS5_IJNS5_IJNSA_ILi32EEESB_EEEiEEENS5_IJNS5_IJNSA_ILi16EEESB_EEEiEEENS5_IJSC_iEEEEEENS5_IJSS_NS5_IJNS5_IJNSA_ILi0EEESC_EEENSA_ILi512EEEEEENS5_IJSV_iEEEEEEEEEEESK_S12_NS4_8TiledMMAINS4_8MMA_AtomIJNS4_23SM100_MMA_MXF4_2x1SM_SSISI_SI_fSJ_Li256ELi256ELi16ELNS4_4UMMA5MajorE0ELS17_0ELNS16_7ScaleInE0ELS18_0EEEEEENSM_INS5_IJSC_SC_SC_EEENS5_IJSV_SV_SV_EEEEENS5_IJNS4_10UnderscoreES1E_S1E_EEEEENS5_IJNS4_18SM100_TMA_2SM_LOADES1H_EEENS5_IJNS4_14ComposedLayoutINS4_7SwizzleILi1ELi4ELi3EEENS4_18smem_ptr_flag_bitsILi4EEENSM_INS5_IJNSA_ILi8EEESG_EEENS5_IJSG_SC_EEEEEEENSM_INS5_IJNS5_IJNS5_IJSO_SC_EEESR_EEESC_NS5_IJSC_SC_EEEEEENS5_IJNS5_IJNS5_IJSR_SX_EEESW_EEESV_NS5_IJSB_SX_EEEEEEEEEEEvNS4_8identityENS5_IJNS4_28SM100_TMA_2SM_LOAD_MULTICASTES24_EEENS5_IJS1S_NSM_INS5_IJNS5_IJNS5_IJSO_NSA_ILi2EEEEEESR_EEESC_S1V_EEENS5_IJS1Y_SV_NS5_IJSB_NSA_ILi1024EEEEEEEEEEEEEEvS23_EENS_8epilogue10collective18CollectiveEpilogueINS2G_23Sm100TmaWarpSpecializedILi4ELi2ELi64ELb1ELb0EEEJNS5_IJNSA_ILi128EEESF_SG_EEENS5_IJNSM_IS2L_SC_EENSM_ISG_SC_EEEEENS_10bfloat16_tESL_S2Q_SL_NS2G_6fusion15FusionCallbacksIS2K_NS2R_17LinearCombinationIS2Q_fS2Q_fLNS_15FloatRoundStyleE2EEES2M_S2P_JEEENS4_5SM1004TMEM4LOAD26SM100_TMEM_LOAD_32dp32b64xENS4_13SM90_TMA_LOADENS1J_INS1K_ILi3ELi4ELi3EEENS1M_ILi16EEES1R_EENS4_39AutoVectorizingCopyWithAssumedAlignmentILi128EEENS4_14SM90_TMA_STOREES34_S36_S36_EEEvvEEEEvNT_6ParamsE:
        .type           _ZN7cutlass13device_kernelINS_4gemm6kernel13GemmUniversalIN4cute5tupleIJiiiiEEENS1_10collective13CollectiveMmaINS1_46MainloopSm100TmaUmmaWarpSpecializedBlockScaledILi16ELi2ELi1ENS5_IJNS4_1CILi4EEENSA_ILi1EEESC_EEEEENS5_IJNSA_ILi256EEESF_NSA_ILi64EEEEEENS5_IJNS_12float_e2m1_tENS_13float_ue4m3_tEEEENS5_IJNS5_IJlSC_lEEENS4_6LayoutINS5_IJNS5_IJNS5_IJNSA_ILi32EEESB_EEEiEEENS5_IJNS5_IJNSA_ILi16EEESB_EEEiEEENS5_IJSC_iEEEEEENS5_IJSS_NS5_IJNS5_IJNSA_ILi0EEESC_EEENSA_ILi512EEEEEENS5_IJSV_iEEEEEEEEEEESK_S12_NS4_8TiledMMAINS4_8MMA_AtomIJNS4_23SM100_MMA_MXF4_2x1SM_SSISI_SI_fSJ_Li256ELi256ELi16ELNS4_4UMMA5MajorE0ELS17_0ELNS16_7ScaleInE0ELS18_0EEEEEENSM_INS5_IJSC_SC_SC_EEENS5_IJSV_SV_SV_EEEEENS5_IJNS4_10UnderscoreES1E_S1E_EEEEENS5_IJNS4_18SM100_TMA_2SM_LOADES1H_EEENS5_IJNS4_14ComposedLayoutINS4_7SwizzleILi1ELi4ELi3EEENS4_18smem_ptr_flag_bitsILi4EEENSM_INS5_IJNSA_ILi8EEESG_EEENS5_IJSG_SC_EEEEEEENSM_INS5_IJNS5_IJNS5_IJSO_SC_EEESR_EEESC_NS5_IJSC_SC_EEEEEENS5_IJNS5_IJNS5_IJSR_SX_EEESW_EEESV_NS5_IJSB_SX_EEEEEEEEEEEvNS4_8identityENS5_IJNS4_28SM100_TMA_2SM_LOAD_MULTICASTES24_EEENS5_IJS1S_NSM_INS5_IJNS5_IJNS5_IJSO_NSA_ILi2EEEEEESR_EEESC_S1V_EEENS5_IJS1Y_SV_NS5_IJSB_NSA_ILi1024EEEEEEEEEEEEEEvS23_EENS_8epilogue10collective18CollectiveEpilogueINS2G_23Sm100TmaWarpSpecializedILi4ELi2ELi64ELb1ELb0EEEJNS5_IJNSA_ILi128EEESF_SG_EEENS5_IJNSM_IS2L_SC_EENSM_ISG_SC_EEEEENS_10bfloat16_tESL_S2Q_SL_NS2G_6fusion15FusionCallbacksIS2K_NS2R_17LinearCombinationIS2Q_fS2Q_fLNS_15FloatRoundStyleE2EEES2M_S2P_JEEENS4_5SM1004TMEM4LOAD26SM100_TMEM_LOAD_32dp32b64xENS4_13SM90_TMA_LOADENS1J_INS1K_ILi3ELi4ELi3EEENS1M_ILi16EEES1R_EENS4_39AutoVectorizingCopyWithAssumedAlignmentILi128EEENS4_14SM90_TMA_STOREES34_S36_S36_EEEvvEEEEvNT_6ParamsE,@function
        .size           _ZN7cutlass13device_kernelINS_4gemm6kernel13GemmUniversalIN4cute5tupleIJiiiiEEENS1_10collective13CollectiveMmaINS1_46MainloopSm100TmaUmmaWarpSpecializedBlockScaledILi16ELi2ELi1ENS5_IJNS4_1CILi4EEENSA_ILi1EEESC_EEEEENS5_IJNSA_ILi256EEESF_NSA_ILi64EEEEEENS5_IJNS_12float_e2m1_tENS_13float_ue4m3_tEEEENS5_IJNS5_IJlSC_lEEENS4_6LayoutINS5_IJNS5_IJNS5_IJNSA_ILi32EEESB_EEEiEEENS5_IJNS5_IJNSA_ILi16EEESB_EEEiEEENS5_IJSC_iEEEEEENS5_IJSS_NS5_IJNS5_IJNSA_ILi0EEESC_EEENSA_ILi512EEEEEENS5_IJSV_iEEEEEEEEEEESK_S12_NS4_8TiledMMAINS4_8MMA_AtomIJNS4_23SM100_MMA_MXF4_2x1SM_SSISI_SI_fSJ_Li256ELi256ELi16ELNS4_4UMMA5MajorE0ELS17_0ELNS16_7ScaleInE0ELS18_0EEEEEENSM_INS5_IJSC_SC_SC_EEENS5_IJSV_SV_SV_EEEEENS5_IJNS4_10UnderscoreES1E_S1E_EEEEENS5_IJNS4_18SM100_TMA_2SM_LOADES1H_EEENS5_IJNS4_14ComposedLayoutINS4_7SwizzleILi1ELi4ELi3EEENS4_18smem_ptr_flag_bitsILi4EEENSM_INS5_IJNSA_ILi8EEESG_EEENS5_IJSG_SC_EEEEEEENSM_INS5_IJNS5_IJNS5_IJSO_SC_EEESR_EEESC_NS5_IJSC_SC_EEEEEENS5_IJNS5_IJNS5_IJSR_SX_EEESW_EEESV_NS5_IJSB_SX_EEEEEEEEEEEvNS4_8identityENS5_IJNS4_28SM100_TMA_2SM_LOAD_MULTICASTES24_EEENS5_IJS1S_NSM_INS5_IJNS5_IJNS5_IJSO_NSA_ILi2EEEEEESR_EEESC_S1V_EEENS5_IJS1Y_SV_NS5_IJSB_NSA_ILi1024EEEEEEEEEEEEEEvS23_EENS_8epilogue10collective18CollectiveEpilogueINS2G_23Sm100TmaWarpSpecializedILi4ELi2ELi64ELb1ELb0EEEJNS5_IJNSA_ILi128EEESF_SG_EEENS5_IJNSM_IS2L_SC_EENSM_ISG_SC_EEEEENS_10bfloat16_tESL_S2Q_SL_NS2G_6fusion15FusionCallbacksIS2K_NS2R_17LinearCombinationIS2Q_fS2Q_fLNS_15FloatRoundStyleE2EEES2M_S2P_JEEENS4_5SM1004TMEM4LOAD26SM100_TMEM_LOAD_32dp32b64xENS4_13SM90_TMA_LOADENS1J_INS1K_ILi3ELi4ELi3EEENS1M_ILi16EEES1R_EENS4_39AutoVectorizingCopyWithAssumedAlignmentILi128EEENS4_14SM90_TMA_STOREES34_S36_S36_EEEvvEEEEvNT_6ParamsE,(.L_x_231 - _ZN7cutlass13device_kernelINS_4gemm6kernel13GemmUniversalIN4cute5tupleIJiiiiEEENS1_10collective13CollectiveMmaINS1_46MainloopSm100TmaUmmaWarpSpecializedBlockScaledILi16ELi2ELi1ENS5_IJNS4_1CILi4EEENSA_ILi1EEESC_EEEEENS5_IJNSA_ILi256EEESF_NSA_ILi64EEEEEENS5_IJNS_12float_e2m1_tENS_13float_ue4m3_tEEEENS5_IJNS5_IJlSC_lEEENS4_6LayoutINS5_IJNS5_IJNS5_IJNSA_ILi32EEESB_EEEiEEENS5_IJNS5_IJNSA_ILi16EEESB_EEEiEEENS5_IJSC_iEEEEEENS5_IJSS_NS5_IJNS5_IJNSA_ILi0EEESC_EEENSA_ILi512EEEEEENS5_IJSV_iEEEEEEEEEEESK_S12_NS4_8TiledMMAINS4_8MMA_AtomIJNS4_23SM100_MMA_MXF4_2x1SM_SSISI_SI_fSJ_Li256ELi256ELi16ELNS4_4UMMA5MajorE0ELS17_0ELNS16_7ScaleInE0ELS18_0EEEEEENSM_INS5_IJSC_SC_SC_EEENS5_IJSV_SV_SV_EEEEENS5_IJNS4_10UnderscoreES1E_S1E_EEEEENS5_IJNS4_18SM100_TMA_2SM_LOADES1H_EEENS5_IJNS4_14ComposedLayoutINS4_7SwizzleILi1ELi4ELi3EEENS4_18smem_ptr_flag_bitsILi4EEENSM_INS5_IJNSA_ILi8EEESG_EEENS5_IJSG_SC_EEEEEEENSM_INS5_IJNS5_IJNS5_IJSO_SC_EEESR_EEESC_NS5_IJSC_SC_EEEEEENS5_IJNS5_IJNS5_IJSR_SX_EEESW_EEESV_NS5_IJSB_SX_EEEEEEEEEEEvNS4_8identityENS5_IJNS4_28SM100_TMA_2SM_LOAD_MULTICASTES24_EEENS5_IJS1S_NSM_INS5_IJNS5_IJNS5_IJSO_NSA_ILi2EEEEEESR_EEESC_S1V_EEENS5_IJS1Y_SV_NS5_IJSB_NSA_ILi1024EEEEEEEEEEEEEEvS23_EENS_8epilogue10collective18CollectiveEpilogueINS2G_23Sm100TmaWarpSpecializedILi4ELi2ELi64ELb1ELb0EEEJNS5_IJNSA_ILi128EEESF_SG_EEENS5_IJNSM_IS2L_SC_EENSM_ISG_SC_EEEEENS_10bfloat16_tESL_S2Q_SL_NS2G_6fusion15FusionCallbacksIS2K_NS2R_17LinearCombinationIS2Q_fS2Q_fLNS_15FloatRoundStyleE2EEES2M_S2P_JEEENS4_5SM1004TMEM4LOAD26SM100_TMEM_LOAD_32dp32b64xENS4_13SM90_TMA_LOADENS1J_INS1K_ILi3ELi4ELi3EEENS1M_ILi16EEES1R_EENS4_39AutoVectorizingCopyWithAssumedAlignmentILi128EEENS4_14SM90_TMA_STOREES34_S36_S36_EEEvvEEEEvNT_6ParamsE)
        .other          _ZN7cutlass13device_kernelINS_4gemm6kernel13GemmUniversalIN4cute5tupleIJiiiiEEENS1_10collective13CollectiveMmaINS1_46MainloopSm100TmaUmmaWarpSpecializedBlockScaledILi16ELi2ELi1ENS5_IJNS4_1CILi4EEENSA_ILi1EEESC_EEEEENS5_IJNSA_ILi256EEESF_NSA_ILi64EEEEEENS5_IJNS_12float_e2m1_tENS_13float_ue4m3_tEEEENS5_IJNS5_IJlSC_lEEENS4_6LayoutINS5_IJNS5_IJNS5_IJNSA_ILi32EEESB_EEEiEEENS5_IJNS5_IJNSA_ILi16EEESB_EEEiEEENS5_IJSC_iEEEEEENS5_IJSS_NS5_IJNS5_IJNSA_ILi0EEESC_EEENSA_ILi512EEEEEENS5_IJSV_iEEEEEEEEEEESK_S12_NS4_8TiledMMAINS4_8MMA_AtomIJNS4_23SM100_MMA_MXF4_2x1SM_SSISI_SI_fSJ_Li256ELi256ELi16ELNS4_4UMMA5MajorE0ELS17_0ELNS16_7ScaleInE0ELS18_0EEEEEENSM_INS5_IJSC_SC_SC_EEENS5_IJSV_SV_SV_EEEEENS5_IJNS4_10UnderscoreES1E_S1E_EEEEENS5_IJNS4_18SM100_TMA_2SM_LOADES1H_EEENS5_IJNS4_14ComposedLayoutINS4_7SwizzleILi1ELi4ELi3EEENS4_18smem_ptr_flag_bitsILi4EEENSM_INS5_IJNSA_ILi8EEESG_EEENS5_IJSG_SC_EEEEEEENSM_INS5_IJNS5_IJNS5_IJSO_SC_EEESR_EEESC_NS5_IJSC_SC_EEEEEENS5_IJNS5_IJNS5_IJSR_SX_EEESW_EEESV_NS5_IJSB_SX_EEEEEEEEEEEvNS4_8identityENS5_IJNS4_28SM100_TMA_2SM_LOAD_MULTICASTES24_EEENS5_IJS1S_NSM_INS5_IJNS5_IJNS5_IJSO_NSA_ILi2EEEEEESR_EEESC_S1V_EEENS5_IJS1Y_SV_NS5_IJSB_NSA_ILi1024EEEEEEEEEEEEEEvS23_EENS_8epilogue10collective18CollectiveEpilogueINS2G_23Sm100TmaWarpSpecializedILi4ELi2ELi64ELb1ELb0EEEJNS5_IJNSA_ILi128EEESF_SG_EEENS5_IJNSM_IS2L_SC_EENSM_ISG_SC_EEEEENS_10bfloat16_tESL_S2Q_SL_NS2G_6fusion15FusionCallbacksIS2K_NS2R_17LinearCombinationIS2Q_fS2Q_fLNS_15FloatRoundStyleE2EEES2M_S2P_JEEENS4_5SM1004TMEM4LOAD26SM100_TMEM_LOAD_32dp32b64xENS4_13SM90_TMA_LOADENS1J_INS1K_ILi3ELi4ELi3EEENS1M_ILi16EEES1R_EENS4_39AutoVectorizingCopyWithAssumedAlignmentILi128EEENS4_14SM90_TMA_STOREES34_S36_S36_EEEvvEEEEvNT_6ParamsE,@"STO_CUDA_ENTRY STV_DEFAULT"
_ZN7cutlass13device_kernelINS_4gemm6kernel13GemmUniversalIN4cute5tupleIJiiiiEEENS1_10collective13CollectiveMmaINS1_46MainloopSm100TmaUmmaWarpSpecializedBlockScaledILi16ELi2ELi1ENS5_IJNS4_1CILi4EEENSA_ILi1EEESC_EEEEENS5_IJNSA_ILi256EEESF_NSA_ILi64EEEEEENS5_IJNS_12float_e2m1_tENS_13float_ue4m3_tEEEENS5_IJNS5_IJlSC_lEEENS4_6LayoutINS5_IJNS5_IJNS5_IJNSA_ILi32EEESB_EEEiEEENS5_IJNS5_IJNSA_ILi16EEESB_EEEiEEENS5_IJSC_iEEEEEENS5_IJSS_NS5_IJNS5_IJNSA_ILi0EEESC_EEENSA_ILi512EEEEEENS5_IJSV_iEEEEEEEEEEESK_S12_NS4_8TiledMMAINS4_8MMA_AtomIJNS4_23SM100_MMA_MXF4_2x1SM_SSISI_SI_fSJ_Li256ELi256ELi16ELNS4_4UMMA5MajorE0ELS17_0ELNS16_7ScaleInE0ELS18_0EEEEEENSM_INS5_IJSC_SC_SC_EEENS5_IJSV_SV_SV_EEEEENS5_IJNS4_10UnderscoreES1E_S1E_EEEEENS5_IJNS4_18SM100_TMA_2SM_LOADES1H_EEENS5_IJNS4_14ComposedLayoutINS4_7SwizzleILi1ELi4ELi3EEENS4_18smem_ptr_flag_bitsILi4EEENSM_INS5_IJNSA_ILi8EEESG_EEENS5_IJSG_SC_EEEEEEENSM_INS5_IJNS5_IJNS5_IJSO_SC_EEESR_EEESC_NS5_IJSC_SC_EEEEEENS5_IJNS5_IJNS5_IJSR_SX_EEESW_EEESV_NS5_IJSB_SX_EEEEEEEEEEEvNS4_8identityENS5_IJNS4_28SM100_TMA_2SM_LOAD_MULTICASTES24_EEENS5_IJS1S_NSM_INS5_IJNS5_IJNS5_IJSO_NSA_ILi2EEEEEESR_EEESC_S1V_EEENS5_IJS1Y_SV_NS5_IJSB_NSA_ILi1024EEEEEEEEEEEEEEvS23_EENS_8epilogue10collective18CollectiveEpilogueINS2G_23Sm100TmaWarpSpecializedILi4ELi2ELi64ELb1ELb0EEEJNS5_IJNSA_ILi128EEESF_SG_EEENS5_IJNSM_IS2L_SC_EENSM_ISG_SC_EEEEENS_10bfloat16_tESL_S2Q_SL_NS2G_6fusion15FusionCallbacksIS2K_NS2R_17LinearCombinationIS2Q_fS2Q_fLNS_15FloatRoundStyleE2EEES2M_S2P_JEEENS4_5SM1004TMEM4LOAD26SM100_TMEM_LOAD_32dp32b64xENS4_13SM90_TMA_LOADENS1J_INS1K_ILi3ELi4ELi3EEENS1M_ILi16EEES1R_EENS4_39AutoVectorizingCopyWithAssumedAlignmentILi128EEENS4_14SM90_TMA_STOREES34_S36_S36_EEEvvEEEEvNT_6ParamsE:
[----:B------:R-:W1:Y:S01]  /*0000*/  LDC R1, c[0x0][0x37c] ;  /* 0x0000df00ff017b82 */ /* 0x000e620000000800 */
[----:B------:R-:W2:Y:S01]  /*0010*/  S2R R152, SR_TID.X ;  /* 0x0000000000987919 */ /* 0x000ea20000002100 */
[----:B------:R-:W3:Y:S06]  /*0020*/  LDCU.64 UR12, c[0x0][0xc90] ;  /* 0x00019200ff0c77ac */ /* 0x000eec0008000a00 */
[----:B------:R-:W4:Y:S01]  /*0030*/  S2UR UR4, SR_CgaCtaId ;  /* 0x00000000000479c3 */ /* 0x000f220000008800 */
[----:B------:R-:W-:Y:S02]  /*0040*/  PRMT R139, RZ, 0x7610, R139 ;  /* 0x00007610ff8b7816 */ /* 0x000fe4000000008b */
[----:B------:R-:W-:Y:S01]  /*0050*/  ELECT P1, URZ, PT ;  /* 0x0000000000ff782f */ /* 0x000fe20003820000 */
[----:B---3--:R-:W-:-:S04]  /*0060*/  UISETP.NE.U32.AND UP0, UPT, UR12, URZ, UPT ;  /* 0x000000ff0c00728c */ /* 0x008fc8000bf05070 */
[----:B------:R-:W-:Y:S02]  /*0070*/  UISETP.NE.AND.EX UP0, UPT, UR13, URZ, UPT, UP0 ;  /* 0x000000ff0d00728c */ /* 0x000fe4000bf05300 */
[----:B----4-:R-:W-:Y:S01]  /*0080*/  ULOP3.LUT UR25, UR4, 0x1, URZ, 0xc0, !UPT ;  /* 0x0000000104197892 */ /* 0x010fe2000f8ec0ff */
[----:B--2---:R-:W-:-:S05]  /*0090*/  SHF.R.U32.HI R140, RZ, 0x5, R152 ;  /* 0x00000005ff8c7819 */ /* 0x004fca0000011698 */
[----:B------:R-:W2:Y:S02]  /*00a0*/  SHFL.IDX PT, R0, R140, RZ, 0x1f ;  /* 0x00001fff8c007589 */ /* 0x000ea400000e0000 */
[----:B--2---:R-:W-:Y:S01]  /*00b0*/  R2UR UR21, R0 ;  /* 0x00000000001572ca */ /* 0x004fe200000e0000 */
[----:B-1----:R-:W-:-:S14]  /*00c0*/  BRA.U UP0, `(.L_x_0) ;  /* 0x0000000100307547 */ /* 0x002fdc000b800000 */
[----:B------:R-:W1:Y:S02]  /*00d0*/  LDCU.64 UR4, c[0x0][0xc88] ;  /* 0x00019100ff0477ac */ /* 0x000e640008000a00 */
[----:B-1----:R-:W-:-:S04]  /*00e0*/  UISETP.NE.U32.AND UP0, UPT, UR4, URZ, UPT ;  /* 0x000000ff0400728c */ /* 0x002fc8000bf05070 */
[----:B------:R-:W-:-:S09]  /*00f0*/  UISETP.NE.AND.EX UP0, UPT, UR5, URZ, UPT, UP0 ;  /* 0x000000ff0500728c */ /* 0x000fd2000bf05300 */
[----:B------:R-:W-:Y:S05]  /*0100*/  BRA.U !UP0, `(.L_x_1) ;  /* 0x0000000108147547 */ /* 0x000fea000b800000 */
[----:B------:R-:W1:Y:S01]  /*0110*/  LDC.64 R2, c[0x0][0xc88] ;  /* 0x00032200ff027b82 */ /* 0x000e620000000a00 */
[----:B------:R-:W1:Y:S02]  /*0120*/  LDCU.64 UR4, c[0x0][0x358] ;  /* 0x00006b00ff0477ac */ /* 0x000e640008000a00 */
[----:B-1----:R1:W5:Y:S01]  /*0130*/  LDG.E R71, desc[UR4][R2.64] ;  /* 0x0000000402477981 */ /* 0x002362000c1e1900 */
[----:B------:R-:W-:Y:S01]  /*0140*/  HFMA2 R139, -RZ, RZ, 0, 5.9604644775390625e-08 ;  /* 0x00000001ff8b7431 */ /* 0x000fe200000001ff */
[----:B------:R-:W-:Y:S05]  /*0150*/  BRA `(.L_x_0) ;  /* 0x00000000000c7947 */ /* 0x000fea0003800000 */
.L_x_1:
[----:B------:R-:W1:Y:S01]  /*0160*/  LDCU UR4, c[0x0][0xc80] ;  /* 0x00019000ff0477ac */ /* 0x000e620008000800 */
[----:B------:R-:W-:Y:S01]  /*0170*/  HFMA2 R139, -RZ, RZ, 0, 5.9604644775390625e-08 ;  /* 0x00000001ff8b7431 */ /* 0x000fe200000001ff */
[----:B-1----:R-:W-:-:S07]  /*0180*/  MOV R71, UR4 ;  /* 0x0000000400477c02 */ /* 0x002fce0008000f00 */
.L_x_0:
[----:B------:R-:W2:Y:S02]  /*0190*/  LDCU.64 UR4, c[0x0][0xcb0] ;  /* 0x00019600ff0477ac */ /* 0x000ea40008000a00 */
[----:B--2---:R-:W-:-:S04]  /*01a0*/  UISETP.NE.U32.AND UP0, UPT, UR4, URZ, UPT ;  /* 0x000000ff0400728c */ /* 0x004fc8000bf05070 */
[----:B------:R-:W-:-:S09]  /*01b0*/  UISETP.NE.AND.EX UP0, UPT, UR5, URZ, UPT, UP0 ;  /* 0x000000ff0500728c */ /* 0x000fd2000bf05300 */
[----:B------:R-:W-:Y:S05]  /*01c0*/  BRA.U UP0, `(.L_x_2) ;  /* 0x0000000100287547 */ /* 0x000fea000b800000 */
[----:B------:R-:W2:Y:S02]  /*01d0*/  LDCU.64 UR4, c[0x0][0xca8] ;  /* 0x00019500ff0477ac */ /* 0x000ea40008000a00 */
[----:B--2---:R-:W-:-:S04]  /*01e0*/  UISETP.NE.U32.AND UP0, UPT, UR4, URZ, UPT ;  /* 0x000000ff0400728c */ /* 0x004fc8000bf05070 */
[----:B------:R-:W-:-:S09]  /*01f0*/  UISETP.NE.AND.EX UP0, UPT, UR5, URZ, UPT, UP0 ;  /* 0x000000ff0500728c */ /* 0x000fd2000bf05300 */
[----:B------:R-:W-:Y:S05]  /*0200*/  BRA.U !UP0, `(.L_x_3) ;  /* 0x0000000108107547 */ /* 0x000fea000b800000 */
[----:B------:R-:W2:Y:S01]  /*0210*/  LDC.64 R68, c[0x0][0xca8] ;  /* 0x00032a00ff447b82 */ /* 0x000ea20000000a00 */
[----:B------:R-:W2:Y:S02]  /*0220*/  LDCU.64 UR4, c[0x0][0x358] ;  /* 0x00006b00ff0477ac */ /* 0x000ea40008000a00 */
[----:B--2---:R2:W5:Y:S01]  /*0230*/  LDG.E R68, desc[UR4][R68.64] ;  /* 0x0000000444447981 */ /* 0x004562000c1e1900 */
[----:B------:R-:W-:Y:S05]  /*0240*/  BRA `(.L_x_2) ;  /* 0x0000000000087947 */ /* 0x000fea0003800000 */
.L_x_3:
[----:B------:R-:W2:Y:S02]  /*0250*/  LDCU UR4, c[0x0][0xca0] ;  /* 0x00019400ff0477ac */ /* 0x000ea40008000800 */
[----:B--2---:R-:W-:Y:S02]  /*0260*/  MOV R68, UR4 ;  /* 0x0000000400447c02 */ /* 0x004fe40008000f00 */
.L_x_2:
[----:B------:R-:W-:Y:S01]  /*0270*/  IMAD.U32 R0, RZ, RZ, UR21 ;  /* 0x00000015ff007e24 */ /* 0x000fe2000f8e00ff */
[----:B------:R-:W-:Y:S04]  /*0280*/  BSSY.RECONVERGENT B0, `(.L_x_4) ;  /* 0x0000012000007945 */ /* 0x000fe80003800200 */
[C---:B------:R-:W-:Y:S02]  /*0290*/  ISETP.NE.OR P2, PT, R0.reuse, 0x1, !P1 ;  /* 0x000000010000780c */ /* 0x040fe40004f45670 */
[----:B------:R-:W-:-:S11]  /*02a0*/  ISETP.NE.OR P0, PT, R0, 0x3, !P1 ;  /* 0x000000030000780c */ /* 0x000fd60004f05670 */
[----:B------:R-:W-:Y:S05]  /*02b0*/  @P2 BRA `(.L_x_5) ;  /* 0x0000000000382947 */ /* 0x000fea0003800000 */
[----:B------:R-:W3:Y:S02]  /*02c0*/  LDCU.64 UR4, c[0x0][0x348] ;  /* 0x00006900ff0477ac */ /* 0x000ee40008000a00 */
[----:B---3--:R-:W-:Y:S02]  /*02d0*/  UIADD3 UR10, UP3, UPT, UR4, 0x80, URZ ;  /* 0x00000080040a7890 */ /* 0x008fe4000ff7e0ff */
[----:B------:R-:W-:Y:S02]  /*02e0*/  UIADD3 UR8, UP2, UPT, UR4, 0x180, URZ ;  /* 0x0000018004087890 */ /* 0x000fe4000ff5e0ff */
[----:B------:R-:W-:Y:S02]  /*02f0*/  UIADD3 UR6, UP1, UPT, UR4, 0x280, URZ ;  /* 0x0000028004067890 */ /* 0x000fe4000ff3e0ff */
[----:B------:R-:W-:Y:S02]  /*0300*/  UIADD3 UR4, UP0, UPT, UR4, 0x380, URZ ;  /* 0x0000038004047890 */ /* 0x000fe4000ff1e0ff */
[----:B------:R-:W-:-:S02]  /*0310*/  UIADD3.X UR11, UPT, UPT, URZ, UR5, URZ, UP3, !UPT ;  /* 0x00000005ff0b7290 */ /* 0x000fc40009ffe4ff */
[----:B------:R-:W-:Y:S02]  /*0320*/  UIADD3.X UR9, UPT, UPT, URZ, UR5, URZ, UP2, !UPT ;  /* 0x00000005ff097290 */ /* 0x000fe400097fe4ff */
[----:B------:R-:W-:Y:S02]  /*0330*/  UIADD3.X UR7, UPT, UPT, URZ, UR5, URZ, UP1, !UPT ;  /* 0x00000005ff077290 */ /* 0x000fe40008ffe4ff */
[----:B------:R-:W-:-:S03]  /*0340*/  UIADD3.X UR5, UPT, UPT, URZ, UR5, URZ, UP0, !UPT ;  /* 0x00000005ff057290 */ /* 0x000fc600087fe4ff */
[----:B------:R3:W-:Y:S02]  /*0350*/  UTMACCTL.PF [UR10] ;  /* 0x000000000a0079b9 */ /* 0x0007e40008040000 */
[----:B------:R3:W-:Y:S02]  /*0360*/  UTMACCTL.PF [UR8] ;  /* 0x00000000080079b9 */ /* 0x0007e40008040000 */
[----:B------:R3:W-:Y:S02]  /*0370*/  UTMACCTL.PF [UR6] ;  /* 0x00000000060079b9 */ /* 0x0007e40008040000 */
[----:B------:R3:W-:Y:S02]  /*0380*/  UTMACCTL.PF [UR4] ;  /* 0x00000000040079b9 */ /* 0x0007e40008040000 */
[----:B---3--:R-:W-:Y:S01]  /*0390*/  NOP ;  /* 0x0000000000007918 */ /* 0x008fe20000000000 */
.L_x_5:
[----:B------:R-:W-:Y:S05]  /*03a0*/  BSYNC.RECONVERGENT B0 ;  /* 0x0000000000007941 */ /* 0x000fea0003800200 */
.L_x_4:
[----:B------:R-:W-:Y:S04]  /*03b0*/  BSSY.RECONVERGENT B0, `(.L_x_6) ;  /* 0x000000a000007945 */ /* 0x000fe80003800200 */
[----:B------:R-:W-:Y:S05]  /*03c0*/  @P0 BRA `(.L_x_7) ;  /* 0x0000000000200947 */ /* 0x000fea0003800000 */
[----:B------:R-:W3:Y:S02]  /*03d0*/  LDCU.64 UR4, c[0x0][0x348] ;  /* 0x00006900ff0477ac */ /* 0x000ee40008000a00 */
[----:B---3--:R-:W-:Y:S02]  /*03e0*/  UIADD3 UR6, UP1, UPT, UR4, 0x980, URZ ;  /* 0x0000098004067890 */ /* 0x008fe4000ff3e0ff */
[----:B------:R-:W-:Y:S02]  /*03f0*/  UIADD3 UR4, UP0, UPT, UR4, 0xa80, URZ ;  /* 0x00000a8004047890 */ /* 0x000fe4000ff1e0ff */
[----:B------:R-:W-:Y:S02]  /*0400*/  UIADD3.X UR7, UPT, UPT, URZ, UR5, URZ, UP1, !UPT ;  /* 0x00000005ff077290 */ /* 0x000fe40008ffe4ff */
[----:B------:R-:W-:-:S07]  /*0410*/  UIADD3.X UR5, UPT, UPT, URZ, UR5, URZ, UP0, !UPT ;  /* 0x00000005ff057290 */ /* 0x000fce00087fe4ff */
[----:B------:R3:W-:Y:S02]  /*0420*/  UTMACCTL.PF [UR6] ;  /* 0x00000000060079b9 */ /* 0x0007e40008040000 */
[----:B------:R3:W-:Y:S02]  /*0430*/  UTMACCTL.PF [UR4] ;  /* 0x00000000040079b9 */ /* 0x0007e40008040000 */
[----:B---3--:R-:W-:Y:S01]  /*0440*/  NOP ;  /* 0x0000000000007918 */ /* 0x008fe20000000000 */
.L_x_7:
[----:B------:R-:W-:Y:S05]  /*0450*/  BSYNC.RECONVERGENT B0 ;  /* 0x0000000000007941 */ /* 0x000fea0003800200 */
.L_x_6:
[----:B------:R-:W3:Y:S01]  /*0460*/  LDCU.64 UR4, c[0x0][0xc88] ;  /* 0x00019100ff0477ac */ /* 0x000ee20008000a00 */
[----:B------:R-:W-:Y:S02]  /*0470*/  UISETP.EQ.U32.AND UP2, UPT, UR12, URZ, UPT ;  /* 0x000000ff0c00728c */ /* 0x000fe4000bf42070 */
[----:B------:R-:W-:Y:S02]  /*0480*/  UPLOP3.LUT UP4, UPT, UPT, UPT, UPT, 0x80, 0x8 ;  /* 0x000000000008789c */ /* 0x000fe40003f8f070 */
[----:B---3--:R-:W-:-:S04]  /*0490*/  UISETP.NE.U32.AND UP0, UPT, UR4, URZ, UPT ;  /* 0x000000ff0400728c */ /* 0x008fc8000bf05070 */
[----:B------:R-:W-:-:S04]  /*04a0*/  UISETP.NE.AND.EX UP1, UPT, UR5, URZ, UPT, UP0 ;  /* 0x000000ff0500728c */ /* 0x000fc8000bf25300 */
[----:B------:R-:W-:-:S04]  /*04b0*/  UISETP.EQ.OR.EX UP3, UPT, UR13, URZ, !UP1, UP2 ;  /* 0x000000ff0d00728c */ /* 0x000fc8000cf62720 */
[----:B------:R-:W-:-:S06]  /*04c0*/  UP2UR UR4, UPR, URZ, 0x8 ;  /* 0x00000008ff047883 */ /* 0x000fcc0008000000 */
[----:B------:R-:W-:Y:S01]  /*04d0*/  MOV R143, UR4 ;  /* 0x00000004008f7c02 */ /* 0x000fe20008000f00 */
[----:B------:R-:W-:Y:S06]  /*04e0*/  BRA.U !UP3, `(.L_x_8) ;  /* 0x000000010b207547 */ /* 0x000fec000b800000 */
[----:B------:R-:W-:Y:S01]  /*04f0*/  UISETP.NE.U32.AND UP2, UPT, UR12, URZ, UPT ;  /* 0x000000ff0c00728c */ /* 0x000fe2000bf45070 */
[----:B-----5:R-:W-:Y:S01]  /*0500*/  FSETP.NEU.AND P0, PT, R71, RZ, PT ;  /* 0x000000ff4700720b */ /* 0x020fe20003f0d000 */
[----:B------:R-:W-:Y:S02]  /*0510*/  USEL UR4, URZ, 0xffffffff, UP1 ;  /* 0xffffffffff047887 */ /* 0x000fe40008800000 */
[----:B------:R-:W-:-:S10]  /*0520*/  UISETP.NE.AND.EX UP2, UPT, UR13, URZ, UPT, UP2 ;  /* 0x000000ff0d00728c */ /* 0x000fd4000bf45320 */
[----:B------:R-:W-:Y:S01]  /*0530*/  VOTEU.ANY UP0, P0 ;  /* 0x0000000000ff7886 */ /* 0x000fe20000000100 */
[----:B------:R-:W-:-:S04]  /*0540*/  @!UP2 USEL UR4, URZ, 0xffffffff, UP0 ;  /* 0xffffffffff04a887 */ /* 0x000fc80008000000 */
[----:B------:R-:W-:-:S04]  /*0550*/  ULOP3.LUT UR4, UR4, 0x1, URZ, 0xc0, !UPT ;  /* 0x0000000104047892 */ /* 0x000fc8000f8ec0ff */
[----:B------:R-:W-:-:S11]  /*0560*/  UISETP.NE.U32.AND UP4, UPT, UR4, 0x1, UPT ;  /* 0x000000010400788c */ /* 0x000fd6000bf85070 */
.L_x_8:
[----:B------:R-:W3:Y:S01]  /*0570*/  SHFL.IDX PT, R0, R140, RZ, 0x1f ;  /* 0x00001fff8c007589 */ /* 0x000ee200000e0000 */
[----:B------:R-:W-:-:S04]  /*0580*/  UISETP.NE.AND UP0, UPT, UR21, 0x2, UPT ;  /* 0x000000021500788c */ /* 0x000fc8000bf05270 */
[----:B------:R-:W-:Y:S02]  /*0590*/  UISETP.EQ.AND UP2, UPT, UR25, URZ, !UP0 ;  /* 0x000000ff1900728c */ /* 0x000fe4000c742270 */
[----:B------:R-:W-:-:S04]  /*05a0*/  USEL UR52, URZ, 0x1, UP0 ;  /* 0x00000001ff347887 */ /* 0x000fc80008000000 */
[----:B------:R-:W-:Y:S02]  /*05b0*/  PLOP3.LUT P4, PT, P1, PT, UP2, 0x80, 0x8 ;  /* 0x000000000008781c */ /* 0x000fe40000f8f028 */
[----:B---3--:R-:W-:-:S13]  /*05c0*/  ISETP.NE.AND P0, PT, R0, RZ, PT ;  /* 0x000000ff0000720c */ /* 0x008fda0003f05270 */
[----:B------:R-:W-:Y:S05]  /*05d0*/  @P0 BRA `(.L_x_9) ;  /* 0x0000000000c40947 */ /* 0x000fea0003800000 */
[----:B------:R-:W-:Y:S01]  /*05e0*/  ELECT P0, URZ, PT ;  /* 0x0000000000ff782f */ /* 0x000fe20003800000 */
[----:B------:R-:W-:-:S12]  /*05f0*/  BSSY.RECONVERGENT B0, `(.L_x_9) ;  /* 0x000002f000007945 */ /* 0x000fd80003800200 */
[----:B------:R-:W-:Y:S05]  /*0600*/  @!P0 BRA `(.L_x_10) ;  /* 0x0000000000b48947 */ /* 0x000fea0003800000 */
[----:B------:R-:W3:Y:S01]  /*0610*/  S2UR UR5, SR_CgaCtaId ;  /* 0x00000000000579c3 */ /* 0x000ee20000008800 */
[----:B------:R-:W-:Y:S01]  /*0620*/  UMOV UR4, 0x400 ;  /* 0x0000040000047882 */ /* 0x000fe20000000000 */
[----:B------:R-:W-:Y:S01]  /*0630*/  UMOV UR8, 0x1 ;  /* 0x0000000100087882 */ /* 0x000fe20000000000 */
[----:B------:R-:W-:Y:S01]  /*0640*/  UMOV UR6, 0x2 ;  /* 0x0000000200067882 */ /* 0x000fe20000000000 */
[----:B------:R-:W-:-:S04]  /*0650*/  UIADD3 UR8, UPT, UPT, -UR8, 0x100000, URZ ;  /* 0x0010000008087890 */ /* 0x000fc8000fffe1ff */
[----:B------:R-:W-:Y:S02]  /*0660*/  USHF.L.U32 UR9, UR8, 0xb, URZ ;  /* 0x0000000b08097899 */ /* 0x000fe400080006ff */
[----:B------:R-:W-:Y:S02]  /*0670*/  USHF.L.U32 UR8, UR8, 0x1, URZ ;  /* 0x0000000108087899 */ /* 0x000fe400080006ff */
[----:B------:R-:W-:-:S04]  /*0680*/  UIADD3 UR6, UPT, UPT, -UR6, 0x100000, URZ ;  /* 0x0010000006067890 */ /* 0x000fc8000fffe1ff */
[----:B------:R-:W-:Y:S02]  /*0690*/  USHF.L.U32 UR7, UR6, 0xb, URZ ;  /* 0x0000000b06077899 */ /* 0x000fe400080006ff */
[----:B------:R-:W-:Y:S02]  /*06a0*/  USHF.L.U32 UR6, UR6, 0x1, URZ ;  /* 0x0000000106067899 */ /* 0x000fe400080006ff */
[----:B---3--:R-:W-:Y:S01]  /*06b0*/  ULEA UR4, UR5, UR4, 0x18 ;  /* 0x0000000405047291 */ /* 0x008fe2000f8ec0ff */
[----:B------:R-:W3:Y:S11]  /*06c0*/  FENCE.VIEW.ASYNC.S ;  /* 0x00000000000073c6 */ /* 0x000ef60000000000 */
[----:B---3--:R3:W4:Y:S01]  /*06d0*/  SYNCS.EXCH.64 URZ, [UR4], UR8 ;  /* 0x0000000804ff75b2 */ /* 0x0087220008000100 */
[----:B------:R3:W1:Y:S01]  /*06e0*/  SYNCS.EXCH.64 URZ, [UR4+0x80], UR6 ;  /* 0x0000800604ff75b2 */ /* 0x0006620008000100 */
        /* <DEDUP_REMOVED lines=29> */
[----:B------:R3:W1:Y:S02]  /*08c0*/  SYNCS.EXCH.64 URZ, [UR4+0xf8], UR6 ;  /* 0x0000f80604ff75b2 */ /* 0x0006640008000100 */
[----:B---34-:R-:W-:Y:S01]  /*08d0*/  NOP ;  /* 0x0000000000007918 */ /* 0x018fe20000000000 */
.L_x_10:
[----:B------:R-:W-:Y:S05]  /*08e0*/  BSYNC.RECONVERGENT B0 ;  /* 0x0000000000007941 */ /* 0x000fea0003800200 */
.L_x_9:
[----:B------:R-:W3:Y:S01]  /*08f0*/  SHFL.IDX PT, R0, R140, RZ, 0x1f ;  /* 0x00001fff8c007589 */ /* 0x000ee200000e0000 */
[----:B------:R-:W-:Y:S01]  /*0900*/  NOP ;  /* 0x0000000000007918 */ /* 0x000fe20000000000 */
[----:B---3--:R-:W-:-:S13]  /*0910*/  ISETP.NE.AND P0, PT, R0, 0x1, PT ;  /* 0x000000010000780c */ /* 0x008fda0003f05270 */
[----:B------:R-:W-:Y:S05]  /*0920*/  @P0 BRA `(.L_x_11) ;  /* 0x0000000000580947 */ /* 0x000fea0003800000 */
        /* <DEDUP_REMOVED lines=9> */
[----:B------:R-:W-:Y:S01]  /*09c0*/  USHF.L.U32 UR6, UR6, 0x1, URZ ;  /* 0x0000000106067899 */ /* 0x000fe200080006ff */
[----:B------:R-:W-:Y:S01]  /*09d0*/  ELECT P0, URZ, PT ;  /* 0x0000000000ff782f */ /* 0x000fe20003800000 */
[----:B---3--:R-:W-:Y:S01]  /*09e0*/  ULEA UR4, UR5, UR4, 0x18 ;  /* 0x0000000405047291 */ /* 0x008fe2000f8ec0ff */
[----:B------:R-:W3:Y:S11]  /*09f0*/  FENCE.VIEW.ASYNC.S ;  /* 0x00000000000073c6 */ /* 0x000ef60000000000 */
[----:B---3--:R3:W4:Y:S01]  /*0a00*/  SYNCS.EXCH.64 URZ, [UR4+0x100], UR8 ;  /* 0x0001000804ff75b2 */ /* 0x0087220008000100 */
[----:B------:R3:W1:Y:S01]  /*0a10*/  SYNCS.EXCH.64 URZ, [UR4+0x120], UR6 ;  /* 0x0001200604ff75b2 */ /* 0x0006620008000100 */
[----:B------:R3:W1:Y:S01]  /*0a20*/  SYNCS.EXCH.64 URZ, [UR4+0x108], UR8 ;  /* 0x0001080804ff75b2 */ /* 0x0006620008000100 */
[----:B------:R3:W1:Y:S01]  /*0a30*/  SYNCS.EXCH.64 URZ, [UR4+0x128], UR6 ;  /* 0x0001280604ff75b2 */ /* 0x0006620008000100 */
[----:B------:R3:W1:Y:S01]  /*0a40*/  SYNCS.EXCH.64 URZ, [UR4+0x110], UR8 ;  /* 0x0001100804ff75b2 */ /* 0x0006620008000100 */
[----:B------:R3:W1:Y:S01]  /*0a50*/  SYNCS.EXCH.64 URZ, [UR4+0x130], UR6 ;  /* 0x0001300604ff75b2 */ /* 0x0006620008000100 */
[----:B------:R3:W1:Y:S01]  /*0a60*/  SYNCS.EXCH.64 URZ, [UR4+0x118], UR8 ;  /* 0x0001180804ff75b2 */ /* 0x0006620008000100 */
[----:B------:R3:W1:Y:S01]  /*0a70*/  SYNCS.EXCH.64 URZ, [UR4+0x138], UR6 ;  /* 0x0001380604ff75b2 */ /* 0x0006620008000100 */
[----:B------:R-:W-:Y:S01]  /*0a80*/  NOP ;  /* 0x0000000000007918 */ /* 0x000fe20000000000 */
.L_x_11:
[----:B------:R-:W2:Y:S01]  /*0a90*/  SHFL.IDX PT, R0, R140, RZ, 0x1f ;  /* 0x00001fff8c007589 */ /* 0x000ea200000e0000 */
[----:B------:R-:W-:Y:S01]  /*0aa0*/  NOP ;  /* 0x0000000000007918 */ /* 0x000fe20000000000 */
[----:B--2---:R-:W-:-:S13]  /*0ab0*/  ISETP.NE.AND P0, PT, R0, 0x3, PT ;  /* 0x000000030000780c */ /* 0x004fda0003f05270 */
[----:B------:R-:W-:Y:S05]  /*0ac0*/  @P0 BRA `(.L_x_12) ;  /* 0x0000000000300947 */ /* 0x000fea0003800000 */
[----:B---3--:R-:W2:Y:S01]  /*0ad0*/  S2UR UR6, SR_CgaCtaId ;  /* 0x00000000000679c3 */ /* 0x008ea20000008800 */
[----:B------:R-:W-:Y:S01]  /*0ae0*/  UMOV UR4, 0x400 ;  /* 0x0000040000047882 */ /* 0x000fe20000000000 */
[----:B------:R-:W-:Y:S01]  /*0af0*/  UMOV UR5, 0x20 ;  /* 0x0000002000057882 */ /* 0x000fe20000000000 */
[----:B------:R-:W-:Y:S01]  /*0b00*/  ELECT P0, URZ, PT ;  /* 0x0000000000ff782f */ /* 0x000fe20003800000 */
[----:B--2---:R-:W-:Y:S02]  /*0b10*/  ULEA UR6, UR6, UR4, 0x18 ;  /* 0x0000000406067291 */ /* 0x004fe4000f8ec0ff */
[----:B------:R-:W-:-:S04]  /*0b20*/  UIADD3 UR4, UPT, UPT, -UR5, 0x100000, URZ ;  /* 0x0010000005047890 */ /* 0x000fc8000fffe1ff */
[----:B------:R-:W-:Y:S02]  /*0b30*/  USHF.L.U32 UR5, UR4, 0xb, URZ ;  /* 0x0000000b04057899 */ /* 0x000fe400080006ff */
[----:B------:R-:W-:Y:S01]  /*0b40*/  USHF.L.U32 UR4, UR4, 0x1, URZ ;  /* 0x0000000104047899 */ /* 0x000fe200080006ff */
[----:B------:R-:W2:Y:S11]  /*0b50*/  FENCE.VIEW.ASYNC.S ;  /* 0x00000000000073c6 */ /* 0x000eb60000000000 */
[----:B--2---:R2:W3:Y:S01]  /*0b60*/  SYNCS.EXCH.64 URZ, [UR6+0x140], UR4 ;  /* 0x0001400406ff75b2 */ /* 0x0044e20008000100 */
[----:B------:R2:W1:Y:S01]  /*0b70*/  SYNCS.EXCH.64 URZ, [UR6+0x148], UR4 ;  /* 0x0001480406ff75b2 */ /* 0x0004620008000100 */
[----:B------:R-:W-:Y:S01]  /*0b80*/  NOP ;  /* 0x0000000000007918 */ /* 0x000fe20000000000 */
.L_x_12:
[----:B------:R-:W4:Y:S01]  /*0b90*/  SHFL.IDX PT, R0, R140, RZ, 0x1f ;  /* 0x00001fff8c007589 */ /* 0x000f2200000e0000 */
[----:B------:R-:W-:Y:S01]  /*0ba0*/  NOP ;  /* 0x0000000000007918 */ /* 0x000fe20000000000 */
[----:B----4-:R-:W-:-:S13]  /*0bb0*/  ISETP.NE.AND P0, PT, R0, 0x4, PT ;  /* 0x000000040000780c */ /* 0x010fda0003f05270 */
[----:B------:R-:W-:Y:S05]  /*0bc0*/  @P0 BRA `(.L_x_13) ;  /* 0x00000000004c0947 */ /* 0x000fea0003800000 */
[----:B--2---:R-:W2:Y:S01]  /*0bd0*/  S2UR UR5, SR_CgaCtaId ;  /* 0x00000000000579c3 */ /* 0x004ea20000008800 */
[----:B---3--:R-:W-:Y:S01]  /*0be0*/  UMOV UR4, 0x3a0 ;  /* 0x000003a000047882 */ /* 0x008fe20000000000 */
[----:B------:R-:W-:Y:S01]  /*0bf0*/  UMOV UR6, 0x400 ;  /* 0x0000040000067882 */ /* 0x000fe20000000000 */
[----:B------:R-:W-:Y:S01]  /*0c00*/  USEL UR4, UR4, 0x320, UP4 ;  /* 0x0000032004047887 */ /* 0x000fe2000a000000 */
[----:B------:R-:W-:Y:S01]  /*0c10*/  UMOV UR8, 0x1 ;  /* 0x0000000100087882 */ /* 0x000fe20000000000 */
[----:B------:R-:W-:Y:S01]  /*0c20*/  ELECT P0, URZ, PT ;  /* 0x0000000000ff782f */ /* 0x000fe20003800000 */
[----:B------:R-:W-:-:S04]  /*0c30*/  UIADD3 UR8, UPT, UPT, -UR8, 0x100000, URZ ;  /* 0x0010000008087890 */ /* 0x000fc8000fffe1ff */
[----:B------:R-:W-:Y:S02]  /*0c40*/  USHF.L.U32 UR9, UR8, 0xb, URZ ;  /* 0x0000000b08097899 */ /* 0x000fe400080006ff */
[----:B------:R-:W-:Y:S02]  /*0c50*/  USHF.L.U32 UR8, UR8, 0x1, URZ ;  /* 0x0000000108087899 */ /* 0x000fe400080006ff */
[----:B--2---:R-:W-:Y:S02]  /*0c60*/  ULEA UR6, UR5, UR6, 0x18 ;  /* 0x0000000605067291 */ /* 0x004fe4000f8ec0ff */
[----:B------:R-:W-:-:S04]  /*0c70*/  UIADD3 UR4, UPT, UPT, -UR4, 0x100000, URZ ;  /* 0x0010000004047890 */ /* 0x000fc8000fffe1ff */
[----:B------:R-:W-:Y:S02]  /*0c80*/  USHF.L.U32 UR5, UR4, 0xb, URZ ;  /* 0x0000000b04057899 */ /* 0x000fe400080006ff */
[----:B------:R-:W-:Y:S01]  /*0c90*/  USHF.L.U32 UR4, UR4, 0x1, URZ ;  /* 0x0000000104047899 */ /* 0x000fe200080006ff */
[----:B------:R-:W2:Y:S03]  /*0ca0*/  FENCE.VIEW.ASYNC.S ;  /* 0x00000000000073c6 */ /* 0x000ea60000000000 */
[----:B--2---:R4:W2:Y:S08]  /*0cb0*/  SYNCS.EXCH.64 URZ, [UR6+0x150], UR8 ;  /* 0x0001500806ff75b2 */ /* 0x0048b00008000100 */
[----:B------:R4:W3:Y:S01]  /*0cc0*/  SYNCS.EXCH.64 URZ, [UR6+0x160], UR4 ;  /* 0x0001600406ff75b2 */ /* 0x0008e20008000100 */
[----:B------:R4:W1:Y:S01]  /*0cd0*/  SYNCS.EXCH.64 URZ, [UR6+0x158], UR8 ;  /* 0x0001580806ff75b2 */ /* 0x0008620008000100 */
[----:B------:R4:W1:Y:S02]  /*0ce0*/  SYNCS.EXCH.64 URZ, [UR6+0x168], UR4 ;  /* 0x0001680406ff75b2 */ /* 0x0008640008000100 */
[----:B----4-:R-:W-:Y:S01]  /*0cf0*/  NOP ;  /* 0x0000000000007918 */ /* 0x010fe20000000000 */
.L_x_13:
[----:B------:R-:W4:Y:S01]  /*0d00*/  SHFL.IDX PT, R0, R140, RZ, 0x1f ;  /* 0x00001fff8c007589 */ /* 0x000f2200000e0000 */
[----:B------:R-:W-:Y:S01]  /*0d10*/  NOP ;  /* 0x0000000000007918 */ /* 0x000fe20000000000 */
[----:B----4-:R-:W-:-:S13]  /*0d20*/  ISETP.NE.AND P0, PT, R0, 0x5, PT ;  /* 0x000000050000780c */ /* 0x010fda0003f05270 */
[----:B------:R-:W-:Y:S05]  /*0d30*/  @P0 BRA `(.L_x_14) ;  /* 0x0000000000400947 */ /* 0x000fea0003800000 */
[----:B--2---:R-:W2:Y:S01]  /*0d40*/  S2UR UR5, SR_CgaCtaId ;  /* 0x00000000000579c3 */ /* 0x004ea20000008800 */
[----:B---3--:R-:W-:Y:S01]  /*0d50*/  UMOV UR4, 0x400 ;  /* 0x0000040000047882 */ /* 0x008fe20000000000 */
        /* <DEDUP_REMOVED lines=9> */
[----:B--2---:R-:W-:Y:S01]  /*0df0*/  ULEA UR4, UR5, UR4, 0x18 ;  /* 0x0000000405047291 */ /* 0x004fe2000f8ec0ff */
[----:B------:R-:W2:Y:S11]  /*0e00*/  FENCE.VIEW.ASYNC.S ;  /* 0x00000000000073c6 */ /* 0x000eb60000000000 */
[----:B--2---:R4:W2:Y:S01]  /*0e10*/  SYNCS.EXCH.64 URZ, [UR4+0x170], UR6 ;  /* 0x0001700604ff75b2 */ /* 0x0048a20008000100 */
[----:B------:R4:W3:Y:S02]  /*0e20*/  SYNCS.EXCH.64 URZ, [UR4+0x178], UR8 ;  /* 0x0001780804ff75b2 */ /* 0x0008e40008000100 */
[----:B----4-:R-:W-:Y:S01]  /*0e30*/  NOP ;  /* 0x0000000000007918 */ /* 0x010fe20000000000 */
.L_x_14:
[----:B------:R-:W4:Y:S01]  /*0e40*/  SHFL.IDX PT, R0, R140, RZ, 0x1f ;  /* 0x00001fff8c007589 */ /* 0x000f2200000e0000 */
[----:B------:R-:W-:Y:S01]  /*0e50*/  ISETP.NE.OR P1, PT, RZ, UR21, !P1 ;  /* 0x00000015ff007c0c */ /* 0x000fe2000cf25670 */
[----:B------:R-:W-:Y:S01]  /*0e60*/  NOP ;  /* 0x0000000000007918 */ /* 0x000fe20000000000 */
[----:B----4-:R-:W-:-:S13]  /*0e70*/  ISETP.NE.AND P0, PT, R0, 0x3, PT ;  /* 0x000000030000780c */ /* 0x010fda0003f05270 */
[----:B------:R-:W-:Y:S05]  /*0e80*/  @P0 BRA `(.L_x_15) ;  /* 0x0000000000380947 */ /* 0x000fea0003800000 */
[----:B--2---:R-:W2:Y:S01]  /*0e90*/  S2UR UR5, SR_CgaCtaId ;  /* 0x00000000000579c3 */ /* 0x004ea20000008800 */
[----:B---3--:R-:W-:Y:S01]  /*0ea0*/  UMOV UR4, 0x400 ;  /* 0x0000040000047882 */ /* 0x008fe20000000000 */
[----:B------:R-:W-:Y:S01]  /*0eb0*/  UMOV UR6, 0x20 ;  /* 0x0000002000067882 */ /* 0x000fe20000000000 */
[----:B------:R-:W-:Y:S01]  /*0ec0*/  ELECT P0, URZ, PT ;  /* 0x0000000000ff782f */ /* 0x000fe20003800000 */
[----:B------:R-:W-:-:S04]  /*0ed0*/  UIADD3 UR6, UPT, UPT, -UR6, 0x100000, URZ ;  /* 0x0010000006067890 */ /* 0x000fc8000fffe1ff */
[----:B------:R-:W-:Y:S02]  /*0ee0*/  USHF.L.U32 UR7, UR6, 0xb, URZ ;  /* 0x0000000b06077899 */ /* 0x000fe400080006ff */
[----:B------:R-:W-:Y:S02]  /*0ef0*/  USHF.L.U32 UR6, UR6, 0x1, URZ ;  /* 0x0000000106067899 */ /* 0x000fe400080006ff */
[----:B--2---:R-:W-:Y:S01]  /*0f00*/  ULEA UR4, UR5, UR4, 0x18 ;  /* 0x0000000405047291 */ /* 0x004fe2000f8ec0ff */
[----:B------:R-:W2:Y:S11]  /*0f10*/  FENCE.VIEW.ASYNC.S ;  /* 0x00000000000073c6 */ /* 0x000eb60000000000 */
[----:B--2---:R4:W2:Y:S01]  /*0f20*/  SYNCS.EXCH.64 URZ, [UR4+0x180], UR6 ;  /* 0x0001800604ff75b2 */ /* 0x0048a20008000100 */
[----:B------:R4:W3:Y:S01]  /*0f30*/  SYNCS.EXCH.64 URZ, [UR4+0x190], UR6 ;  /* 0x0001900604ff75b2 */ /* 0x0008e20008000100 */
[----:B------:R4:W1:Y:S01]  /*0f40*/  SYNCS.EXCH.64 URZ, [UR4+0x188], UR6 ;  /* 0x0001880604ff75b2 */ /* 0x0008620008000100 */
[----:B------:R4:W1:Y:S02]  /*0f50*/  SYNCS.EXCH.64 URZ, [UR4+0x198], UR6 ;  /* 0x0001980604ff75b2 */ /* 0x0008640008000100 */
[----:B----4-:R-:W-:Y:S01]  /*0f60*/  NOP ;  /* 0x0000000000007918 */ /* 0x010fe20000000000 */
.L_x_15:
[----:B---3--:R-:W3:Y:S01]  /*0f70*/  S2UR UR7, SR_CgaCtaId ;  /* 0x00000000000779c3 */ /* 0x008ee20000008800 */
[----:B------:R-:W-:Y:S01]  /*0f80*/  VOTEU.ALL UP0, P1 ;  /* 0x0000000000ff7886 */ /* 0x000fe20000800000 */
[----:B--2---:R-:W-:Y:S01]  /*0f90*/  UMOV UR4, 0x100 ;  /* 0x0000010000047882 */ /* 0x004fe20000000000 */
[----:B------:R-:W-:Y:S01]  /*0fa0*/  NOP ;  /* 0x0000000000007918 */ /* 0x000fe20000000000 */
[----:B-1----:R-:W-:Y:S01]  /*0fb0*/  LOP3.LUT R3, R152, 0x1f, RZ, 0xc0, !PT ;  /* 0x0000001f98037812 */ /* 0x002fe200078ec0ff */
[----:B------:R-:W-:Y:S01]  /*0fc0*/  UISETP.NE.AND UP5, UPT, UR21, URZ, UPT ;  /* 0x000000ff1500728c */ /* 0x000fe2000bfa5270 */
[----:B------:R-:W-:Y:S01]  /*0fd0*/  @!UP0 UMOV UR6, 0x400 ;  /* 0x0000040000068882 */ /* 0x000fe20000000000 */
[----:B------:R-:W-:-:S04]  /*0fe0*/  @!UP0 UIADD3 UR4, UPT, UPT, -UR4, 0x100000, URZ ;  /* 0x0010000004048890 */ /* 0x000fc8000fffe1ff */
[----:B------:R-:W-:Y:S02]  /*0ff0*/  @!UP0 USHF.L.U32 UR5, UR4, 0xb, URZ ;  /* 0x0000000b04058899 */ /* 0x000fe400080006ff */
[----:B------:R-:W-:Y:S02]  /*1000*/  @!UP0 USHF.L.U32 UR4, UR4, 0x1, URZ ;  /* 0x0000000104048899 */ /* 0x000fe400080006ff */
[----:B---3--:R-:W-:Y:S01]  /*1010*/  @!UP0 ULEA UR6, UR7, UR6, 0x18 ;  /* 0x0000000607068291 */ /* 0x008fe2000f8ec0ff */
[----:B------:R-:W1:Y:S01]  /*1020*/  LDCU UR7, c[0x0][0x36c] ;  /* 0x00006d80ff0777ac */ /* 0x000e620008000800 */
[----:B------:R-:W-:Y:S01]  /*1030*/  VOTEU.ALL UP0, P1 ;  /* 0x0000000000ff7886 */ /* 0x000fe20000800000 */
[----:B------:R-:W2:Y:S09]  /*1040*/  FENCE.VIEW.ASYNC.S ;  /* 0x00000000000073c6 */ /* 0x000eb20000000000 */
[----:B--2---:R2:W3:Y:S01]  /*1050*/  @!UP0 SYNCS.EXCH.64 URZ, [UR6+0x1a0], UR4 ;  /* 0x0001a00406ff85b2 */ /* 0x0044e20008000100 */
[----:B-1----:R-:W-:-:S09]  /*1060*/  UISETP.EQ.U32.AND UP6, UPT, UR7, 0x1, UPT ;  /* 0x000000010700788c */ /* 0x002fd2000bfc2070 */
[----:B--2---:R-:W-:Y:S05]  /*1070*/  BRA.U !UP6, `(.L_x_16) ;  /* 0x000000010e087547 */ /* 0x004fea000b800000 */
[----:B---3--:R-:W-:Y:S01]  /*1080*/  UCGABAR_ARV ;  /* 0x00000000000079c7 */ /* 0x008fe20008000000 */
[----:B------:R-:W-:Y:S05]  /*1090*/  BRA `(.L_x_17) ;  /* 0x0000000000047947 */ /* 0x000fea0003800000 */
.L_x_16:
[----:B---3--:R-:W-:Y:S01]  /*10a0*/  NOP ;  /* 0x0000000000007918 */ /* 0x008fe20000000000 */
.L_x_17:
[----:B------:R-:W1:Y:S01]  /*10b0*/  S2UR UR64, SR_CTAID.X ;  /* 0x00000000004079c3 */ /* 0x000e620000002500 */
[----:B------:R-:W-:-:S05]  /*10c0*/  CS2R.32 R142, SR_CgaSize ;  /* 0x00000000008e7805 */ /* 0x000fca0000008a00 */
[----:B------:R-:W-:-:S05]  /*10d0*/  IMAD R142, R142, -0xa0, RZ ;  /* 0xffffff608e8e7824 */ /* 0x000fca00078e02ff */
[----:B------:R-:W-:-:S14]  /*10e0*/  R2UR UR5, R142 ;  /* 0x000000008e0572ca */ /* 0x000fdc00000e0000 */
[----:B------:R-:W2:Y:S01]  /*10f0*/  LDCU UR5, c[0x0][UR5+0x2b0] ;  /* 0x00005600050577ac */ /* 0x000ea20008000800 */
[----:B------:R-:W-:-:S05]  /*1100*/  CS2R.32 R142, SR_CgaSize ;  /* 0x00000000008e7805 */ /* 0x000fca0000008a00 */
[----:B------:R-:W-:-:S05]  /*1110*/  IMAD R142, R142, -0xa0, RZ ;  /* 0xffffff608e8e7824 */ /* 0x000fca00078e02ff */
[----:B------:R-:W-:-:S14]  /*1120*/  R2UR UR4, R142 ;  /* 0x000000008e0472ca */ /* 0x000fdc00000e0000 */
[----:B------:R-:W3:Y:S01]  /*1130*/  LDCU UR4, c[0x0][UR4+0x2b4] ;  /* 0x00005680040477ac */ /* 0x000ee20008000800 */
[----:B------:R-:W4:Y:S01]  /*1140*/  S2UR UR20, SR_CTAID.Y ;  /* 0x00000000001479c3 */ /* 0x000f220000002600 */
[----:B------:R-:W-:-:S05]  /*1150*/  CS2R.32 R142, SR_CgaSize ;  /* 0x00000000008e7805 */ /* 0x000fca0000008a00 */
[----:B------:R-:W-:-:S05]  /*1160*/  IMAD R142, R142, -0xa0, RZ ;  /* 0xffffff608e8e7824 */ /* 0x000fca00078e02ff */
[----:B------:R-:W-:-:S14]  /*1170*/  R2UR UR7, R142 ;  /* 0x000000008e0772ca */ /* 0x000fdc00000e0000 */
[----:B------:R-:W3:Y:S01]  /*1180*/  LDCU UR7, c[0x0][UR7+0x2a0] ;  /* 0x00005400070777ac */ /* 0x000ee20008000800 */
[----:B------:R-:W-:-:S05]  /*1190*/  CS2R.32 R142, SR_CgaSize ;  /* 0x00000000008e7805 */ /* 0x000fca0000008a00 */
[----:B------:R-:W-:-:S05]  /*11a0*/  IMAD R142, R142, -0xa0, RZ ;  /* 0xffffff608e8e7824 */ /* 0x000fca00078e02ff */
[----:B------:R-:W-:-:S14]  /*11b0*/  R2UR UR8, R142 ;  /* 0x000000008e0872ca */ /* 0x000fdc00000e0000 */
[----:B------:R-:W3:Y:S01]  /*11c0*/  LDCU UR8, c[0x0][UR8+0x2a4] ;  /* 0x00005480080877ac */ /* 0x000ee20008000800 */
[----:B------:R-:W3:Y:S01]  /*11d0*/  S2UR UR9, SR_CgaCtaId ;  /* 0x00000000000979c3 */ /* 0x000ee20000008800 */
[----:B------:R-:W-:Y:S01]  /*11e0*/  UISETP.GT.U32.AND UP0, UPT, UR25, 0xffff, UPT ;  /* 0x0000ffff1900788c */ /* 0x000fe2000bf04070 */
[----:B------:R-:W3:Y:S01]  /*11f0*/  LDCU UR22, c[0x0][0xf24] ;  /* 0x0001e480ff1677ac */ /* 0x000ee20008000800 */
[----:B------:R-:W3:Y:S01]  /*1200*/  LDCU UR45, c[0x0][0xf24] ;  /* 0x0001e480ff2d77ac */ /* 0x000ee20008000800 */
[----:B-1----:R-:W-:Y:S01]  /*1210*/  I2FP.F32.U32 R2, UR64 ;  /* 0x0000004000027c45 */ /* 0x002fe20008201000 */
[----:B------:R-:W1:Y:S04]  /*1220*/  LDCU UR27, c[0x0][0xf30] ;  /* 0x0001e600ff1b77ac */ /* 0x000e680008000800 */
[----:B--2---:R-:W-:Y:S01]  /*1230*/  FMUL R2, R2, UR5 ;  /* 0x0000000502027c20 */ /* 0x004fe20008400000 */
[----:B------:R-:W-:Y:S01]  /*1240*/  USEL UR38, UR25, 0xffff, !UP0 ;  /* 0x0000ffff19267887 */ /* 0x000fe2000c000000 */
[----:B----4-:R-:W-:Y:S01]  /*1250*/  I2FP.F32.U32 R0, UR20 ;  /* 0x0000001400007c45 */ /* 0x010fe20008201000 */
[----:B------:R-:W-:-:S03]  /*1260*/  UMOV UR28, UR64 ;  /* 0x00000040001c7c82 */ /* 0x000fc60008000000 */
[----:B------:R-:W2:Y:S01]  /*1270*/  F2I.U32.TRUNC.NTZ R2, R2 ;  /* 0x0000000200027305 */ /* 0x000ea2000020f000 */
[----:B---3--:R-:W-:Y:S01]  /*1280*/  FMUL R0, R0, UR4 ;  /* 0x0000000400007c20 */ /* 0x008fe20008400000 */
[----:B------:R-:W-:Y:S02]  /*1290*/  USHF.L.U32 UR60, UR9, 0x5, URZ ;  /* 0x00000005093c7899 */ /* 0x000fe400080006ff */
[----:B------:R-:W-:-:S04]  /*12a0*/  USHF.L.U32 UR39, UR9, 0xa, URZ ;  /* 0x0000000a09277899 */ /* 0x000fc800080006ff */
[----:B------:R-:W3:Y:S01]  /*12b0*/  F2I.U32.TRUNC.NTZ R0, R0 ;  /* 0x0000000000007305 */ /* 0x000ee2000020f000 */
[----:B------:R-:W-:Y:S02]  /*12c0*/  USHF.L.U32 UR48, UR9, 0x8, URZ ;  /* 0x0000000809307899 */ /* 0x000fe400080006ff */
[----:B------:R-:W-:Y:S01]  /*12d0*/  USHF.L.U32 UR24, UR9, 0x7, URZ ;  /* 0x0000000709187899 */ /* 0x000fe200080006ff */
[----:B--2---:R-:W-:Y:S02]  /*12e0*/  R2UR UR4, R2 ;  /* 0x00000000020472ca */ /* 0x004fe400000e0000 */
[----:B------:R-:W-:Y:S02]  /*12f0*/  PRMT R2, RZ, 0x7610, R2 ;  /* 0x00007610ff027816 */ /* 0x000fe40000000002 */
[----:B---3--:R-:W-:Y:S02]  /*1300*/  R2UR UR6, R0 ;  /* 0x00000000000672ca */ /* 0x008fe400000e0000 */
[----:B------:R-:W-:-:S07]  /*1310*/  PRMT R0, RZ, 0x7610, R0 ;  /* 0x00007610ff007816 */ /* 0x000fce0000000000 */
[----:B------:R-:W-:-:S04]  /*1320*/  UIADD3 UR5, UPT, UPT, -UR4, URZ, URZ ;  /* 0x000000ff04057290 */ /* 0x000fc8000fffe1ff */
[----:B------:R-:W-:Y:S02]  /*1330*/  UIMAD UR5, UR7, UR5, UR64 ;  /* 0x00000005070572a4 */ /* 0x000fe4000f8e0240 */
[----:B------:R-:W-:-:S04]  /*1340*/  UIADD3 UR4, UPT, UPT, -UR6, URZ, URZ ;  /* 0x000000ff06047290 */ /* 0x000fc8000fffe1ff */
[----:B------:R-:W-:Y:S01]  /*1350*/  IMAD.U32 R142, RZ, RZ, UR5 ;  /* 0x00000005ff8e7e24 */ /* 0x000fe2000f8e00ff */
[----:B------:R-:W-:-:S06]  /*1360*/  UIMAD UR4, UR8, UR4, UR20 ;  /* 0x00000004080472a4 */ /* 0x000fcc000f8e0214 */
[----:B------:R-:W-:Y:S01]  /*1370*/  IMAD.U32 R141, RZ, RZ, UR4 ;  /* 0x00000004ff8d7e24 */ /* 0x000fe2000f8e00ff */
[----:B-1----:R-:W-:Y:S06]  /*1380*/  BRA.U UP5, `(.L_x_18) ;  /* 0x0000000105447547 */ /* 0x002fec000b800000 */
[----:B------:R-:W-:Y:S02]  /*1390*/  R2UR UR4, R141 ;  /* 0x000000008d0472ca */ /* 0x000fe400000e0000 */
[----:B------:R-:W-:-:S11]  /*13a0*/  R2UR UR7, R142 ;  /* 0x000000008e0772ca */ /* 0x000fd600000e0000 */
[----:B------:R-:W-:Y:S02]  /*13b0*/  UISETP.NE.AND UP0, UPT, UR4, URZ, UPT ;  /* 0x000000ff0400728c */ /* 0x000fe4000bf05270 */
[----:B------:R-:W-:Y:S02]  /*13c0*/  ULOP3.LUT UR4, UR7, 0x2, URZ, 0x3c, !UPT ;  /* 0x0000000207047892 */ /* 0x000fe4000f8e3cff */
[----:B------:R-:W-:Y:S02]  /*13d0*/  UISETP.GT.U32.AND UP2, UPT, UR7, 0x1, UP0 ;  /* 0x000000010700788c */ /* 0x000fe40008744070 */
[----:B------:R-:W-:Y:S02]  /*13e0*/  UISETP.GT.U32.AND UP0, UPT, UR4, 0x1, UP0 ;  /* 0x000000010400788c */ /* 0x000fe40008704070 */
[----:B------:R-:W-:Y:S02]  /*13f0*/  USEL UR5, URZ, 0x2, UP2 ;  /* 0x00000002ff057887 */ /* 0x000fe40009000000 */
[----:B------:R-:W-:-:S02]  /*1400*/  USEL UR6, URZ, 0x1, UP2 ;  /* 0x00000001ff067887 */ /* 0x000fc40009000000 */
[----:B------:R-:W-:Y:S02]  /*1410*/  USEL UR4, URZ, 0x4, UP0 ;  /* 0x00000004ff047887 */ /* 0x000fe40008000000 */
[----:B------:R-:W-:Y:S02]  /*1420*/  ULOP3.LUT UR7, UR7, 0xfffffffe, URZ, 0xc0, !UPT ;  /* 0xfffffffe07077892 */ /* 0x000fe4000f8ec0ff */
[----:B------:R-:W-:Y:S02]  /*1430*/  USEL UR8, URZ, 0x8, UP0 ;  /* 0x00000008ff087887 */ /* 0x000fe40008000000 */
[----:B------:R-:W-:-:S03]  /*1440*/  UIADD3 UR4, UPT, UPT, UR4, UR5, UR6 ;  /* 0x0000000504047290 */ /* 0x000fc6000fffe006 */
[----:B------:R-:W-:Y:S01]  /*1450*/  UMOV UR5, 0x3 ;  /* 0x0000000300057882 */ /* 0x000fe20000000000 */
[----:B------:R-:W-:Y:S02]  /*1460*/  UIADD3 UR4, UPT, UPT, UR4, UR8, URZ ;  /* 0x0000000804047290 */ /* 0x000fe4000fffe0ff */
[----:B------:R-:W-:-:S04]  /*1470*/  USHF.L.U32 UR5, UR5, UR7, URZ ;  /* 0x0000000705057299 */ /* 0x000fc800080006ff */
[----:B------:R-:W-:Y:S02]  /*1480*/  IMAD.U32 R2, RZ, RZ, UR4 ;  /* 0x00000004ff027e24 */ /* 0x000fe4000f8e00ff */
[----:B------:R-:W-:-:S07]  /*1490*/  IMAD.U32 R0, RZ, RZ, UR5 ;  /* 0x00000005ff007e24 */ /* 0x000fce000f8e00ff */
.L_x_18:
[----:B------:R-:W1:Y:S01]  /*14a0*/  S2UR UR44, SR_CTAID.Z ;  /* 0x00000000002c79c3 */ /* 0x000e620000002700 */
[----:B------:R-:W-:Y:S01]  /*14b0*/  UISETP.GE.AND UP0, UPT, UR22, 0x1, UPT ;  /* 0x000000011600788c */ /* 0x000fe2000bf06270 */
[----:B------:R-:W-:-:S08]  /*14c0*/  UMOV UR29, 0x5 ;  /* 0x00000005001d7882 */ /* 0x000fd00000000000 */
[----:B------:R-:W-:Y:S05]  /*14d0*/  BRA.U !UP0, `(.L_x_19) ;  /* 0x0000000108d47547 */ /* 0x000fea000b800000 */
[----:B------:R-:W2:Y:S01]  /*14e0*/  LDCU.128 UR16, c[0x0][0xf10] ;  /* 0x0001e200ff1077ac */ /* 0x000ea20008000c00 */
[----:B------:R-:W3:Y:S01]  /*14f0*/  LDCU UR6, c[0x0][0x370] ;  /* 0x00006e00ff0677ac */ /* 0x000ee20008000800 */
[----:B------:R-:W4:Y:S01]  /*1500*/  LDCU UR7, c[0x0][0x374] ;  /* 0x00006e80ff0777ac */ /* 0x000f220008000800 */
[----:B------:R-:W1:Y:S01]  /*1510*/  LDCU UR23, c[0x0][0xf0c] ;  /* 0x0001e180ff1777ac */ /* 0x000e620008000800 */
[----:B------:R-:W1:Y:S01]  /*1520*/  LDCU UR26, c[0x0][0xf20] ;  /* 0x0001e400ff1a77ac */ /* 0x000e620008000800 */
[----:B------:R-:W1:Y:S01]  /*1530*/  LDCU.64 UR8, c[0x0][0xf28] ;  /* 0x0001e500ff0877ac */ /* 0x000e620008000a00 */
[----:B--2---:R-:W-:Y:S02]  /*1540*/  UISETP.NE.AND UP3, UPT, UR18, 0x1, UPT ;  /* 0x000000011200788c */ /* 0x004fe4000bf65270 */
[----:B----4-:R-:W-:Y:S02]  /*1550*/  UIMAD.WIDE.U32 UR10, UR7, UR19, URZ ;  /* 0x00000013070a72a5 */ /* 0x010fe4000f8e00ff */
[----:B---3--:R-:W-:-:S02]  /*1560*/  UIMAD.WIDE.U32 UR12, UR6, UR16, URZ ;  /* 0x00000010060c72a5 */ /* 0x008fc4000f8e00ff */
[----:B-1----:R-:W-:Y:S02]  /*1570*/  UISETP.NE.AND UP0, UPT, UR23, 0x1, UPT ;  /* 0x000000011700788c */ /* 0x002fe4000bf05270 */
[----:B------:R-:W-:Y:S01]  /*1580*/  UIMAD.WIDE.U32 UR4, UR28, UR16, URZ ;  /* 0x000000101c0472a5 */ /* 0x000fe2000f8e00ff */
[----:B------:R-:W-:Y:S02]  /*1590*/  UMOV UR10, UR11 ;  /* 0x0000000b000a7c82 */ /* 0x000fe40008000000 */
[----:B------:R-:W-:Y:S01]  /*15a0*/  UMOV UR12, UR13 ;  /* 0x0000000d000c7c82 */ /* 0x000fe20008000000 */
[----:B------:R-:W-:Y:S02]  /*15b0*/  @UP3 USHF.R.U32.HI UR7, URZ, UR26, UR10 ;  /* 0x0000001aff073299 */ /* 0x000fe4000801160a */
[----:B------:R-:W-:Y:S01]  /*15c0*/  UISETP.NE.AND UP2, UPT, UR22, 0x1, UPT ;  /* 0x000000011600788c */ /* 0x000fe2000bf45270 */
[----:B------:R-:W-:Y:S02]  /*15d0*/  UMOV UR4, UR5 ;  /* 0x0000000500047c82 */ /* 0x000fe40008000000 */
[----:B------:R-:W-:-:S02]  /*15e0*/  @UP0 USHF.R.U32.HI UR6, URZ, UR17, UR12 ;  /* 0x00000011ff060299 */ /* 0x000fc4000801160c */
[----:B------:R-:W-:Y:S02]  /*15f0*/  USHF.R.U32.HI UR4, URZ, UR17, UR4 ;  /* 0x00000011ff047299 */ /* 0x000fe40008011604 */
[----:B------:R-:W-:Y:S02]  /*1600*/  UIMAD.WIDE.U32 UR12, UR20, UR19, URZ ;  /* 0x00000013140c72a5 */ /* 0x000fe4000f8e00ff */
[----:B------:R-:W-:Y:S02]  /*1610*/  UIMAD.WIDE.U32 UR10, UR7, UR8, URZ ;  /* 0x00000008070a72a5 */ /* 0x000fe4000f8e00ff */
[----:B------:R-:W-:Y:S02]  /*1620*/  UIMAD.WIDE.U32 UR14, UR6, UR8, URZ ;  /* 0x00000008060e72a5 */ /* 0x000fe4000f8e00ff */
[----:B------:R-:W-:-:S03]  /*1630*/  USEL UR5, UR28, UR4, !UP0 ;  /* 0x000000041c057287 */ /* 0x000fc6000c000000 */
[----:B------:R-:W-:Y:S01]  /*1640*/  UMOV UR4, UR13 ;  /* 0x0000000d00047c82 */ /* 0x000fe20008000000 */
[----:B------:R-:W-:Y:S01]  /*1650*/  UMOV UR10, UR11 ;  /* 0x0000000b000a7c82 */ /* 0x000fe20008000000 */
[----:B------:R-:W-:Y:S02]  /*1660*/  USHF.R.U32.HI UR4, URZ, UR26, UR4 ;  /* 0x0000001aff047299 */ /* 0x000fe40008011604 */
[----:B------:R-:W-:Y:S01]  /*1670*/  @UP2 USHF.R.U32.HI UR7, URZ, UR9, UR10 ;  /* 0x00000009ff072299 */ /* 0x000fe2000801160a */
[----:B------:R-:W-:Y:S01]  /*1680*/  UMOV UR14, UR15 ;  /* 0x0000000f000e7c82 */ /* 0x000fe20008000000 */
[----:B------:R-:W-:Y:S02]  /*1690*/  USEL UR4, UR20, UR4, !UP3 ;  /* 0x0000000414047287 */ /* 0x000fe4000d800000 */
[----:B------:R-:W-:Y:S02]  /*16a0*/  @UP2 USHF.R.U32.HI UR6, URZ, UR9, UR14 ;  /* 0x00000009ff062299 */ /* 0x000fe4000801160e */
[----:B------:R-:W-:-:S02]  /*16b0*/  UIMAD UR7, UR7, UR22, URZ ;  /* 0x00000016070772a4 */ /* 0x000fc4000f8e02ff */
[----:B------:R-:W-:Y:S02]  /*16c0*/  UIMAD UR12, UR6, UR22, URZ ;  /* 0x00000016060c72a4 */ /* 0x000fe4000f8e02ff */
[----:B------:R-:W-:Y:S02]  /*16d0*/  UISETP.GE.AND UP0, UPT, UR4, UR7, UPT ;  /* 0x000000070400728c */ /* 0x000fe4000bf06270 */
[----:B------:R-:W-:Y:S02]  /*16e0*/  UIMAD.WIDE.U32 UR10, UR4, UR8, URZ ;  /* 0x00000008040a72a5 */ /* 0x000fe4000f8e00ff */
[----:B------:R-:W-:Y:S02]  /*16f0*/  UISETP.GE.OR UP0, UPT, UR5, UR12, UP0 ;  /* 0x0000000c0500728c */ /* 0x000fe40008706670 */
[----:B------:R-:W-:Y:S02]  /*1700*/  UIMAD.WIDE.U32 UR12, UR5, UR8, URZ ;  /* 0x00000008050c72a5 */ /* 0x000fe4000f8e00ff */
[----:B------:R-:W-:Y:S01]  /*1710*/  UIADD3 UR10, UPT, UPT, -UR4, URZ, URZ ;  /* 0x000000ff040a7290 */ /* 0x000fe2000fffe1ff */
[----:B------:R-:W-:Y:S01]  /*1720*/  UMOV UR8, UR11 ;  /* 0x0000000b00087c82 */ /* 0x000fe20008000000 */
[----:B------:R-:W-:-:S02]  /*1730*/  UIADD3 UR11, UPT, UPT, -UR5, URZ, URZ ;  /* 0x000000ff050b7290 */ /* 0x000fc4000fffe1ff */
[----:B------:R-:W-:-:S03]  /*1740*/  USHF.R.U32.HI UR8, URZ, UR9, UR8 ;  /* 0x00000009ff087299 */ /* 0x000fc60008011608 */
[----:B------:R-:W-:Y:S01]  /*1750*/  @!UP0 UMOV UR7, UR13 ;  /* 0x0000000d00078c82 */ /* 0x000fe20008000000 */
[----:B------:R-:W-:Y:S02]  /*1760*/  UIMAD UR20, UR18, UR10, UR20 ;  /* 0x0000000a121472a4 */ /* 0x000fe4000f8e0214 */
[----:B------:R-:W-:Y:S02]  /*1770*/  USEL UR8, UR4, UR8, !UP2 ;  /* 0x0000000804087287 */ /* 0x000fe4000d000000 */
[----:B------:R-:W-:Y:S02]  /*1780*/  @!UP0 USHF.R.U32.HI UR7, URZ, UR9, UR7 ;  /* 0x00000009ff078299 */ /* 0x000fe40008011607 */
[----:B------:R-:W-:Y:S02]  /*1790*/  UIADD3 UR9, UPT, UPT, -UR8, URZ, URZ ;  /* 0x000000ff08097290 */ /* 0x000fe4000fffe1ff */
[----:B------:R-:W-:Y:S02]  /*17a0*/  @!UP0 USEL UR7, UR5, UR7, !UP2 ;  /* 0x0000000705078287 */ /* 0x000fe4000d000000 */
[----:B------:R-:W-:-:S02]  /*17b0*/  UIMAD UR9, UR22, UR9, UR4 ;  /* 0x00000009160972a4 */ /* 0x000fc4000f8e0204 */
[----:B------:R-:W-:Y:S02]  /*17c0*/  @!UP0 UIADD3 UR8, UPT, UPT, UR8, -UR7, URZ ;  /* 0x8000000708088290 */ /* 0x000fe4000fffe0ff */
[----:B------:R-:W-:Y:S02]  /*17d0*/  @!UP0 UIMAD UR6, UR9, UR6, UR7 ;  /* 0x00000006090682a4 */ /* 0x000fe4000f8e0207 */
[----:B------:R-:W-:Y:S02]  /*17e0*/  @!UP0 UIMAD UR4, UR8, UR22, UR5 ;  /* 0x00000016080482a4 */ /* 0x000fe4000f8e0205 */
[----:B------:R-:W-:Y:S02]  /*17f0*/  UIMAD UR28, UR23, UR11, UR28 ;  /* 0x0000000b171c72a4 */ /* 0x000fe4000f8e021c */
[----:B------:R-:W-:Y:S01]  /*1800*/  UIMAD UR20, UR4, UR18, UR20 ;  /* 0x00000012041472a4 */ /* 0x000fe2000f8e0214 */
[----:B------:R-:W-:Y:S02]  /*1810*/  @!UP0 UMOV UR5, UR6 ;  /* 0x0000000600058c82 */ /* 0x000fe40008000000 */
[----:B------:R-:W-:-:S12]  /*1820*/  UIMAD UR28, UR5, UR23, UR28 ;  /* 0x00000017051c72a4 */ /* 0x000fd8000f8e021c */
.L_x_19:
[----:B------:R-:W-:Y:S02]  /*1830*/  UISETP.NE.AND UP2, UPT, UR27, 0x1, UPT ;  /* 0x000000011b00788c */ /* 0x000fe4000bf45270 */
[----:B------:R-:W-:Y:S02]  /*1840*/  USHF.L.U32 UR4, UR64, 0x7, URZ ;  /* 0x0000000740047899 */ /* 0x000fe400080006ff */
[----:B------:R-:W-:Y:S02]  /*1850*/  ULOP3.LUT UR38, UR38, 0xffff, URZ, 0xc0, !UPT ;  /* 0x0000ffff26267892 */ /* 0x000fe4000f8ec0ff */
[----:B------:R-:W-:Y:S02]  /*1860*/  UISETP.NE.AND UP0, UPT, UR21, 0x2, UPT ;  /* 0x000000021500788c */ /* 0x000fe4000bf05270 */
[----:B------:R-:W-:Y:S02]  /*1870*/  ULOP3.LUT UR60, UR60, 0x40, URZ, 0xc0, !UPT ;  /* 0x000000403c3c7892 */ /* 0x000fe4000f8ec0ff */
[----:B------:R-:W-:-:S02]  /*1880*/  ULOP3.LUT UR39, UR39, 0x800, URZ, 0xc0, !UPT ;  /* 0x0000080027277892 */ /* 0x000fc4000f8ec0ff */
[----:B------:R-:W-:Y:S02]  /*1890*/  ULOP3.LUT UR48, UR48, 0x300, URZ, 0xc0, !UPT ;  /* 0x0000030030307892 */ /* 0x000fe4000f8ec0ff */
[----:B------:R-:W-:Y:S02]  /*18a0*/  ULOP3.LUT UR18, UR24, 0x80, URZ, 0xc0, !UPT ;  /* 0x0000008018127892 */ /* 0x000fe4000f8ec0ff */
[----:B------:R-:W-:Y:S02]  /*18b0*/  ULOP3.LUT UR62, UR4, 0x80, URZ, 0xc0, !UPT ;  /* 0x00000080043e7892 */ /* 0x000fe4000f8ec0ff */
[----:B------:R-:W-:Y:S01]  /*18c0*/  USHF.L.U32 UR38, UR29, UR38, URZ ;  /* 0x000000261d267299 */ /* 0x000fe200080006ff */
[----:B------:R-:W-:Y:S11]  /*18d0*/  BRA.U UP2, `(.L_x_20) ;  /* 0x0000000102407547 */ /* 0x000ff6000b800000 */
[----:B------:R-:W2:Y:S01]  /*18e0*/  LDCU.128 UR8, c[0x0][0xf10] ;  /* 0x0001e200ff0877ac */ /* 0x000ea20008000c00 */
[----:B------:R-:W3:Y:S01]  /*18f0*/  LDCU UR12, c[0x0][0xf0c] ;  /* 0x0001e180ff0c77ac */ /* 0x000ee20008000800 */
[----:B------:R-:W4:Y:S01]  /*1900*/  LDCU UR13, c[0x0][0xf20] ;  /* 0x0001e400ff0d77ac */ /* 0x000f220008000800 */
[----:B--2---:R-:W-:Y:S02]  /*1910*/  UIMAD.WIDE.U32 UR4, UR28, UR8, URZ ;  /* 0x000000081c0472a5 */ /* 0x004fe4000f8e00ff */
[----:B------:R-:W-:Y:S02]  /*1920*/  UIMAD.WIDE.U32 UR6, UR20, UR11, URZ ;  /* 0x0000000b140672a5 */ /* 0x000fe4000f8e00ff */
[----:B---3--:R-:W-:Y:S02]  /*1930*/  UISETP.NE.AND UP2, UPT, UR12, 0x1, UPT ;  /* 0x000000010c00788c */ /* 0x008fe4000bf45270 */
[----:B------:R-:W-:-:S03]  /*1940*/  USHF.R.U32.HI UR5, URZ, UR9, UR5 ;  /* 0x00000009ff057299 */ /* 0x000fc60008011605 */
[----:B------:R-:W-:Y:S01]  /*1950*/  UMOV UR4, UR7 ;  /* 0x0000000700047c82 */ /* 0x000fe20008000000 */
[----:B------:R-:W-:Y:S02]  /*1960*/  USEL UR5, UR28, UR5, !UP2 ;  /* 0x000000051c057287 */ /* 0x000fe4000d000000 */
[----:B------:R-:W-:Y:S02]  /*1970*/  UISETP.NE.AND UP2, UPT, UR10, 0x1, UPT ;  /* 0x000000010a00788c */ /* 0x000fe4000bf45270 */
[----:B----4-:R-:W-:-:S04]  /*1980*/  USHF.R.U32.HI UR4, URZ, UR13, UR4 ;  /* 0x0000000dff047299 */ /* 0x010fc80008011604 */
[----:B------:R-:W-:-:S04]  /*1990*/  USEL UR4, UR20, UR4, !UP2 ;  /* 0x0000000414047287 */ /* 0x000fc8000d000000 */
[----:B------:R-:W-:Y:S02]  /*19a0*/  UIADD3 UR6, UPT, UPT, UR5, -UR4, URZ ;  /* 0x8000000405067290 */ /* 0x000fe4000fffe0ff */
[----:B------:R-:W-:Y:S02]  /*19b0*/  UIADD3 UR4, UPT, UPT, -UR5, UR4, URZ ;  /* 0x0000000405047290 */ /* 0x000fe4000fffe1ff */
[----:B------:R-:W-:Y:S02]  /*19c0*/  UIMAD UR20, UR6, UR10, UR20 ;  /* 0x0000000a061472a4 */ /* 0x000fe4000f8e0214 */
[----:B------:R-:W-:-:S12]  /*19d0*/  UIMAD UR28, UR4, UR12, UR28 ;  /* 0x0000000c041c72a4 */ /* 0x000fd8000f8e021c */
.L_x_20:
[----:B------:R-:W-:Y:S05]  /*19e0*/  BRA.U !UP6, `(.L_x_21) ;  /* 0x000000010e0c7547 */ /* 0x000fea000b800000 */
[----:B------:R-:W-:Y:S01]  /*19f0*/  UCGABAR_WAIT ;  /* 0x0000000000007dc7 */ /* 0x000fe20008000000 */
[----:B------:R-:W-:Y:S01]  /*1a00*/  CCTL.IVALL ;  /* 0x00000000ff00798f */ /* 0x000fe20002000000 */
[----:B------:R-:W-:Y:S05]  /*1a10*/  BRA `(.L_x_22) ;  /* 0x0000000000047947 */ /* 0x000fea0003800000 */
.L_x_21:
[----:B------:R-:W-:Y:S06]  /*1a20*/  BAR.SYNC.DEFER_BLOCKING 0x0 ;  /* 0x0000000000007b1d */ /* 0x000fec0000010000 */
.L_x_22:
[----:B------:R-:W-:Y:S05]  /*1a30*/  BRA.U UP0, `(.L_x_23) ;  /* 0x0000001d00487547 */ /* 0x000fea000b800000 */
[----:B------:R-:W2:Y:S01]  /*1a40*/  LDCU UR6, c[0x0][0x38c] ;  /* 0x00007180ff0677ac */ /* 0x000ea20008000800 */
[----:B------:R-:W3:Y:S01]  /*1a50*/  S2UR UR8, SR_CgaCtaId ;  /* 0x00000000000879c3 */ /* 0x000ee20000008800 */
[----:B------:R-:W-:Y:S01]  /*1a60*/  PLOP3.LUT P2, PT, PT, PT, UP4, 0x80, 0x8 ;  /* 0x000000000008781c */ /* 0x000fe20003f4f048 */
[----:B------:R-:W-:Y:S01]  /*1a70*/  IMAD.MOV.U32 R12, RZ, RZ, 0x1 ;  /* 0x00000001ff0c7424 */ /* 0x000fe200078e00ff */
[----:B------:R-:W-:Y:S01]  /*1a80*/  UMOV UR7, 0x400 ;  /* 0x0000040000077882 */ /* 0x000fe20000000000 */
[----:B------:R-:W-:Y:S01]  /*1a90*/  UISETP.NE.AND UP1, UPT, UR21, URZ, UPT ;  /* 0x000000ff1500728c */ /* 0x000fe2000bf25270 */
[----:B------:R-:W-:Y:S02]  /*1aa0*/  ISETP.NE.AND P3, PT, R3, RZ, P4 ;  /* 0x000000ff0300720c */ /* 0x000fe40002765270 */
[----:B------:R-:W-:Y:S02]  /*1ab0*/  CS2R R10, SRZ ;  /* 0x00000000000a7805 */ /* 0x000fe4000001ff00 */
[----:B------:R-:W-:Y:S01]  /*1ac0*/  PLOP3.LUT P2, PT, P2, PT, PT, 0x8, 0x80 ;  /* 0x000000000080781c */ /* 0x000fe2000174e170 */
[----:B------:R-:W-:Y:S01]  /*1ad0*/  IMAD.MOV.U32 R9, RZ, RZ, RZ ;  /* 0x000000ffff097224 */ /* 0x000fe200078e00ff */
[----:B------:R-:W4:Y:S01]  /*1ae0*/  LDCU UR55, c[0x0][0x370] ;  /* 0x00006e00ff3777ac */ /* 0x000f220008000800 */
[----:B------:R-:W-:Y:S01]  /*1af0*/  IMAD.MOV.U32 R8, RZ, RZ, 0x1 ;  /* 0x00000001ff087424 */ /* 0x000fe200078e00ff */
[----:B------:R-:W1:Y:S01]  /*1b00*/  LDCU.64 UR30, c[0x0][0x348] ;  /* 0x00006900ff1e77ac */ /* 0x000e620008000a00 */
[----:B--2---:R-:W-:-:S02]  /*1b10*/  UIADD3 UR5, UPT, UPT, UR6, 0x3f, URZ ;  /* 0x0000003f06057890 */ /* 0x004fc4000fffe0ff */
[----:B------:R-:W-:Y:S02]  /*1b20*/  USHF.R.U32.HI UR61, URZ, 0x9, UR48 ;  /* 0x00000009ff3d7899 */ /* 0x000fe40008011630 */
[----:B------:R-:W-:Y:S02]  /*1b30*/  USHF.R.S32.HI UR4, URZ, 0x1f, UR5 ;  /* 0x0000001fff047899 */ /* 0x000fe40008011405 */
[----:B------:R-:W-:Y:S02]  /*1b40*/  UIADD3 UR60, UPT, UPT, UR62, UR60, URZ ;  /* 0x0000003c3e3c7290 */ /* 0x000fe4000fffe0ff */
[----:B------:R-:W-:Y:S02]  /*1b50*/  ULEA.HI UR4, UR4, UR5, URZ, 0x6 ;  /* 0x0000000504047291 */ /* 0x000fe4000f8f30ff */
[----:B---3--:R-:W-:Y:S02]  /*1b60*/  ULEA UR7, UR8, UR7, 0x18 ;  /* 0x0000000708077291 */ /* 0x008fe4000f8ec0ff */
[----:B------:R-:W-:-:S02]  /*1b70*/  USHF.R.S32.HI UR57, URZ, 0x6, UR4 ;  /* 0x00000006ff397899 */ /* 0x000fc40008011404 */
[----:B------:R-:W-:Y:S02]  /*1b80*/  UIADD3 UR4, UPT, UPT, UR6, -0x1, URZ ;  /* 0xffffffff06047890 */ /* 0x000fe4000fffe0ff */
[----:B------:R-:W-:Y:S02]  /*1b90*/  UISETP.LT.U32.AND UP0, UPT, UR57, 0x10, UPT ;  /* 0x000000103900788c */ /* 0x000fe4000bf01070 */
[----:B------:R-:W-:Y:S02]  /*1ba0*/  UISETP.GE.U32.AND UP2, UPT, UR4, -0x7f, UPT ;  /* 0xffffff810400788c */ /* 0x000fe4000bf46070 */
[----:B------:R-:W-:Y:S02]  /*1bb0*/  USEL UR56, UR57, 0x10, UP0 ;  /* 0x0000001039387887 */ /* 0x000fe40008000000 */
[----:B------:R-:W-:Y:S02]  /*1bc0*/  UIADD3 UR63, UPT, UPT, UR6, 0x7e, URZ ;  /* 0x0000007e063f7890 */ /* 0x000fe4000fffe0ff */
[----:B------:R-:W-:Y:S01]  /*1bd0*/  UIADD3 UR4, UPT, UPT, UR56, -0x1, URZ ;  /* 0xffffffff38047890 */ /* 0x000fe2000fffe0ff */
[----:B------:R-:W2:Y:S04]  /*1be0*/  LDCU UR54, c[0x0][0x374] ;  /* 0x00006e80ff3677ac */ /* 0x000ea80008000800 */
[----:B------:R-:W-:-:S02]  /*1bf0*/  @UP2 UIADD3 UR4, UPT, UPT, UR56, URZ, URZ ;  /* 0x000000ff38042290 */ /* 0x000fc4000fffe0ff */
[----:B------:R-:W-:Y:S02]  /*1c00*/  USEL UR37, UR52, 0x2, UP1 ;  /* 0x0000000234257887 */ /* 0x000fe40008800000 */
[----:B------:R-:W-:Y:S02]  /*1c10*/  UIADD3 UR50, UPT, UPT, UR7, 0x32800, UR48 ;  /* 0x0003280007327890 */ /* 0x000fe4000fffe030 */
[----:B------:R-:W-:Y:S02]  /*1c20*/  UIADD3 UR59, UPT, UPT, UR57, -UR56, URZ ;  /* 0x80000038393b7290 */ /* 0x000fe4000fffe0ff */
[----:B------:R-:W-:Y:S02]  /*1c30*/  UIADD3 UR49, UPT, UPT, UR4, 0x1, URZ ;  /* 0x0000000104317890 */ /* 0x000fe4000fffe0ff */
[----:B------:R-:W-:Y:S01]  /*1c40*/  UIADD3 UR58, UPT, UPT, -UR4, URZ, URZ ;  /* 0x000000ff043a7290 */ /* 0x000fe2000fffe1ff */
[----:B-1--4-:R-:W-:-:S11]  /*1c50*/  UMOV UR14, URZ ;  /* 0x000000ff000e7c82 */ /* 0x012fd60008000000 */
.L_x_47:
[----:B-1----:R-:W1:Y:S02]  /*1c60*/  S2UR UR4, SR_CgaCtaId ;  /* 0x00000000000479c3 */ /* 0x002e640000008800 */
[----:B-1----:R-:W-:-:S09]  /*1c70*/  UISETP.NE.AND UP0, UPT, UR4, URZ, UPT ;  /* 0x000000ff0400728c */ /* 0x002fd2000bf05270 */
[----:B---3--:R-:W-:Y:S05]  /*1c80*/  BRA.U UP0, `(.L_x_24) ;  /* 0x0000000100287547 */ /* 0x008fea000b800000 */
[----:B------:R-:W-:Y:S02]  /*1c90*/  LEA R0, R9, UR7, 0x3 ;  /* 0x0000000709007c11 */ /* 0x000fe4000f8e18ff */
[----:B------:R-:W-:-:S04]  /*1ca0*/  SHF.L.U32 R3, R8, 0x1f, RZ ;  /* 0x0000001f08037819 */ /* 0x000fc800000006ff */
[----:B------:R-:W1:Y:S02]  /*1cb0*/  SYNCS.PHASECHK.TRANS64.TRYWAIT P0, [R0+URZ+0x190], R3 ;  /* 0x00019003000075a7 */ /* 0x000e6400080011ff */
[----:B-1----:R-:W-:Y:S05]  /*1cc0*/  @!P0 BRA `(.L_x_25) ;  /* 0x000000ac005c8947 */ /* 0x002fea0003800000 */
.L_x_164:
[----:B------:R3:W-:Y:S01]  /*1cd0*/  SYNCS.ARRIVE.TRANS64.A1T0 RZ, [R0+URZ+0x180], RZ ;  /* 0x000180ff00ff79a7 */ /* 0x0007e200081000ff */
[----:B------:R-:W-:-:S05]  /*1ce0*/  VIADD R9, R9, 0x1 ;  /* 0x0000000109097836 */ /* 0x000fca0000000000 */
[----:B------:R-:W-:-:S04]  /*1cf0*/  ISETP.NE.AND P0, PT, R9, 0x2, PT ;  /* 0x000000020900780c */ /* 0x000fc80003f05270 */
[----:B-1----:R-:W-:Y:S02]  /*1d00*/  SEL R3, RZ, 0x1, P0 ;  /* 0x00000001ff037807 */ /* 0x002fe40000000000 */
[----:B------:R-:W-:Y:S02]  /*1d10*/  SEL R9, R9, RZ, P0 ;  /* 0x000000ff09097207 */ /* 0x000fe40000000000 */
[----:B------:R-:W-:Y:S02]  /*1d20*/  LOP3.LUT R8, R8, R3, RZ, 0x3c, !PT ;  /* 0x0000000308087212 */ /* 0x000fe400078e3cff */
.L_x_24:
[----:B------:R-:W-:Y:S01]  /*1d30*/  ULEA UR4, UR14, UR7, 0x3 ;  /* 0x000000070e047291 */ /* 0x000fe2000f8e18ff */
[----:B---3--:R-:W-:Y:S01]  /*1d40*/  SHF.L.U32 R0, R12, 0x1f, RZ ;  /* 0x0000001f0c007819 */ /* 0x008fe200000006ff */
[----:B------:R-:W-:Y:S02]  /*1d50*/  UISETP.GE.U32.AND UP0, UPT, UR63, 0x7f, UPT ;  /* 0x0000007f3f00788c */ /* 0x000fe4000bf06070 */
[----:B------:R-:W-:Y:S02]  /*1d60*/  ULEA UR35, UR20, UR60, 0x8 ;  /* 0x0000003c14237291 */ /* 0x000fe4000f8e40ff */
[----:B------:R-:W-:Y:S01]  /*1d70*/  ULEA UR19, UR20, UR61, 0x1 ;  /* 0x0000003d14137291 */ /* 0x000fe2000f8e08ff */
[----:B------:R-:W-:Y:S02]  /*1d80*/  UMOV UR12, URZ ;  /* 0x000000ff000c7c82 */ /* 0x000fe40008000000 */
[----:B------:R1:W3:Y:S01]  /*1d90*/  SYNCS.PHASECHK.TRANS64.TRYWAIT P1, [UR4+0x80], R0 ;  /* 0x00008000ff0075a7 */ /* 0x0002e20008021104 */
[----:B------:R-:W-:-:S04]  /*1da0*/  ULEA.HI UR4, UR28, UR28, URZ, 0x1 ;  /* 0x0000001c1c047291 */ /* 0x000fc8000f8f08ff */
[----:B------:R-:W-:Y:S02]  /*1db0*/  USHF.L.U32 UR43, UR4, 0x7, URZ ;  /* 0x00000007042b7899 */ /* 0x000fe400080006ff */
[----:B------:R-:W-:Y:S02]  /*1dc0*/  ULOP3.LUT UR27, UR4, 0xfffffffe, URZ, 0xc0, !UPT ;  /* 0xfffffffe041b7892 */ /* 0x000fe4000f8ec0ff */
[----:B------:R-:W-:Y:S02]  /*1dd0*/  ULOP3.LUT UR43, UR62, 0xffffff00, UR43, 0xf8, !UPT ;  /* 0xffffff003e2b7892 */ /* 0x000fe4000f8ef82b */
[----:B------:R-:W-:Y:S01]  /*1de0*/  ULOP3.LUT UR27, UR27, 0x1, UR64, 0xf8, !UPT ;  /* 0x000000011b1b7892 */ /* 0x000fe2000f8ef840 */
[----:B------:R-:W-:Y:S11]  /*1df0*/  BRA.U !UP0, `(.L_x_26) ;  /* 0x0000000508247547 */ /* 0x000ff6000b800000 */
[----:B------:R-:W-:Y:S01]  /*1e00*/  UMOV UR15, UR58 ;  /* 0x0000003a000f7c82 */ /* 0x000fe20008000000 */
[----:B------:R-:W-:Y:S01]  /*1e10*/  UMOV UR4, UR14 ;  /* 0x0000000e00047c82 */ /* 0x000fe20008000000 */
[----:B------:R-:W-:Y:S01]  /*1e20*/  UMOV UR28, 0xffffffff ;  /* 0xffffffff001c7882 */ /* 0x000fe20000000000 */
[----:B------:R-:W-:-:S05]  /*1e30*/  UMOV UR42, URZ ;  /* 0x000000ff002a7c82 */ /* 0x000fca0008000000 */
.L_x_34:
[----:B------:R-:W-:Y:S01]  /*1e40*/  ULEA UR5, UR4, UR7, 0x3 ;  /* 0x0000000704057291 */ /* 0x000fe2000f8e18ff */
[----:B---3--:R-:W-:Y:S01]  /*1e50*/  @P4 MOV R2, 0x4c00 ;  /* 0x00004c0000024802 */ /* 0x008fe20000000f00 */
[----:B--23--:R-:W-:Y:S10]  /*1e60*/  @P1 BRA `(.L_x_27) ;  /* 0x00000000000c1947 */ /* 0x00cff40003800000 */
[----:B------:R-:W-:-:S04]  /*1e70*/  SHF.L.U32 R3, R12, 0x1f, RZ ;  /* 0x0000001f0c037819 */ /* 0x000fc800000006ff */
[----:B------:R-:W3:Y:S02]  /*1e80*/  SYNCS.PHASECHK.TRANS64.TRYWAIT P0, [UR5+0x80], R3 ;  /* 0x00008003ff0075a7 */ /* 0x000ee40008001105 */
[----:B---3--:R-:W-:Y:S05]  /*1e90*/  @!P0 BRA `(.L_x_28) ;  /* 0x000000a800fc8947 */ /* 0x008fea0003800000 */
.L_x_27:
[----:B------:R3:W-:Y:S01]  /*1ea0*/  @P4 SYNCS.ARRIVE.TRANS64 RZ, [UR5], R2 ;  /* 0x00000002ffff49a7 */ /* 0x0007e20008000005 */
[----:B------:R-:W-:Y:S02]  /*1eb0*/  ULOP3.LUT UR6, UR37, 0x2, URZ, 0xfc, !UPT ;  /* 0x0000000225067892 */ /* 0x000fe4000f8efcff */
[----:B------:R-:W-:Y:S02]  /*1ec0*/  UIADD3 UR15, UPT, UPT, UR15, 0x1, URZ ;  /* 0x000000010f0f7890 */ /* 0x000fe4000fffe0ff */
[----:B------:R-:W-:Y:S02]  /*1ed0*/  UISETP.NE.AND UP0, UPT, UR6, 0x2, UPT ;  /* 0x000000020600788c */ /* 0x000fe4000bf05270 */
[----:B------:R-:W-:Y:S02]  /*1ee0*/  UIADD3 UR28, UPT, UPT, UR28, 0x1, URZ ;  /* 0x000000011c1c7890 */ /* 0x000fe4000fffe0ff */
[----:B------:R-:W-:-:S05]  /*1ef0*/  UISETP.NE.AND UP4, UPT, UR15, 0x1, UPT ;  /* 0x000000010f00788c */ /* 0x000fca000bf85270 */
[----:B------:R-:W-:Y:S05]  /*1f00*/  BRA.U UP0, `(.L_x_29) ;  /* 0x0000000100047547 */ /* 0x000fea000b800000 */
[----:B--2---:R-:W-:Y:S05]  /*1f10*/  BPT.TRAP 0x1 ;  /* 0x000000040000795c */ /* 0x004fea0000300000 */
.L_x_29:
[----:B------:R-:W-:Y:S04]  /*1f20*/  BSSY.RECONVERGENT B0, `(.L_x_30) ;  /* 0x0000003000007945 */ /* 0x000fe80003800200 */
[----:B------:R-:W-:Y:S05]  /*1f30*/  @!P3 BRA `(.L_x_31) ;  /* 0x000000000004b947 */ /* 0x000fea0003800000 */
[----:B--2---:R-:W-:Y:S05]  /*1f40*/  BPT.TRAP 0x1 ;  /* 0x000000040000795c */ /* 0x004fea0000300000 */
.L_x_31:
[----:B--2---:R-:W-:Y:S05]  /*1f50*/  BSYNC.RECONVERGENT B0 ;  /* 0x0000000000007941 */ /* 0x004fea0003800200 */
.L_x_30:
[----:B------:R-:W-:Y:S01]  /*1f60*/  UIADD3 UR6, UPT, UPT, UR4, 0x1, URZ ;  /* 0x0000000104067890 */ /* 0x000fe2000fffe0ff */
[----:B------:R-:W-:Y:S01]  /*1f70*/  BSSY.RECONVERGENT B0, `(.L_x_32) ;  /* 0x000002d000007945 */ /* 0x000fe20003800200 */
[----:B------:R-:W-:Y:S02]  /*1f80*/  ELECT P0, URZ, PT ;  /* 0x0000000000ff782f */ /* 0x000fe40003800000 */
[----:B------:R-:W-:-:S04]  /*1f90*/  UISETP.NE.AND UP0, UPT, UR6, 0x10, UPT ;  /* 0x000000100600788c */ /* 0x000fc8000bf05270 */
[----:B------:R-:W-:Y:S02]  /*1fa0*/  USEL UR8, URZ, 0x1, UP0 ;  /* 0x00000001ff087887 */ /* 0x000fe40008000000 */
[----:B------:R-:W-:-:S04]  /*1fb0*/  USEL UR14, UR6, URZ, UP0 ;  /* 0x000000ff060e7287 */ /* 0x000fc80008000000 */
[----:B------:R-:W-:Y:S01]  /*1fc0*/  ULEA UR6, UR14, UR7, 0x3 ;  /* 0x000000070e067291 */ /* 0x000fe2000f8e18ff */
[----:B------:R-:W-:-:S04]  /*1fd0*/  LOP3.LUT R12, R12, UR8, RZ, 0x3c, !PT ;  /* 0x000000080c0c7c12 */ /* 0x000fc8000f8e3cff */
[----:B-1----:R-:W-:-:S04]  /*1fe0*/  SHF.L.U32 R0, R12, 0x1f, RZ ;  /* 0x0000001f0c007819 */ /* 0x002fc800000006ff */
[----:B------:R1:W2:Y:S01]  /*1ff0*/  SYNCS.PHASECHK.TRANS64.TRYWAIT P1, [UR6+0x80], R0 ;  /* 0x00008000ff0075a7 */ /* 0x0002a20008021106 */
[----:B------:R-:W-:Y:S05]  /*2000*/  @!P0 BRA `(.L_x_33) ;  /* 0x00000000008c8947 */ /* 0x000fea0003800000 */
[----:B------:R-:W-:Y:S02]  /*2010*/  USHF.L.U32 UR40, UR4, 0xc, URZ ;  /* 0x0000000c04287899 */ /* 0x000fe400080006ff */
[----:B------:R-:W-:Y:S02]  /*2020*/  UIADD3 UR22, UP3, UPT, UR30, 0x80, URZ ;  /* 0x000000801e167890 */ /* 0x000fe4000ff7e0ff */
[----:B------:R-:W-:Y:S02]  /*2030*/  UIADD3 UR12, UP2, UPT, UR30, 0x180, URZ ;  /* 0x000001801e0c7890 */ /* 0x000fe4000ff5e0ff */
[----:B------:R-:W-:Y:S02]  /*2040*/  ULOP3.LUT UR32, UR40, UR39, URZ, 0xfc, !UPT ;  /* 0x0000002728207292 */ /* 0x000fe4000f8efcff */
[----:B------:R-:W-:Y:S02]  /*2050*/  ULEA UR24, UR4, UR7, 0x9 ;  /* 0x0000000704187291 */ /* 0x000fe4000f8e48ff */
[----:B------:R-:W-:-:S02]  /*2060*/  UIADD3 UR10, UP1, UPT, UR30, 0x280, URZ ;  /* 0x000002801e0a7890 */ /* 0x000fc4000ff3e0ff */
[----:B------:R-:W-:Y:S02]  /*2070*/  ULEA UR16, UR4, UR48, 0xa ;  /* 0x0000003004107291 */ /* 0x000fe4000f8e50ff */
[----:B------:R-:W-:Y:S02]  /*2080*/  UIADD3 UR8, UP0, UPT, UR30, 0x380, URZ ;  /* 0x000003801e087890 */ /* 0x000fe4000ff1e0ff */
[----:B------:R-:W-:Y:S02]  /*2090*/  ULOP3.LUT UR41, UR5, 0xfefffff8, URZ, 0xc0, !UPT ;  /* 0xfefffff805297892 */ /* 0x000fe4000f8ec0ff */
[----:B------:R-:W-:Y:S02]  /*20a0*/  UIADD3.X UR23, UPT, UPT, URZ, UR31, URZ, UP3, !UPT ;  /* 0x0000001fff177290 */ /* 0x000fe40009ffe4ff */
[----:B------:R-:W-:Y:S02]  /*20b0*/  UIADD3 UR40, UPT, UPT, UR7, 0x10800, UR40 ;  /* 0x0001080007287890 */ /* 0x000fe4000fffe028 */
[----:B------:R-:W-:-:S02]  /*20c0*/  UIADD3.X UR13, UPT, UPT, URZ, UR31, URZ, UP2, !UPT ;  /* 0x0000001fff0d7290 */ /* 0x000fc400097fe4ff */
[----:B------:R-:W-:Y:S02]  /*20d0*/  UIADD3 UR32, UPT, UPT, UR7, 0x20800, UR32 ;  /* 0x0002080007207890 */ /* 0x000fe4000fffe020 */
[----:B------:R-:W-:Y:S02]  /*20e0*/  UPRMT UR6, URZ, 0x5410, UR38 ;  /* 0x00005410ff067896 */ /* 0x000fe40008000026 */
[----:B------:R-:W-:Y:S02]  /*20f0*/  UIADD3.X UR11, UPT, UPT, URZ, UR31, URZ, UP1, !UPT ;  /* 0x0000001fff0b7290 */ /* 0x000fe40008ffe4ff */
[----:B------:R-:W-:Y:S02]  /*2100*/  UIADD3 UR24, UPT, UPT, UR24, 0x30800, URZ ;  /* 0x0003080018187890 */ /* 0x000fe4000fffe0ff */
[----:B------:R-:W-:Y:S02]  /*2110*/  UIADD3.X UR9, UPT, UPT, URZ, UR31, URZ, UP0, !UPT ;  /* 0x0000001fff097290 */ /* 0x000fe400087fe4ff */
[----:B------:R-:W-:Y:S01]  /*2120*/  UIADD3 UR16, UPT, UPT, UR7, 0x32800, UR16 ;  /* 0x0003280007107890 */ /* 0x000fe2000fffe010 */
[----:B------:R-:W-:Y:S01]  /*2130*/  UMOV UR46, 0x0 ;  /* 0x00000000002e7882 */ /* 0x000fe20000000000 */
[----:B------:R-:W-:Y:S01]  /*2140*/  UMOV UR47, 0x10000000 ;  /* 0x10000000002f7882 */ /* 0x000fe20000000000 */
[----:B------:R-:W-:Y:S01]  /*2150*/  UMOV UR34, UR42 ;  /* 0x0000002a00227c82 */ /* 0x000fe20008000000 */
[----:B------:R-:W-:Y:S01]  /*2160*/  UMOV UR36, UR44 ;  /* 0x0000002c00247c82 */ /* 0x000fe20008000000 */
[----:B------:R-:W-:Y:S01]  /*2170*/  UMOV UR33, UR41 ;  /* 0x0000002900217c82 */ /* 0x000fe20008000000 */
[----:B------:R-:W-:Y:S01]  /*2180*/  UMOV UR26, URZ ;  /* 0x000000ff001a7c82 */ /* 0x000fe20008000000 */
[----:B------:R-:W-:Y:S01]  /*2190*/  UMOV UR29, UR44 ;  /* 0x0000002c001d7c82 */ /* 0x000fe20008000000 */
[----:B------:R-:W-:Y:S01]  /*21a0*/  UMOV UR25, UR41 ;  /* 0x0000002900197c82 */ /* 0x000fe20008000000 */
[----:B------:R4:W-:Y:S01]  /*21b0*/  UTMALDG.3D.2CTA [UR40], [UR22], desc[UR46] ;  /* 0x00002e28160075b4 */ /* 0x0009e20008211000 */
[----:B------:R-:W-:Y:S01]  /*21c0*/  UMOV UR53, 0xf0000 ;  /* 0x000f000000357882 */ /* 0x000fe20000000000 */
[----:B------:R-:W-:Y:S01]  /*21d0*/  UMOV UR20, UR28 ;  /* 0x0000001c00147c82 */ /* 0x000fe20008000000 */
[----:B------:R-:W-:Y:S01]  /*21e0*/  UMOV UR21, UR44 ;  /* 0x0000002c00157c82 */ /* 0x000fe20008000000 */
[----:B------:R-:W-:Y:S01]  /*21f0*/  UMOV UR17, UR41 ;  /* 0x0000002900117c82 */ /* 0x000fe20008000000 */
[----:B------:R4:W-:Y:S01]  /*2200*/  UTMALDG.3D.MULTICAST.2CTA [UR32], [UR12], UR6, desc[UR46] ;  /* 0x00002e200c0073b4 */ /* 0x0009e20008211806 */
[----:B------:R4:W-:Y:S01]  /*2210*/  UTMALDG.4D.2CTA [UR24], [UR10], desc[UR46] ;  /* 0x00002e180a0075b4 */ /* 0x0009e20008219000 */
[----:B------:R4:W-:Y:S02]  /*2220*/  UTMALDG.4D.MULTICAST.2CTA [UR16], [UR8], UR53, desc[UR46] ;  /* 0x00002e10080073b4 */ /* 0x0009e40008219835 */
[----:B----4-:R-:W-:Y:S01]  /*2230*/  NOP ;  /* 0x0000000000007918 */ /* 0x010fe20000000000 */
.L_x_33:
[----:B------:R-:W-:Y:S05]  /*2240*/  BSYNC.RECONVERGENT B0 ;  /* 0x0000000000007941 */ /* 0x000fea0003800200 */
.L_x_32:
[----:B------:R-:W-:Y:S01]  /*2250*/  UIADD3 UR42, UPT, UPT, UR42, 0x40, URZ ;  /* 0x000000402a2a7890 */ /* 0x000fe2000fffe0ff */
[----:B------:R-:W-:Y:S01]  /*2260*/  UMOV UR4, UR14 ;  /* 0x0000000e00047c82 */ /* 0x000fe20008000000 */
[----:B------:R-:W-:Y:S01]  /*2270*/  UMOV UR12, UR49 ;  /* 0x00000031000c7c82 */ /* 0x000fe20008000000 */
[----:B------:R-:W-:Y:S09]  /*2280*/  BRA.U UP4, `(.L_x_34) ;  /* 0xfffffff904ec7547 */ /* 0x000ff2000b83ffff */
.L_x_26:
[----:B------:R-:W-:Y:S01]  /*2290*/  ULEA UR4, UR14, UR7, 0x3 ;  /* 0x000000070e047291 */ /* 0x000fe2000f8e18ff */
[----:B-1----:R-:W-:Y:S01]  /*22a0*/  SHF.L.U32 R0, R12, 0x1f, RZ ;  /* 0x0000001f0c007819 */ /* 0x002fe200000006ff */
[----:B------:R-:W-:Y:S01]  /*22b0*/  @!P2 SYNCS.ARRIVE.TRANS64.A1T0 RZ, [UR7+0x148], RZ ;  /* 0x000148ffffffa9a7 */ /* 0x000fe20008100007 */
[----:B------:R-:W-:-:S06]  /*22c0*/  UISETP.GT.AND UP0, UPT, UR57, UR56, UPT ;  /* 0x000000383900728c */ /* 0x000fcc000bf04270 */
[----:B--23--:R1:W2:Y:S03]  /*22d0*/  SYNCS.PHASECHK.TRANS64.TRYWAIT P1, [UR4+0x80], R0 ;  /* 0x00008000ff0075a7 */ /* 0x00c2a60008021104 */
[----:B------:R-:W-:Y:S05]  /*22e0*/  BRA.U !UP0, `(.L_x_35) ;  /* 0x0000000508147547 */ /* 0x000fea000b800000 */
[----:B------:R-:W-:Y:S01]  /*22f0*/  UIADD3 UR15, UPT, UPT, UR59, UR12, URZ ;  /* 0x0000000c3b0f7290 */ /* 0x000fe2000fffe0ff */
[----:B------:R-:W-:-:S11]  /*2300*/  UMOV UR5, UR14 ;  /* 0x0000000e00057c82 */ /* 0x000fd60008000000 */
.L_x_43:
[----:B------:R-:W-:Y:S01]  /*2310*/  ULEA UR6, UR5, UR7, 0x3 ;  /* 0x0000000705067291 */ /* 0x000fe2000f8e18ff */
[----:B--2---:R-:W-:Y:S01]  /*2320*/  @P4 MOV R2, 0x4c00 ;  /* 0x00004c0000024802 */ /* 0x004fe20000000f00 */
[----:B--23--:R-:W-:Y:S10]  /*2330*/  @P1 BRA `(.L_x_36) ;  /* 0x00000000000c1947 */ /* 0x00cff40003800000 */
[----:B------:R-:W-:-:S04]  /*2340*/  SHF.L.U32 R3, R12, 0x1f, RZ ;  /* 0x0000001f0c037819 */ /* 0x000fc800000006ff */
[----:B------:R-:W2:Y:S02]  /*2350*/  SYNCS.PHASECHK.TRANS64.TRYWAIT P0, [UR6+0x80], R3 ;  /* 0x00008003ff0075a7 */ /* 0x000ea40008001106 */
[----:B--2---:R-:W-:Y:S05]  /*2360*/  @!P0 BRA `(.L_x_37) ;  /* 0x000000a400e08947 */ /* 0x004fea0003800000 */
.L_x_36:
[----:B------:R2:W-:Y:S01]  /*2370*/  @P4 SYNCS.ARRIVE.TRANS64 RZ, [UR6], R2 ;  /* 0x00000002ffff49a7 */ /* 0x0005e20008000006 */
[----:B------:R-:W-:-:S04]  /*2380*/  ULOP3.LUT UR4, UR37, 0x2, URZ, 0xfc, !UPT ;  /* 0x0000000225047892 */ /* 0x000fc8000f8efcff */
[----:B------:R-:W-:-:S09]  /*2390*/  UISETP.NE.AND UP0, UPT, UR4, 0x2, UPT ;  /* 0x000000020400788c */ /* 0x000fd2000bf05270 */
[----:B------:R-:W-:Y:S05]  /*23a0*/  BRA.U UP0, `(.L_x_38) ;  /* 0x0000000100047547 */ /* 0x000fea000b800000 */
[----:B------:R-:W-:Y:S05]  /*23b0*/  BPT.TRAP 0x1 ;  /* 0x000000040000795c */ /* 0x000fea0000300000 */
.L_x_38:
[----:B------:R-:W-:Y:S04]  /*23c0*/  BSSY.RECONVERGENT B0, `(.L_x_39) ;  /* 0x0000003000007945 */ /* 0x000fe80003800200 */
[----:B------:R-:W-:Y:S05]  /*23d0*/  @!P3 BRA `(.L_x_40) ;  /* 0x000000000004b947 */ /* 0x000fea0003800000 */
[----:B------:R-:W-:Y:S05]  /*23e0*/  BPT.TRAP 0x1 ;  /* 0x000000040000795c */ /* 0x000fea0000300000 */
.L_x_40:
[----:B------:R-:W-:Y:S05]  /*23f0*/  BSYNC.RECONVERGENT B0 ;  /* 0x0000000000007941 */ /* 0x000fea0003800200 */
.L_x_39:
        /* <DEDUP_REMOVED lines=9> */
[----:B------:R1:W3:Y:S01]  /*2490*/  SYNCS.PHASECHK.TRANS64.TRYWAIT P1, [UR4+0x80], R0 ;  /* 0x00008000ff0075a7 */ /* 0x0002e20008021104 */
[----:B------:R-:W-:Y:S05]  /*24a0*/  @!P0 BRA `(.L_x_42) ;  /* 0x0000000000908947 */ /* 0x000fea0003800000 */
[----:B------:R-:W-:Y:S02]  /*24b0*/  USHF.L.U32 UR40, UR5, 0xc, URZ ;  /* 0x0000000c05287899 */ /* 0x000fe400080006ff */
[----:B------:R-:W-:Y:S02]  /*24c0*/  UIADD3 UR22, UP3, UPT, UR30, 0x80, URZ ;  /* 0x000000801e167890 */ /* 0x000fe4000ff7e0ff */
[----:B------:R-:W-:Y:S02]  /*24d0*/  UIADD3 UR20, UP2, UPT, UR30, 0x180, URZ ;  /* 0x000001801e147890 */ /* 0x000fe4000ff5e0ff */
[----:B------:R-:W-:Y:S02]  /*24e0*/  ULOP3.LUT UR32, UR39, UR40, URZ, 0xfc, !UPT ;  /* 0x0000002827207292 */ /* 0x000fe4000f8efcff */
[----:B------:R-:W-:Y:S02]  /*24f0*/  ULEA UR8, UR5, UR7, 0x9 ;  /* 0x0000000705087291 */ /* 0x000fe4000f8e48ff */
[----:B------:R-:W-:-:S02]  /*2500*/  UIADD3 UR28, UP1, UPT, UR30, 0x280, URZ ;  /* 0x000002801e1c7890 */ /* 0x000fc4000ff3e0ff */
[----:B------:R-:W-:Y:S02]  /*2510*/  UIADD3 UR24, UP0, UPT, UR30, 0x380, URZ ;  /* 0x000003801e187890 */ /* 0x000fe4000ff1e0ff */
[----:B------:R-:W-:Y:S02]  /*2520*/  USHF.L.U32 UR42, UR12, 0x6, URZ ;  /* 0x000000060c2a7899 */ /* 0x000fe400080006ff */
        /* <DEDUP_REMOVED lines=8> */
[----:B------:R-:W-:Y:S02]  /*25b0*/  ULEA UR16, UR5, UR50, 0xa ;  /* 0x0000003205107291 */ /* 0x000fe4000f8e50ff */
[----:B------:R-:W-:Y:S01]  /*25c0*/  UIADD3.X UR25, UPT, UPT, URZ, UR31, URZ, UP0, !UPT ;  /* 0x0000001fff197290 */ /* 0x000fe200087fe4ff */
[----:B------:R-:W-:Y:S01]  /*25d0*/  UMOV UR46, 0x0 ;  /* 0x00000000002e7882 */ /* 0x000fe20000000000 */
[----:B------:R-:W-:Y:S01]  /*25e0*/  UMOV UR47, 0x10000000 ;  /* 0x10000000002f7882 */ /* 0x000fe20000000000 */
[----:B------:R-:W-:Y:S01]  /*25f0*/  UMOV UR36, UR44 ;  /* 0x0000002c00247c82 */ /* 0x000fe20008000000 */
[----:B------:R-:W-:Y:S01]  /*2600*/  UMOV UR33, UR41 ;  /* 0x0000002900217c82 */ /* 0x000fe20008000000 */
[----:B------:R-:W-:Y:S01]  /*2610*/  UMOV UR34, UR42 ;  /* 0x0000002a00227c82 */ /* 0x000fe20008000000 */
[----:B------:R-:W-:Y:S01]  /*2620*/  UTMALDG.3D.2CTA [UR40], [UR22], desc[UR46] ;  /* 0x00002e28160075b4 */ /* 0x000fe20008211000 */
[----:B------:R-:W-:Y:S01]  /*2630*/  UMOV UR10, URZ ;  /* 0x000000ff000a7c82 */ /* 0x000fe20008000000 */
[----:B------:R-:W-:Y:S01]  /*2640*/  UMOV UR11, UR27 ;  /* 0x0000001b000b7c82 */ /* 0x000fe20008000000 */
[----:B------:R-:W-:Y:S01]  /*2650*/  UMOV UR13, UR44 ;  /* 0x0000002c000d7c82 */ /* 0x000fe20008000000 */
[----:B------:R-:W-:Y:S01]  /*2660*/  UMOV UR9, UR41 ;  /* 0x0000002900097c82 */ /* 0x000fe20008000000 */
[----:B------:R-:W-:Y:S01]  /*2670*/  UMOV UR26, 0xf0000 ;  /* 0x000f0000001a7882 */ /* 0x000fe20000000000 */
[----:B------:R-:W-:Y:S01]  /*2680*/  UMOV UR17, UR41 ;  /* 0x0000002900117c82 */ /* 0x000fe20008000000 */
[----:B------:R4:W-:Y:S01]  /*2690*/  UTMALDG.3D.MULTICAST.2CTA [UR32], [UR20], UR4, desc[UR46] ;  /* 0x00002e20140073b4 */ /* 0x0009e20008211804 */
[----:B------:R1:W-:Y:S01]  /*26a0*/  UTMALDG.4D.2CTA [UR8], [UR28], desc[UR46] ;  /* 0x00002e081c0075b4 */ /* 0x0003e20008219000 */
[----:B----4-:R-:W-:Y:S01]  /*26b0*/  UMOV UR20, UR12 ;  /* 0x0000000c00147c82 */ /* 0x010fe20008000000 */
[----:B------:R-:W-:-:S02]  /*26c0*/  UMOV UR21, UR44 ;  /* 0x0000002c00157c82 */ /* 0x000fc40008000000 */
[----:B------:R1:W-:Y:S02]  /*26d0*/  UTMALDG.4D.MULTICAST.2CTA [UR16], [UR24], UR26, desc[UR46] ;  /* 0x00002e10180073b4 */ /* 0x0003e4000821981a */
[----:B-1----:R-:W-:Y:S01]  /*26e0*/  NOP ;  /* 0x0000000000007918 */ /* 0x002fe20000000000 */
.L_x_42:
[----:B------:R-:W-:Y:S05]  /*26f0*/  BSYNC.RECONVERGENT B0 ;  /* 0x0000000000007941 */ /* 0x000fea0003800200 */
.L_x_41:
[----:B------:R-:W-:Y:S01]  /*2700*/  UIADD3 UR12, UPT, UPT, UR12, 0x1, URZ ;  /* 0x000000010c0c7890 */ /* 0x000fe2000fffe0ff */
[----:B------:R-:W-:-:S03]  /*2710*/  UMOV UR5, UR14 ;  /* 0x0000000e00057c82 */ /* 0x000fc60008000000 */
[----:B------:R-:W-:-:S09]  /*2720*/  UISETP.NE.AND UP0, UPT, UR12, UR15, UPT ;  /* 0x0000000f0c00728c */ /* 0x000fd2000bf05270 */
[----:B------:R-:W-:Y:S05]  /*2730*/  BRA.U UP0, `(.L_x_43) ;  /* 0xfffffff900f47547 */ /* 0x000fea000b83ffff */
.L_x_35:
[C---:B------:R-:W-:Y:S01]  /*2740*/  LEA R3, R11.reuse, UR7, 0x3 ;  /* 0x000000070b037c11 */ /* 0x040fe2000f8e18ff */
[----:B------:R-:W-:Y:S01]  /*2750*/  NOP ;  /* 0x0000000000007918 */ /* 0x000fe20000000000 */
[----:B-1----:R-:W-:Y:S02]  /*2760*/  SHF.L.U32 R0, R10, 0x1f, RZ ;  /* 0x0000001f0a007819 */ /* 0x002fe400000006ff */
[----:B------:R-:W-:Y:S02]  /*2770*/  LEA R5, R11, UR7, 0x4 ;  /* 0x000000070b057c11 */ /* 0x000fe4000f8e20ff */
[----:B------:R-:W1:Y:S02]  /*2780*/  SYNCS.PHASECHK.TRANS64.TRYWAIT P0, [R3+URZ+0x150], R0 ;  /* 0x00015000030075a7 */ /* 0x000e6400080011ff */
[----:B-1----:R-:W-:Y:S05]  /*2790*/  @!P0 BRA `(.L_x_44) ;  /* 0x000000a000ec8947 */ /* 0x002fea0003800000 */
.L_x_167:
[----:B------:R-:W4:Y:S01]  /*27a0*/  LDS.128 R4, [R5+0x1b0] ;  /* 0x0001b00005047984 */ /* 0x000f220000000c00 */
[----:B------:R-:W-:Y:S01]  /*27b0*/  UISETP.GE.AND UP0, UPT, UR45, 0x1, UPT ;  /* 0x000000012d00788c */ /* 0x000fe2000bf06270 */
[----:B------:R-:W-:Y:S01]  /*27c0*/  @!PT LDS RZ, [RZ] ;  /* 0x00000000fffff984 */ /* 0x000fe20000000800 */
[----:B------:R-:W-:Y:S01]  /*27d0*/  @!PT LDS RZ, [RZ] ;  /* 0x00000000fffff984 */ /* 0x000fe20000000800 */
[----:B------:R-:W-:Y:S01]  /*27e0*/  @!PT LDS RZ, [RZ] ;  /* 0x00000000fffff984 */ /* 0x000fe20000000800 */
[----:B------:R-:W-:Y:S01]  /*27f0*/  @!PT LDS RZ, [RZ] ;  /* 0x00000000fffff984 */ /* 0x000fe20000000800 */
[----:B------:R1:W-:Y:S06]  /*2800*/  MEMBAR.ALL.CTA ;  /* 0x0000000000007992 */ /* 0x0003ec0000008000 */
[----:B-1----:R-:W1:Y:S01]  /*2810*/  FENCE.VIEW.ASYNC.S ;  /* 0x00000000000073c6 */ /* 0x002e620000000000 */
[----:B----4-:R-:W-:-:S13]  /*2820*/  LOP3.LUT P0, RZ, R6, 0x1, RZ, 0xc0, !PT ;  /* 0x0000000106ff7812 */ /* 0x010fda000780c0ff */
[----:B-1----:R-:W-:Y:S01]  /*2830*/  VOTEU.ANY UP1, P0 ;  /* 0x0000000000ff7886 */ /* 0x002fe20000020100 */
[----:B------:R-:W-:-:S13]  /*2840*/  PLOP3.LUT P0, PT, PT, PT, UP1, 0x80, 0x8 ;  /* 0x000000000008781c */ /* 0x000fda0003f0f018 */
[----:B------:R-:W-:Y:S02]  /*2850*/  @P0 LOP3.LUT R0, R5, 0xffff, RZ, 0xc0, !PT ;  /* 0x0000ffff05000812 */ /* 0x000fe400078ec0ff */
[----:B--2---:R-:W-:Y:S02]  /*2860*/  @P0 MOV R2, R4 ;  /* 0x0000000400020202 */ /* 0x004fe40000000f00 */
[----:B------:R-:W-:Y:S01]  /*2870*/  @P0 R2UR UR5, R0 ;  /* 0x00000000000502ca */ /* 0x000fe200000e0000 */
[----:B------:R-:W-:Y:S01]  /*2880*/  VIADD R0, R3, 0x160 ;  /* 0x0000016003007836 */ /* 0x000fe20000000000 */
[----:B------:R-:W-:Y:S02]  /*2890*/  @P0 SHF.R.U32.HI R4, RZ, 0x10, R5 ;  /* 0x00000010ff040819 */ /* 0x000fe40000011605 */
[----:B------:R-:W-:Y:S02]  /*28a0*/  @P0 R2UR UR6, R2 ;  /* 0x00000000020602ca */ /* 0x000fe400000e0000 */
[----:B------:R-:W-:-:S02]  /*28b0*/  PRMT R0, RZ, 0x654, R0 ;  /* 0x00000654ff007816 */ /* 0x000fc40000000000 */
[----:B------:R-:W-:Y:S02]  /*28c0*/  @P0 R2UR UR4, R4 ;  /* 0x00000000040402ca */ /* 0x000fe400000e0000 */
[----:B------:R1:W-:Y:S03]  /*28d0*/  SYNCS.ARRIVE.TRANS64.RED.A1T0 RZ, [R0+URZ], RZ ;  /* 0x000000ff00ff79a7 */ /* 0x0003e600081004ff */
[----:B------:R-:W-:-:S04]  /*28e0*/  @UP1 UMOV UR51, UR5 ;  /* 0x0000000500331c82 */ /* 0x000fc80008000000 */
[----:B------:R-:W-:-:S04]  /*28f0*/  @UP1 UMOV UR52, UR6 ;  /* 0x0000000600341c82 */ /* 0x000fc80008000000 */
[----:B------:R-:W-:Y:S01]  /*2900*/  @UP1 UMOV UR44, UR4 ;  /* 0x00000004002c1c82 */ /* 0x000fe20008000000 */
[----:B------:R-:W-:Y:S05]  /*2910*/  BRA.U !UP0, `(.L_x_45) ;  /* 0x0000000108d47547 */ /* 0x000fea000b800000 */
[----:B------:R-:W2:Y:S01]  /*2920*/  LDCU.128 UR20, c[0x0][0xf10] ;  /* 0x0001e200ff1477ac */ /* 0x000ea20008000c00 */
[----:B------:R-:W4:Y:S01]  /*2930*/  LDCU UR19, c[0x0][0xf20] ;  /* 0x0001e400ff1377ac */ /* 0x000f220008000800 */
[----:B------:R-:W3:Y:S01]  /*2940*/  LDCU UR15, c[0x0][0xf0c] ;  /* 0x0001e180ff0f77ac */ /* 0x000ee20008000800 */
[----:B------:R-:W1:Y:S01]  /*2950*/  LDCU.64 UR8, c[0x0][0xf28] ;  /* 0x0001e500ff0877ac */ /* 0x000e620008000a00 */
[----:B------:R-:W-:Y:S02]  /*2960*/  UISETP.NE.AND UP3, UPT, UR45, 0x1, UPT ;  /* 0x000000012d00788c */ /* 0x000fe4000bf65270 */
[----:B--2---:R-:W-:Y:S02]  /*2970*/  UIMAD.WIDE.U32 UR10, UR54, UR23, URZ ;  /* 0x00000017360a72a5 */ /* 0x004fe4000f8e00ff */
[----:B------:R-:W-:Y:S02]  /*2980*/  UIMAD.WIDE.U32 UR4, UR55, UR20, URZ ;  /* 0x00000014370472a5 */ /* 0x000fe4000f8e00ff */
[----:B------:R-:W-:-:S02]  /*2990*/  UISETP.NE.AND UP0, UPT, UR22, 0x1, UPT ;  /* 0x000000011600788c */ /* 0x000fc4000bf05270 */
[----:B------:R-:W-:Y:S01]  /*29a0*/  UIMAD.WIDE.U32 UR16, UR51, UR23, URZ ;  /* 0x00000017331072a5 */ /* 0x000fe2000f8e00ff */
[----:B------:R-:W-:Y:S02]  /*29b0*/  UMOV UR10, UR11 ;  /* 0x0000000b000a7c82 */ /* 0x000fe40008000000 */
[----:B------:R-:W-:Y:S01]  /*29c0*/  UMOV UR4, UR5 ;  /* 0x0000000500047c82 */ /* 0x000fe20008000000 */
[----:B----4-:R-:W-:Y:S02]  /*29d0*/  USHF.R.U32.HI UR10, URZ, UR19, UR10 ;  /* 0x00000013ff0a7299 */ /* 0x010fe4000801160a */
[----:B---3--:R-:W-:Y:S02]  /*29e0*/  UISETP.NE.AND UP2, UPT, UR15, 0x1, UPT ;  /* 0x000000010f00788c */ /* 0x008fe4000bf45270 */
[----:B------:R-:W-:Y:S02]  /*29f0*/  USHF.R.U32.HI UR4, URZ, UR21, UR4 ;  /* 0x00000015ff047299 */ /* 0x000fe40008011604 */
[----:B------:R-:W-:-:S02]  /*2a00*/  USEL UR5, UR54, UR10, !UP0 ;  /* 0x0000000a36057287 */ /* 0x000fc4000c000000 */
[----:B------:R-:W-:Y:S02]  /*2a10*/  USEL UR6, UR55, UR4, !UP2 ;  /* 0x0000000437067287 */ /* 0x000fe4000d000000 */
[----:B-1----:R-:W-:Y:S01]  /*2a20*/  UIMAD.WIDE.U32 UR10, UR5, UR8, URZ ;  /* 0x00000008050a72a5 */ /* 0x002fe2000f8e00ff */
[----:B------:R-:W-:Y:S01]  /*2a30*/  UMOV UR4, UR17 ;  /* 0x0000001100047c82 */ /* 0x000fe20008000000 */
[----:B------:R-:W-:Y:S02]  /*2a40*/  UIMAD.WIDE.U32 UR12, UR52, UR20, URZ ;  /* 0x00000014340c72a5 */ /* 0x000fe4000f8e00ff */
[----:B------:R-:W-:-:S03]  /*2a50*/  UIMAD.WIDE.U32 UR16, UR6, UR8, URZ ;  /* 0x00000008061072a5 */ /* 0x000fc6000f8e00ff */
[----:B------:R-:W-:Y:S01]  /*2a60*/  UMOV UR10, UR11 ;  /* 0x0000000b000a7c82 */ /* 0x000fe20008000000 */
[----:B------:R-:W-:Y:S02]  /*2a70*/  USHF.R.U32.HI UR4, URZ, UR19, UR4 ;  /* 0x00000013ff047299 */ /* 0x000fe40008011604 */
[----:B------:R-:W-:Y:S01]  /*2a80*/  @UP3 USHF.R.U32.HI UR5, URZ, UR9, UR10 ;  /* 0x00000009ff053299 */ /* 0x000fe2000801160a */
[----:B------:R-:W-:Y:S01]  /*2a90*/  UMOV UR12, UR13 ;  /* 0x0000000d000c7c82 */ /* 0x000fe20008000000 */
[----:B------:R-:W-:Y:S01]  /*2aa0*/  UMOV UR16, UR17 ;  /* 0x0000001100107c82 */ /* 0x000fe20008000000 */
[----:B------:R-:W-:Y:S02]  /*2ab0*/  USHF.R.U32.HI UR21, URZ, UR21, UR12 ;  /* 0x00000015ff157299 */ /* 0x000fe4000801160c */
[----:B------:R-:W-:Y:S02]  /*2ac0*/  USEL UR4, UR51, UR4, !UP0 ;  /* 0x0000000433047287 */ /* 0x000fe4000c000000 */
[----:B------:R-:W-:-:S02]  /*2ad0*/  @UP3 USHF.R.U32.HI UR6, URZ, UR9, UR16 ;  /* 0x00000009ff063299 */ /* 0x000fc40008011610 */
[----:B------:R-:W-:Y:S02]  /*2ae0*/  UIMAD UR10, UR45, UR5, URZ ;  /* 0x000000052d0a72a4 */ /* 0x000fe4000f8e02ff */
[----:B------:R-:W-:Y:S02]  /*2af0*/  USEL UR5, UR52, UR21, !UP2 ;  /* 0x0000001534057287 */ /* 0x000fe4000d000000 */
[----:B------:R-:W-:Y:S02]  /*2b00*/  UIMAD UR12, UR45, UR6, URZ ;  /* 0x000000062d0c72a4 */ /* 0x000fe4000f8e02ff */
[----:B------:R-:W-:Y:S02]  /*2b10*/  UISETP.GE.AND UP0, UPT, UR4, UR10, UPT ;  /* 0x0000000a0400728c */ /* 0x000fe4000bf06270 */
[----:B------:R-:W-:Y:S02]  /*2b20*/  UIMAD.WIDE.U32 UR10, UR4, UR8, URZ ;  /* 0x00000008040a72a5 */ /* 0x000fe4000f8e00ff */
[----:B------:R-:W-:-:S02]  /*2b30*/  UISETP.GE.OR UP0, UPT, UR5, UR12, UP0 ;  /* 0x0000000c0500728c */ /* 0x000fc40008706670 */
[----:B------:R-:W-:Y:S02]  /*2b40*/  UIMAD.WIDE.U32 UR12, UR5, UR8, URZ ;  /* 0x00000008050c72a5 */ /* 0x000fe4000f8e00ff */
[----:B------:R-:W-:Y:S01]  /*2b50*/  UIADD3 UR12, UPT, UPT, -UR5, URZ, URZ ;  /* 0x000000ff050c7290 */ /* 0x000fe2000fffe1ff */
[----:B------:R-:W-:Y:S01]  /*2b60*/  UMOV UR10, UR11 ;  /* 0x0000000b000a7c82 */ /* 0x000fe20008000000 */
[----:B------:R-:W-:Y:S02]  /*2b70*/  UIADD3 UR11, UPT, UPT, -UR4, URZ, URZ ;  /* 0x000000ff040b7290 */ /* 0x000fe4000fffe1ff */
        /* <DEDUP_REMOVED lines=15> */
.L_x_45:
[----:B------:R-:W2:Y:S02]  /*2c70*/  LDCU UR4, c[0x0][0xf30] ;  /* 0x0001e600ff0477ac */ /* 0x000ea40008000800 */
[----:B--2---:R-:W-:-:S09]  /*2c80*/  UISETP.NE.AND UP0, UPT, UR4, 0x1, UPT ;  /* 0x000000010400788c */ /* 0x004fd2000bf05270 */
[----:B------:R-:W-:Y:S05]  /*2c90*/  BRA.U UP0, `(.L_x_46) ;  /* 0x0000000100447547 */ /* 0x000fea000b800000 */
[----:B------:R-:W2:Y:S01]  /*2ca0*/  LDCU.128 UR20, c[0x0][0xf10] ;  /* 0x0001e200ff1477ac */ /* 0x000ea20008000c00 */
[----:B------:R-:W4:Y:S01]  /*2cb0*/  LDCU UR10, c[0x0][0xf0c] ;  /* 0x0001e180ff0a77ac */ /* 0x000f220008000800 */
[----:B------:R-:W1:Y:S01]  /*2cc0*/  LDCU UR6, c[0x0][0xf20] ;  /* 0x0001e400ff0677ac */ /* 0x000e620008000800 */
[----:B--2---:R-:W-:Y:S02]  /*2cd0*/  UIMAD.WIDE.U32 UR8, UR52, UR20, URZ ;  /* 0x00000014340872a5 */ /* 0x004fe4000f8e00ff */
[----:B------:R-:W-:Y:S02]  /*2ce0*/  UIMAD.WIDE.U32 UR4, UR51, UR23, URZ ;  /* 0x00000017330472a5 */ /* 0x000fe4000f8e00ff */
[----:B----4-:R-:W-:Y:S02]  /*2cf0*/  UISETP.NE.AND UP2, UPT, UR10, 0x1, UPT ;  /* 0x000000010a00788c */ /* 0x010fe4000bf45270 */
[----:B------:R-:W-:Y:S01]  /*2d00*/  UISETP.NE.AND UP0, UPT, UR22, 0x1, UPT ;  /* 0x000000011600788c */ /* 0x000fe2000bf05270 */
[----:B------:R-:W-:-:S02]  /*2d10*/  UMOV UR8, UR9 ;  /* 0x0000000900087c82 */ /* 0x000fc40008000000 */
[----:B------:R-:W-:Y:S01]  /*2d20*/  UMOV UR4, UR5 ;  /* 0x0000000500047c82 */ /* 0x000fe20008000000 */
[----:B------:R-:W-:Y:S02]  /*2d30*/  USHF.R.U32.HI UR21, URZ, UR21, UR8 ;  /* 0x00000015ff157299 */ /* 0x000fe40008011608 */
[----:B-1----:R-:W-:Y:S02]  /*2d40*/  USHF.R.U32.HI UR4, URZ, UR6, UR4 ;  /* 0x00000006ff047299 */ /* 0x002fe40008011604 */
[----:B------:R-:W-:Y:S02]  /*2d50*/  USEL UR5, UR52, UR21, !UP2 ;  /* 0x0000001534057287 */ /* 0x000fe4000d000000 */
[----:B------:R-:W-:-:S04]  /*2d60*/  USEL UR4, UR51, UR4, !UP0 ;  /* 0x0000000433047287 */ /* 0x000fc8000c000000 */
[----:B------:R-:W-:Y:S02]  /*2d70*/  UIADD3 UR6, UPT, UPT, UR5, -UR4, URZ ;  /* 0x8000000405067290 */ /* 0x000fe4000fffe0ff */
[----:B------:R-:W-:Y:S02]  /*2d80*/  UIADD3 UR4, UPT, UPT, -UR5, UR4, URZ ;  /* 0x0000000405047290 */ /* 0x000fe4000fffe1ff */
[----:B------:R-:W-:Y:S02]  /*2d90*/  UIMAD UR51, UR6, UR22, UR51 ;  /* 0x00000016063372a4 */ /* 0x000fe4000f8e0233 */
[----:B------:R-:W-:-:S12]  /*2da0*/  UIMAD UR52, UR4, UR10, UR52 ;  /* 0x0000000a043472a4 */ /* 0x000fd8000f8e0234 */
.L_x_46:
[----:B------:R-:W-:Y:S01]  /*2db0*/  VIADD R11, R11, 0x1 ;  /* 0x000000010b0b7836 */ /* 0x000fe20000000000 */
[----:B------:R-:W-:Y:S02]  /*2dc0*/  R2UR UR5, R142 ;  /* 0x000000008e0572ca */ /* 0x000fe400000e0000 */
[----:B------:R-:W-:Y:S02]  /*2dd0*/  R2UR UR4, R141 ;  /* 0x000000008d0472ca */ /* 0x000fe400000e0000 */
[C---:B------:R-:W-:Y:S02]  /*2de0*/  ISETP.NE.AND P0, PT, R11.reuse, 0x2, PT ;  /* 0x000000020b00780c */ /* 0x040fe40003f05270 */
[----:B------:R-:W-:Y:S02]  /*2df0*/  PLOP3.LUT P2, PT, PT, PT, PT, 0x80, 0x8 ;  /* 0x000000000008781c */ /* 0x000fe40003f4f070 */
[----:B------:R-:W-:Y:S02]  /*2e00*/  SEL R3, RZ, 0x1, P0 ;  /* 0x00000001ff037807 */ /* 0x000fe40000000000 */
[----:B------:R-:W-:-:S02]  /*2e10*/  SEL R11, R11, RZ, P0 ;  /* 0x000000ff0b0b7207 */ /* 0x000fc40000000000 */
[----:B------:R-:W-:Y:S01]  /*2e20*/  LOP3.LUT R10, R10, R3, RZ, 0x3c, !PT ;  /* 0x000000030a0a7212 */ /* 0x000fe200078e3cff */
[----:B------:R-:W-:Y:S02]  /*2e30*/  UIADD3 UR28, UPT, UPT, UR52, UR5, URZ ;  /* 0x00000005341c7290 */ /* 0x000fe4000fffe0ff */
[----:B------:R-:W-:Y:S01]  /*2e40*/  UIADD3 UR20, UPT, UPT, UR51, UR4, URZ ;  /* 0x0000000433147290 */ /* 0x000fe2000fffe0ff */
[----:B------:R-:W-:Y:S11]  /*2e50*/  BRA.U UP1, `(.L_x_47) ;  /* 0xffffffed01807547 */ /* 0x000ff6000b83ffff */
[----:B------:R-:W-:Y:S01]  /*2e60*/  UIADD3 UR7, UPT, UPT, UR7, 0x80, URZ ;  /* 0x0000008007077890 */ /* 0x000fe2000fffe0ff */
[----:B------:R-:W-:-:S03]  /*2e70*/  SHF.L.U32 R3, R12, 0x1f, RZ ;  /* 0x0000001f0c037819 */ /* 0x000fc600000006ff */
[----:B------:R-:W-:-:S09]  /*2e80*/  ULEA UR4, UR14, UR7, 0x3 ;  /* 0x000000070e047291 */ /* 0x000fd2000f8e18ff */
[----:B------:R-:W2:Y:S02]  /*2e90*/  SYNCS.PHASECHK.TRANS64.TRYWAIT P0, [UR4], R3 ;  /* 0x00000003ff0075a7 */ /* 0x000ea40008001104 */
[----:B--2---:R-:W-:Y:S05]  /*2ea0*/  @!P0 BRA `(.L_x_48) ;  /* 0x0000009c003c8947 */ /* 0x004fea0003800000 */
.L_x_169:
[----:B------:R-:W-:-:S04]  /*2eb0*/  UIADD3 UR4, UPT, UPT, UR14, 0x1, URZ ;  /* 0x000000010e047890 */ /* 0x000fc8000fffe0ff */
[----:B------:R-:W-:-:S04]  /*2ec0*/  UISETP.NE.AND UP0, UPT, UR4, 0x10, UPT ;  /* 0x000000100400788c */ /* 0x000fc8000bf05270 */
[----:B------:R-:W-:Y:S02]  /*2ed0*/  USEL UR6, URZ, 0x1, UP0 ;  /* 0x00000001ff067887 */ /* 0x000fe40008000000 */
[----:B------:R-:W-:-:S04]  /*2ee0*/  USEL UR4, UR4, URZ, UP0 ;  /* 0x000000ff04047287 */ /* 0x000fc80008000000 */
[----:B------:R-:W-:Y:S01]  /*2ef0*/  ULEA UR5, UR4, UR7, 0x3 ;  /* 0x0000000704057291 */ /* 0x000fe2000f8e18ff */
[----:B------:R-:W-:-:S04]  /*2f00*/  LOP3.LUT R2, R12, UR6, RZ, 0x3c, !PT ;  /* 0x000000060c027c12 */ /* 0x000fc8000f8e3cff */
[----:B-1----:R-:W-:-:S04]  /*2f10*/  SHF.L.U32 R3, R2, 0x1f, RZ ;  /* 0x0000001f02037819 */ /* 0x002fc800000006ff */
[----:B------:R-:W1:Y:S02]  /*2f20*/  SYNCS.PHASECHK.TRANS64.TRYWAIT P0, [UR5], R3 ;  /* 0x00000003ff0075a7 */ /* 0x000e640008001105 */
[----:B-1----:R-:W-:Y:S05]  /*2f30*/  @!P0 BRA `(.L_x_49) ;  /* 0x0000009c00308947 */ /* 0x002fea0003800000 */
.L_x_171:
        /* <DEDUP_REMOVED lines=9> */
.L_x_173:
        /* <DEDUP_REMOVED lines=9> */
.L_x_175:
        /* <DEDUP_REMOVED lines=9> */
.L_x_177:
        /* <DEDUP_REMOVED lines=9> */
.L_x_179:
        /* <DEDUP_REMOVED lines=9> */
.L_x_181:
        /* <DEDUP_REMOVED lines=9> */
.L_x_183:
        /* <DEDUP_REMOVED lines=9> */
.L_x_185:
        /* <DEDUP_REMOVED lines=9> */
.L_x_187:
        /* <DEDUP_REMOVED lines=9> */
.L_x_189:
        /* <DEDUP_REMOVED lines=9> */
.L_x_191:
        /* <DEDUP_REMOVED lines=9> */
.L_x_193:
        /* <DEDUP_REMOVED lines=9> */
.L_x_195:
        /* <DEDUP_REMOVED lines=9> */
.L_x_197:
[----:B------:R-:W-:-:S04]  /*3690*/  UIADD3 UR4, UPT, UPT, UR4, 0x1, URZ ;  /* 0x0000000104047890 */ /* 0x000fc8000fffe0ff */
[----:B------:R-:W-:-:S04]  /*36a0*/  UISETP.NE.AND UP0, UPT, UR4, 0x10, UPT ;  /* 0x000000100400788c */ /* 0x000fc8000bf05270 */
[----:B------:R-:W-:Y:S02]  /*36b0*/  USEL UR5, URZ, 0x1, UP0 ;  /* 0x00000001ff057887 */ /* 0x000fe40008000000 */
[----:B------:R-:W-:-:S04]  /*36c0*/  USEL UR4, UR4, URZ, UP0 ;  /* 0x000000ff04047287 */ /* 0x000fc80008000000 */
[----:B------:R-:W-:Y:S01]  /*36d0*/  ULEA UR4, UR4, UR7, 0x3 ;  /* 0x0000000704047291 */ /* 0x000fe2000f8e18ff */
[----:B-1----:R-:W-:-:S04]  /*36e0*/  LOP3.LUT R3, R2, UR5, RZ, 0x3c, !PT ;  /* 0x0000000502037c12 */ /* 0x002fc8000f8e3cff */
[----:B------:R-:W-:Y:S01]  /*36f0*/  SHF.L.U32 R3, R3, 0x1f, RZ ;  /* 0x0000001f03037819 */ /* 0x000fe200000006ff */
[----:B------:R-:W-:-:S07]  /*3700*/  IMAD.U32 R0, RZ, RZ, UR4 ;  /* 0x00000004ff007e24 */ /* 0x000fce000f8e00ff */
.L_x_63:
[----:B-1----:R1:W2:Y:S02]  /*3710*/  SYNCS.PHASECHK.TRANS64.TRYWAIT P0, [R0+URZ], R3 ;  /* 0x00000003000075a7 */ /* 0x0022a400080011ff */
[----:B--2---:R-:W-:Y:S05]  /*3720*/  @!P0 NANOSLEEP.SYNCS 0x989680 ;  /* 0x009896800000895d */ /* 0x004fea0003900000 */
[----:B------:R-:W2:Y:S02]  /*3730*/  @!P0 SYNCS.PHASECHK.TRANS64 P0, [R0+URZ], R3 ;  /* 0x00000003000085a7 */ /* 0x000ea400080010ff */
[----:B--2---:R-:W-:Y:S05]  /*3740*/  @P0 EXIT ;  /* 0x000000000000094d */ /* 0x004fea0003800000 */
[----:B------:R-:W-:Y:S05]  /*3750*/  BRA `(.L_x_63) ;  /* 0xfffffffc00ec7947 */ /* 0x000fea000383ffff */
.L_x_23:
[----:B------:R-:W2:Y:S02]  /*3760*/  S2UR UR4, SR_CgaCtaId ;  /* 0x00000000000479c3 */ /* 0x000ea40000008800 */
[----:B--2---:R-:W-:-:S04]  /*3770*/  UISETP.NE.AND UP0, UPT, UR4, URZ, UPT ;  /* 0x000000ff0400728c */ /* 0x004fc8000bf05270 */
[----:B------:R-:W-:-:S09]  /*3780*/  UISETP.NE.OR UP0, UPT, UR21, 0x1, UP0 ;  /* 0x000000011500788c */ /* 0x000fd20008705670 */
[----:B------:R-:W-:Y:S05]  /*3790*/  BRA.U UP0, `(.L_x_64) ;  /* 0x00000005004c7547 */ /* 0x000fea000b800000 */
[----:B------:R-:W2:Y:S01]  /*37a0*/  S2UR UR5, SR_CgaCtaId ;  /* 0x00000000000579c3 */ /* 0x000ea20000008800 */
[----:B------:R-:W-:Y:S01]  /*37b0*/  UMOV UR4, 0x400 ;  /* 0x0000040000047882 */ /* 0x000fe20000000000 */
[----:B------:R-:W-:Y:S01]  /*37c0*/  ISETP.GE.U32.AND P2, PT, R3, 0x4, PT ;  /* 0x000000040300780c */ /* 0x000fe20003f46070 */
[----:B------:R-:W-:Y:S01]  /*37d0*/  IMAD.MOV.U32 R12, RZ, RZ, 0x1 ;  /* 0x00000001ff0c7424 */ /* 0x000fe200078e00ff */
[----:B------:R-:W-:Y:S02]  /*37e0*/  CS2R R10, SRZ ;  /* 0x00000000000a7805 */ /* 0x000fe4000001ff00 */
[----:B------:R-:W-:Y:S01]  /*37f0*/  CS2R R8, SRZ ;  /* 0x0000000000087805 */ /* 0x000fe2000001ff00 */
[----:B--2---:R-:W-:-:S03]  /*3800*/  ULEA UR6, UR5, UR4, 0x18 ;  /* 0x0000000405067291 */ /* 0x004fc6000f8ec0ff */
[----:B------:R-:W-:-:S09]  /*3810*/  UMOV UR5, URZ ;  /* 0x000000ff00057c82 */ /* 0x000fd20008000000 */
.L_x_68:
[----:B------:R-:W-:Y:S02]  /*3820*/  LEA R0, R8, UR6, 0x3 ;  /* 0x0000000608007c11 */ /* 0x000fe4000f8e18ff */
[----:B------:R-:W-:-:S03]  /*3830*/  SHF.L.U32 R5, R9, 0x1f, RZ ;  /* 0x0000001f09057819 */ /* 0x000fc600000006ff */
[----:B------:R-:W-:Y:S01]  /*3840*/  VIADD R4, R0, 0x190 ;  /* 0x0000019000047836 */ /* 0x000fe20000000000 */
[----:B------:R-:W2:Y:S02]  /*3850*/  SYNCS.PHASECHK.TRANS64.TRYWAIT P0, [R0+URZ+0x180], R5 ;  /* 0x00018005000075a7 */ /* 0x000ea400080011ff */
[----:B--2---:R-:W-:Y:S05]  /*3860*/  @!P0 BRA `(.L_x_65) ;  /* 0x0000009800348947 */ /* 0x004fea0003800000 */
.L_x_198:
[----:B------:R-:W-:Y:S01]  /*3870*/  ULEA UR4, UR5, UR6, 0x3 ;  /* 0x0000000605047291 */ /* 0x000fe2000f8e18ff */
[----:B------:R-:W-:Y:S01]  /*3880*/  PRMT R4, RZ, 0x654, R4 ;  /* 0x00000654ff047816 */ /* 0x000fe20000000004 */
[----:B--2---:R-:W-:Y:S01]  /*3890*/  @!P2 IMAD.MOV.U32 R5, RZ, RZ, 0x10 ;  /* 0x00000010ff05a424 */ /* 0x004fe200078e00ff */
[----:B------:R-:W-:Y:S01]  /*38a0*/  SHF.L.U32 R7, R12, 0x1f, RZ ;  /* 0x0000001f0c077819 */ /* 0x000fe200000006ff */
[----:B------:R-:W-:Y:S01]  /*38b0*/  UIADD3 UR7, UPT, UPT, UR4, 0x150, URZ ;  /* 0x0000015004077890 */ /* 0x000fe2000fffe0ff */
[----:B------:R2:W-:Y:S05]  /*38c0*/  SYNCS.ARRIVE.TRANS64.RED.A1T0 RZ, [R4+URZ], RZ ;  /* 0x000000ff04ff79a7 */ /* 0x0005ea00081004ff */
[----:B------:R-:W-:Y:S01]  /*38d0*/  IMAD.U32 R0, RZ, RZ, UR7 ;  /* 0x00000007ff007e24 */ /* 0x000fe2000f8e00ff */
[----:B------:R-:W3:Y:S04]  /*38e0*/  SYNCS.PHASECHK.TRANS64.TRYWAIT P0, [UR4+0x160], R7 ;  /* 0x00016007ff0075a7 */ /* 0x000ee80008001104 */
[----:B------:R-:W-:Y:S01]  /*38f0*/  PRMT R13, R3, 0x654, R0 ;  /* 0x00000654030d7816 */ /* 0x000fe20000000000 */
[----:B--23--:R-:W-:Y:S06]  /*3900*/  @!P0 BRA `(.L_x_66) ;  /* 0x0000009800208947 */ /* 0x00cfec0003800000 */
.L_x_200:
[----:B------:R-:W-:Y:S01]  /*3910*/  ULEA UR8, UR5, UR6, 0x4 ;  /* 0x0000000605087291 */ /* 0x000fe2000f8e20ff */
[----:B------:R-:W-:Y:S01]  /*3920*/  SEL R2, R13, R2, !P2 ;  /* 0x000000020d027207 */ /* 0x000fe20005000000 */
[----:B------:R-:W-:Y:S01]  /*3930*/  UIADD3 UR9, UPT, UPT, UR4, 0x150, URZ ;  /* 0x0000015004097890 */ /* 0x000fe2000fffe0ff */
[----:B--2---:R-:W-:Y:S01]  /*3940*/  LEA R0, R11, UR6, 0x3 ;  /* 0x000000060b007c11 */ /* 0x004fe2000f8e18ff */
[----:B------:R-:W-:Y:S01]  /*3950*/  UIADD3 UR8, UPT, UPT, UR8, 0x1b0, URZ ;  /* 0x000001b008087890 */ /* 0x000fe2000fffe0ff */
[----:B------:R2:W-:Y:S01]  /*3960*/  @!P2 SYNCS.ARRIVE.TRANS64.RED RZ, [R2+URZ], R5 ;  /* 0x0000000502ffa9a7 */ /* 0x0005e200080004ff */
[----:B------:R-:W-:Y:S01]  /*3970*/  UIADD3 UR4, UPT, UPT, UR5, 0x1, URZ ;  /* 0x0000000105047890 */ /* 0x000fe2000fffe0ff */
[----:B------:R-:W-:-:S03]  /*3980*/  VIADD R8, R8, 0x1 ;  /* 0x0000000108087836 */ /* 0x000fc60000000000 */
[----:B------:R-:W-:Y:S02]  /*3990*/  UISETP.NE.AND UP0, UPT, UR4, 0x2, UPT ;  /* 0x000000020400788c */ /* 0x000fe4000bf05270 */
[----:B------:R-:W-:Y:S01]  /*39a0*/  ISETP.NE.AND P0, PT, R8, 0x2, PT ;  /* 0x000000020800780c */ /* 0x000fe20003f05270 */
[----:B------:R-:W-:Y:S06]  /*39b0*/  UGETNEXTWORKID.BROADCAST [UR8], [UR9] ;  /* 0x00000000080073ca */ /* 0x000fec0008000100 */
[----:B------:R-:W-:Y:S02]  /*39c0*/  USEL UR7, URZ, 0x1, UP0 ;  /* 0x00000001ff077887 */ /* 0x000fe40008000000 */
[----:B------:R-:W-:-:S04]  /*39d0*/  USEL UR5, UR4, URZ, UP0 ;  /* 0x000000ff04057287 */ /* 0x000fc80008000000 */
[----:B------:R-:W-:Y:S02]  /*39e0*/  LOP3.LUT R12, R12, UR7, RZ, 0x3c, !PT ;  /* 0x000000070c0c7c12 */ /* 0x000fe4000f8e3cff */
[----:B--2---:R-:W-:-:S04]  /*39f0*/  SHF.L.U32 R5, R10, 0x1f, RZ ;  /* 0x0000001f0a057819 */ /* 0x004fc800000006ff */
[----:B------:R-:W2:Y:S02]  /*3a00*/  SYNCS.PHASECHK.TRANS64.TRYWAIT P1, [R0+URZ+0x150], R5 ;  /* 0x00015005000075a7 */ /* 0x000ea400080211ff */
[----:B--2---:R-:W-:Y:S05]  /*3a10*/  @!P1 BRA `(.L_x_67) ;  /* 0x0000009400f49947 */ /* 0x004fea0003800000 */
.L_x_201:
[C---:B------:R-:W-:Y:S01]  /*3a20*/  LEA R4, R11.reuse, UR6, 0x4 ;  /* 0x000000060b047c11 */ /* 0x040fe2000f8e20ff */
[----:B--2---:R-:W-:Y:S01]  /*3a30*/  VIADD R0, R0, 0x160 ;  /* 0x0000016000007836 */ /* 0x004fe20000000000 */
[----:B------:R-:W-:Y:S01]  /*3a40*/  SEL R8, R8, RZ, P0 ;  /* 0x000000ff08087207 */ /* 0x000fe20000000000 */
[----:B------:R-:W-:-:S03]  /*3a50*/  VIADD R11, R11, 0x1 ;  /* 0x000000010b0b7836 */ /* 0x000fc60000000000 */
[----:B------:R-:W2:Y:S01]  /*3a60*/  LDS.128 R4, [R4+0x1b0] ;  /* 0x0001b00004047984 */ /* 0x000ea20000000c00 */
[----:B------:R-:W-:Y:S02]  /*3a70*/  PRMT R0, RZ, 0x654, R0 ;  /* 0x00000654ff007816 */ /* 0x000fe40000000000 */
[C---:B------:R-:W-:Y:S01]  /*3a80*/  ISETP.NE.AND P1, PT, R11.reuse, 0x2, PT ;  /* 0x000000020b00780c */ /* 0x040fe20003f25270 */
[----:B------:R-:W-:Y:S01]  /*3a90*/  @!PT LDS RZ, [RZ] ;  /* 0x00000000fffff984 */ /* 0x000fe20000000800 */
[----:B------:R-:W-:Y:S01]  /*3aa0*/  @!PT LDS RZ, [RZ] ;  /* 0x00000000fffff984 */ /* 0x000fe20000000800 */
[----:B------:R-:W-:Y:S01]  /*3ab0*/  @!PT LDS RZ, [RZ] ;  /* 0x00000000fffff984 */ /* 0x000fe20000000800 */
[----:B------:R-:W-:Y:S01]  /*3ac0*/  @!PT LDS RZ, [RZ] ;  /* 0x00000000fffff984 */ /* 0x000fe20000000800 */
[----:B------:R3:W-:Y:S06]  /*3ad0*/  MEMBAR.ALL.CTA ;  /* 0x0000000000007992 */ /* 0x0007ec0000008000 */
[----:B---3--:R-:W3:Y:S01]  /*3ae0*/  FENCE.VIEW.ASYNC.S ;  /* 0x00000000000073c6 */ /* 0x008ee20000000000 */
[----:B------:R-:W-:Y:S01]  /*3af0*/  SEL R11, R11, RZ, P1 ;  /* 0x000000ff0b0b7207 */ /* 0x000fe20000800000 */
[----:B---3--:R3:W-:Y:S01]  /*3b00*/  SYNCS.ARRIVE.TRANS64.RED.A1T0 RZ, [R0+URZ], RZ ;  /* 0x000000ff00ff79a7 */ /* 0x0087e200081004ff */
[----:B--2---:R-:W-:-:S02]  /*3b10*/  LOP3.LUT P3, RZ, R6, 0x1, RZ, 0xc0, !PT ;  /* 0x0000000106ff7812 */ /* 0x004fc4000786c0ff */
[----:B------:R-:W-:-:S04]  /*3b20*/  SEL R5, RZ, 0x1, P1 ;  /* 0x00000001ff057807 */ /* 0x000fc80000800000 */
[----:B------:R-:W-:Y:S02]  /*3b30*/  LOP3.LUT R10, R10, R5, RZ, 0x3c, !PT ;  /* 0x000000050a0a7212 */ /* 0x000fe400078e3cff */
[----:B---3--:R-:W-:-:S04]  /*3b40*/  SEL R0, RZ, 0x1, P0 ;  /* 0x00000001ff007807 */ /* 0x008fc80000000000 */
[----:B------:R-:W-:Y:S01]  /*3b50*/  LOP3.LUT R9, R9, R0, RZ, 0x3c, !PT ;  /* 0x0000000009097212 */ /* 0x000fe200078e3cff */
[----:B------:R-:W-:Y:S06]  /*3b60*/  @P3 BRA `(.L_x_68) ;  /* 0xfffffffc002c3947 */ /* 0x000fec000383ffff */
[----:B------:R-:W-:Y:S01]  /*3b70*/  ULEA UR4, UR5, UR6, 0x3 ;  /* 0x0000000605047291 */ /* 0x000fe2000f8e18ff */
[----:B------:R-:W-:-:S08]  /*3b80*/  SHF.L.U32 R3, R12, 0x1f, RZ ;  /* 0x0000001f0c037819 */ /* 0x000fd000000006ff */
[----:B------:R-:W2:Y:S02]  /*3b90*/  SYNCS.PHASECHK.TRANS64 P0, [UR4+0x160], R3 ;  /* 0x00016003ff0075a7 */ /* 0x000ea40008001004 */
[----:B--2---:R-:W-:Y:S05]  /*3ba0*/  @P0 BRA `(.L_x_69) ;  /* 0x0000000000080947 */ /* 0x004fea0003800000 */
[----:B------:R-:W2:Y:S02]  /*3bb0*/  SYNCS.PHASECHK.TRANS64.TRYWAIT P0, [UR4+0x160], R3 ;  /* 0x00016003ff0075a7 */ /* 0x000ea40008001104 */
[----:B--2---:R-:W-:Y:S05]  /*3bc0*/  @!P0 BRA `(.L_x_70) ;  /* 0x00000094009c8947 */ /* 0x004fea0003800000 */
.L_x_69:
[----:B------:R-:W-:-:S04]  /*3bd0*/  UIADD3 UR7, UPT, UPT, UR5, 0x1, URZ ;  /* 0x0000000105077890 */ /* 0x000fc8000fffe0ff */
[----:B------:R-:W-:-:S04]  /*3be0*/  UISETP.NE.AND UP0, UPT, UR7, 0x2, UPT ;  /* 0x000000020700788c */ /* 0x000fc8000bf05270 */
[----:B------:R-:W-:Y:S02]  /*3bf0*/  USEL UR8, URZ, 0x1, UP0 ;  /* 0x00000001ff087887 */ /* 0x000fe40008000000 */
[----:B------:R-:W-:-:S04]  /*3c00*/  USEL UR7, UR7, URZ, UP0 ;  /* 0x000000ff07077287 */ /* 0x000fc80008000000 */
[----:B------:R-:W-:Y:S01]  /*3c10*/  ULEA UR7, UR7, UR6, 0x3 ;  /* 0x0000000607077291 */ /* 0x000fe2000f8e18ff */
[----:B--2---:R-:W-:-:S04]  /*3c20*/  LOP3.LUT R3, R12, UR8, RZ, 0x3c, !PT ;  /* 0x000000080c037c12 */ /* 0x004fc8000f8e3cff */
[----:B------:R-:W-:-:S04]  /*3c30*/  SHF.L.U32 R0, R3, 0x1f, RZ ;  /* 0x0000001f03007819 */ /* 0x000fc800000006ff */
[----:B------:R-:W2:Y:S02]  /*3c40*/  SYNCS.PHASECHK.TRANS64 P0, [UR7+0x160], R0 ;  /* 0x00016000ff0075a7 */ /* 0x000ea40008001007 */
[----:B-12---:R-:W-:Y:S05]  /*3c50*/  @P0 EXIT ;  /* 0x000000000000094d */ /* 0x006fea0003800000 */
[----:B------:R-:W-:Y:S02]  /*3c60*/  SHF.L.U32 R3, R3, 0x1f, RZ ;  /* 0x0000001f03037819 */ /* 0x000fe400000006ff */
[----:B------:R-:W-:-:S07]  /*3c70*/  MOV R0, UR7 ;  /* 0x0000000700007c02 */ /* 0x000fce0008000f00 */
.L_x_71:
[----:B-1----:R1:W2:Y:S02]  /*3c80*/  SYNCS.PHASECHK.TRANS64.TRYWAIT P0, [R0+URZ+0x160], R3 ;  /* 0x00016003000075a7 */ /* 0x0022a400080011ff */
[----:B--2---:R-:W-:Y:S05]  /*3c90*/  @!P0 NANOSLEEP.SYNCS 0x989680 ;  /* 0x009896800000895d */ /* 0x004fea0003900000 */
[----:B------:R-:W2:Y:S02]  /*3ca0*/  @!P0 SYNCS.PHASECHK.TRANS64 P0, [R0+URZ+0x160], R3 ;  /* 0x00016003000085a7 */ /* 0x000ea400080010ff */
[----:B--2---:R-:W-:Y:S05]  /*3cb0*/  @P0 EXIT ;  /* 0x000000000000094d */ /* 0x004fea0003800000 */
[----:B------:R-:W-:Y:S05]  /*3cc0*/  BRA `(.L_x_71) ;  /* 0xfffffffc00ec7947 */ /* 0x000fea000383ffff */
.L_x_64:
[----:B------:R-:W-:Y:S05]  /*3cd0*/  BRA.U UP5, `(.L_x_72) ;  /* 0x0000001105c87547 */ /* 0x000fea000b800000 */
[----:B------:R-:W2:Y:S01]  /*3ce0*/  S2UR UR7, SR_CgaCtaId ;  /* 0x00000000000779c3 */ /* 0x000ea20000008800 */
[----:B------:R-:W-:Y:S01]  /*3cf0*/  UMOV UR4, 0x40 ;  /* 0x0000004000047882 */ /* 0x000fe20000000000 */
[----:B------:R-:W-:Y:S01]  /*3d00*/  NOP ;  /* 0x0000000000007918 */ /* 0x000fe20000000000 */
[----:B------:R-:W-:Y:S01]  /*3d10*/  UMOV UR6, 0x400 ;  /* 0x0000040000067882 */ /* 0x000fe20000000000 */
[----:B--2---:R-:W-:Y:S02]  /*3d20*/  ULEA UR5, UR7, UR4, 0x18 ;  /* 0x0000000407057291 */ /* 0x004fe4000f8ec0ff */
[----:B------:R-:W-:-:S07]  /*3d30*/  ULEA UR6, UR7, UR6, 0x18 ;  /* 0x0000000607067291 */ /* 0x000fce000f8ec0ff */
[----:B------:R-:W2:Y:S02]  /*3d40*/  LDS.U8 R3, [UR5+0x1c] ;  /* 0x00001c05ff037984 */ /* 0x000ea40008000000 */
[----:B--2---:R-:W-:-:S13]  /*3d50*/  ISETP.NE.AND P0, PT, R3, RZ, PT ;  /* 0x000000ff0300720c */ /* 0x004fda0003f05270 */
[----:B------:R-:W-:Y:S05]  /*3d60*/  @P0 BRA `(.L_x_73) ;  /* 0x0000000400100947 */ /* 0x000fea0003800000 */
[----:B------:R-:W2:Y:S01]  /*3d70*/  S2UR UR4, SR_CgaCtaId ;  /* 0x00000000000479c3 */ /* 0x000ea20000008800 */
[----:B------:R-:W-:Y:S02]  /*3d80*/  UISETP.NE.U32.AND UP1, UPT, UR25, 0x1, UPT ;  /* 0x000000011900788c */ /* 0x000fe4000bf25070 */
[----:B------:R-:W-:Y:S02]  /*3d90*/  UIADD3 UR7, UPT, UPT, UR5, 0x8, URZ ;  /* 0x0000000805077890 */ /* 0x000fe4000fffe0ff */
[----:B--2---:R-:W-:-:S05]  /*3da0*/  ULOP3.LUT UR8, UR4, 0x1, URZ, 0x3c, !UPT ;  /* 0x0000000104087892 */ /* 0x004fca000f8e3cff */
[----:B------:R-:W-:Y:S07]  /*3db0*/  BRA.U !UP1, `(.L_x_74) ;  /* 0x00000001099c7547 */ /* 0x000fee000b800000 */
[----:B------:R-:W-:Y:S01]  /*3dc0*/  ELECT P0, URZ, PT ;  /* 0x0000000000ff782f */ /* 0x000fe20003800000 */
[----:B------:R-:W-:-:S12]  /*3dd0*/  BSSY B0, `(.L_x_74) ;  /* 0x0000025000007945 */ /* 0x000fd80003800000 */
[----:B------:R-:W-:Y:S05]  /*3de0*/  @!P0 BRA `(.L_x_75) ;  /* 0x00000000008c8947 */ /* 0x000fea0003800000 */
[----:B------:R-:W-:-:S05]  /*3df0*/  UMOV UR4, 0x10 ;  /* 0x0000001000047882 */ /* 0x000fca0000000000 */
[----:B------:R-:W-:Y:S04]  /*3e00*/  DEPBAR.LE SB2, 0x36 ;  /* 0x0000ad800000791a */ /* 0x000fe80000000000 */
[----:B------:R-:W2:Y:S02]  /*3e10*/  UTCATOMSWS.2CTA.FIND_AND_SET.ALIGN UP0, UR4, UR4 ;  /* 0x00000004000475e3 */ /* 0x000ea40008200800 */
[----:B--2---:R-:W-:Y:S01]  /*3e20*/  MOV R10, UR4 ;  /* 0x00000004000a7c02 */ /* 0x004fe20008000f00 */
[----:B------:R-:W-:Y:S06]  /*3e30*/  BRA.U UP0, `(.L_x_76) ;  /* 0x0000000100187547 */ /* 0x000fec000b800000 */
.L_x_77:
[----:B------:R-:W-:Y:S05]  /*3e40*/  NANOSLEEP 0x64 ;  /* 0x000000640000795d */ /* 0x000fea0003800000 */
[----:B------:R-:W-:-:S05]  /*3e50*/  UMOV UR4, 0x10 ;  /* 0x0000001000047882 */ /* 0x000fca0000000000 */
[----:B------:R-:W-:Y:S04]  /*3e60*/  DEPBAR.LE SB2, 0x36 ;  /* 0x0000ad800000791a */ /* 0x000fe80000000000 */
[----:B------:R-:W2:Y:S02]  /*3e70*/  UTCATOMSWS.2CTA.FIND_AND_SET.ALIGN UP0, UR4, UR4 ;  /* 0x00000004000475e3 */ /* 0x000ea40008200800 */
[----:B--2---:R-:W-:Y:S01]  /*3e80*/  MOV R10, UR4 ;  /* 0x00000004000a7c02 */ /* 0x004fe20008000f00 */
[----:B------:R-:W-:Y:S05]  /*3e90*/  BRA.U !UP0, `(.L_x_77) ;  /* 0xfffffffd08e87547 */ /* 0x000fea000b83ffff */
.L_x_76:
[----:B------:R-:W2:Y:S01]  /*3ea0*/  LDS R6, [UR5+0x10] ;  /* 0x00001005ff067984 */ /* 0x000ea20008000800 */
[----:B------:R-:W-:Y:S01]  /*3eb0*/  IMAD.U32 R3, RZ, RZ, UR6 ;  /* 0x00000006ff037e24 */ /* 0x000fe2000f8e00ff */
[----:B------:R-:W-:-:S03]  /*3ec0*/  MOV R4, UR8 ;  /* 0x0000000800047c02 */ /* 0x000fc60008000f00 */
[----:B------:R-:W-:Y:S01]  /*3ed0*/  VIADD R3, R3, 0x1d0 ;  /* 0x000001d003037836 */ /* 0x000fe20000000000 */
[----:B--2---:R-:W-:-:S04]  /*3ee0*/  SHF.L.U32 R6, R6, 0x1f, RZ ;  /* 0x0000001f06067819 */ /* 0x004fc800000006ff */
[----:B------:R-:W2:Y:S02]  /*3ef0*/  SYNCS.PHASECHK.TRANS64.TRYWAIT P0, [UR5+0x8], R6 ;  /* 0x00000806ff0075a7 */ /* 0x000ea40008001105 */
[----:B--2---:R-:W-:Y:S05]  /*3f00*/  @P0 BRA `(.L_x_78) ;  /* 0x0000000000080947 */ /* 0x004fea0003800000 */
[----:B------:R-:W2:Y:S02]  /*3f10*/  SYNCS.PHASECHK.TRANS64.TRYWAIT P0, [UR5+0x8], R6 ;  /* 0x00000806ff0075a7 */ /* 0x000ea40008001105 */
[----:B--2---:R-:W-:Y:S05]  /*3f20*/  @!P0 BRA `(.L_x_79) ;  /* 0x0000009000dc8947 */ /* 0x004fea0003800000 */
.L_x_78:
[----:B------:R-:W-:Y:S01]  /*3f30*/  PRMT R4, R4, 0x654, R3 ;  /* 0x0000065404047816 */ /* 0x000fe20000000003 */
[----:B------:R-:W-:Y:S01]  /*3f40*/  HFMA2 R3, -RZ, RZ, 0, 5.9604644775390625e-08 ;  /* 0x00000001ff037431 */ /* 0x000fe200000001ff */
[----:B------:R-:W-:Y:S01]  /*3f50*/  UPRMT UR4, UR8, 0x654, UR7 ;  /* 0x0000065408047896 */ /* 0x000fe20008000007 */
[----:B------:R-:W-:Y:S02]  /*3f60*/  IMAD.MOV.U32 R7, RZ, RZ, 0xffff ;  /* 0x0000ffffff077424 */ /* 0x000fe400078e00ff */
[----:B--2---:R-:W-:Y:S02]  /*3f70*/  IMAD.MOV.U32 R6, RZ, RZ, 0x4 ;  /* 0x00000004ff067424 */ /* 0x004fe400078e00ff */
[----:B------:R-:W-:Y:S01]  /*3f80*/  IMAD.SHL.U32 R9, R10, 0x20, RZ ;  /* 0x000000200a097824 */ /* 0x000fe200078e00ff */
[----:B------:R-:W-:Y:S02]  /*3f90*/  MOV R5, UR4 ;  /* 0x0000000400057c02 */ /* 0x000fe40008000f00 */
[-C--:B------:R-:W-:Y:S01]  /*3fa0*/  SHF.L.U32 R8, R7, R10.reuse, RZ ;  /* 0x0000000a07087219 */ /* 0x080fe200000006ff */
[----:B------:R2:W-:Y:S01]  /*3fb0*/  SYNCS.ARRIVE.TRANS64.RED RZ, [UR4], R6 ;  /* 0x00000006ffff79a7 */ /* 0x0005e20008000404 */
[----:B------:R-:W-:Y:S01]  /*3fc0*/  SHF.L.U32 R7, R3, R10, RZ ;  /* 0x0000000a03077219 */ /* 0x000fe200000006ff */
[----:B------:R2:W-:Y:S04]  /*3fd0*/  STS [UR6+0x1d0], R9 ;  /* 0x0001d009ff007988 */ /* 0x0005e80008000806 */
[----:B------:R2:W-:Y:S04]  /*3fe0*/  STAS [R4.64], R10 ;  /* 0x0000000a04007dbd */ /* 0x0005e8000c0008ff */
[----:B------:R2:W-:Y:S04]  /*3ff0*/  ATOMS.OR RZ, [UR5+0x14], R8 ;  /* 0x00001408ffff798c */ /* 0x0005e8000b000005 */
[----:B------:R2:W-:Y:S04]  /*4000*/  ATOMS.OR RZ, [UR5+0x18], R7 ;  /* 0x00001807ffff798c */ /* 0x0005e8000b000005 */
[----:B------:R2:W-:Y:S02]  /*4010*/  ATOMS.XOR RZ, [UR5+0x10], R3 ;  /* 0x00001003ffff798c */ /* 0x0005e4000b800005 */
.L_x_75:
[----:B-1----:R-:W-:Y:S05]  /*4020*/  BSYNC B0 ;  /* 0x0000000000007941 */ /* 0x002fea0003800000 */
.L_x_74:
[----:B------:R-:W-:Y:S05]  /*4030*/  BRA.U UP1, `(.L_x_80) ;  /* 0x00000001016c7547 */ /* 0x000fea000b800000 */
[----:B------:R-:W-:-:S03]  /*4040*/  UMOV UR4, 0xffffffff ;  /* 0xffffffff00047882 */ /* 0x000fc60000000000 */
[----:B------:R-:W-:Y:S05]  /*4050*/  BRA.DIV UR4, `(.L_x_81) ;  /* 0x0000009204a87947 */ /* 0x000fea000b800000 */
[----:B------:R-:W-:-:S13]  /*4060*/  ELECT P6, URZ, PT ;  /* 0x0000000000ff782f */ /* 0x000fda00038c0000 */
.L_x_205:
[----:B------:R-:W-:Y:S05]  /*4070*/  @!P6 BRA `(.L_x_80) ;  /* 0x00000000005ce947 */ /* 0x000fea0003800000 */
[----:B--2---:R-:W2:Y:S02]  /*4080*/  LDS R4, [UR5+0x10] ;  /* 0x00001005ff047984 */ /* 0x004ea40008000800 */
[----:B--2---:R-:W-:-:S04]  /*4090*/  SHF.L.U32 R4, R4, 0x1f, RZ ;  /* 0x0000001f04047819 */ /* 0x004fc800000006ff */
[----:B------:R-:W2:Y:S02]  /*40a0*/  SYNCS.PHASECHK.TRANS64.TRYWAIT P0, [UR5+0x8], R4 ;  /* 0x00000804ff0075a7 */ /* 0x000ea40008001105 */
[----:B--2---:R-:W-:Y:S05]  /*40b0*/  @P0 BRA `(.L_x_82) ;  /* 0x0000000000080947 */ /* 0x004fea0003800000 */
[----:B------:R-:W2:Y:S02]  /*40c0*/  SYNCS.PHASECHK.TRANS64.TRYWAIT P0, [UR5+0x8], R4 ;  /* 0x00000804ff0075a7 */ /* 0x000ea40008001105 */
[----:B--2---:R-:W-:Y:S05]  /*40d0*/  @!P0 BRA `(.L_x_83) ;  /* 0x0000009000a88947 */ /* 0x004fea0003800000 */
.L_x_82:
[----:B------:R-:W3:Y:S01]  /*40e0*/  LDS R6, [UR6+0x1d0] ;  /* 0x0001d006ff067984 */ /* 0x000ee20008000800 */
[----:B--2---:R-:W-:Y:S02]  /*40f0*/  HFMA2 R3, -RZ, RZ, 0, 5.9604644775390625e-08 ;  /* 0x00000001ff037431 */ /* 0x004fe400000001ff */
[----:B------:R-:W-:Y:S01]  /*4100*/  IMAD.MOV.U32 R4, RZ, RZ, 0xffff ;  /* 0x0000ffffff047424 */ /* 0x000fe200078e00ff */
[----:B------:R-:W-:Y:S01]  /*4110*/  UPRMT UR4, UR8, 0x654, UR7 ;  /* 0x0000065408047896 */ /* 0x000fe20008000007 */
[----:B---3--:R-:W-:-:S03]  /*4120*/  IMAD.SHL.U32 R5, R6, 0x20, RZ ;  /* 0x0000002006057824 */ /* 0x008fc600078e00ff */
[-C--:B------:R-:W-:Y:S02]  /*4130*/  SHF.L.U32 R4, R4, R6.reuse, RZ ;  /* 0x0000000604047219 */ /* 0x080fe400000006ff */
[----:B------:R-:W-:Y:S01]  /*4140*/  SHF.L.U32 R6, R3, R6, RZ ;  /* 0x0000000603067219 */ /* 0x000fe200000006ff */
[----:B------:R3:W-:Y:S04]  /*4150*/  STS [UR6+0x1d0], R5 ;  /* 0x0001d005ff007988 */ /* 0x0007e80008000806 */
[----:B------:R3:W-:Y:S04]  /*4160*/  ATOMS.OR RZ, [UR5+0x14], R4 ;  /* 0x00001404ffff798c */ /* 0x0007e8000b000005 */
[----:B------:R3:W-:Y:S01]  /*4170*/  ATOMS.OR RZ, [UR5+0x18], R6 ;  /* 0x00001806ffff798c */ /* 0x0007e2000b000005 */
[----:B------:R-:W-:Y:S03]  /*4180*/  SYNCS.ARRIVE.TRANS64.RED.A1T0 RZ, [UR4], RZ ;  /* 0x000000ffffff79a7 */ /* 0x000fe60008100404 */
[----:B------:R3:W-:Y:S01]  /*4190*/  ATOMS.XOR RZ, [UR5+0x10], R3 ;  /* 0x00001003ffff798c */ /* 0x0007e2000b800005 */
[----:B------:R-:W-:Y:S05]  /*41a0*/  BRA `(.L_x_80) ;  /* 0x0000000000107947 */ /* 0x000fea0003800000 */
.L_x_73:
[----:B------:R-:W-:Y:S02]  /*41b0*/  MOV R3, 0xffffffff ;  /* 0xffffffff00037802 */ /* 0x000fe40000000f00 */
[----:B------:R-:W-:-:S03]  /*41c0*/  MOV R4, 0x41f0 ;  /* 0x000041f000047802 */ /* 0x000fc60000000f00 */
[----:B------:R2:W-:Y:S04]  /*41d0*/  STS [UR6+0x1d0], R3 ;  /* 0x0001d003ff007988 */ /* 0x0005e80008000806 */
[----:B-12--5:R-:W-:Y:S05]  /*41e0*/  CALL.REL.NOINC `($__internal_1_$__cuda_sm10x_tcgen05_guardrail_trap_phase_invalid_during_alloc) ;  /* 0x0000009800507944 */ /* 0x026fea0003c00000 */
.L_x_80:
[----:B------:R-:W-:Y:S05]  /*41f0*/  WARPSYNC.ALL ;  /* 0x0000000000007948 */ /* 0x000fea0003800000 */
[----:B------:R-:W4:Y:S01]  /*4200*/  S2UR UR4, SR_CgaCtaId ;  /* 0x00000000000479c3 */ /* 0x000f220000008800 */
[----:B------:R-:W-:Y:S01]  /*4210*/  UMOV UR22, 0x400 ;  /* 0x0000040000167882 */ /* 0x000fe20000000000 */
[----:B------:R-:W-:-:S06]  /*4220*/  NOP ;  /* 0x0000000000007918 */ /* 0x000fcc0000000000 */
[----:B------:R-:W-:Y:S08]  /*4230*/  BAR.ARV 0x6, 0xa0 ;  /* 0x0182800000007b1d */ /* 0x000ff00000002000 */
[----:B--23--:R-:W2:Y:S01]  /*4240*/  LDC R4, c[0x0][0x38c] ;  /* 0x0000e300ff047b82 */ /* 0x00cea20000000800 */
[----:B------:R-:W-:Y:S02]  /*4250*/  LOP3.LUT R0, R0, 0xffff, RZ, 0xc0, !PT ;  /* 0x0000ffff00007812 */ /* 0x000fe400078ec0ff */
[----:B------:R-:W-:Y:S01]  /*4260*/  CS2R R8, SRZ ;  /* 0x0000000000087805 */ /* 0x000fe2000001ff00 */
[----:B------:R-:W-:Y:S01]  /*4270*/  UISETP.NE.AND UP3, UPT, UR25, URZ, UPT ;  /* 0x000000ff1900728c */ /* 0x000fe2000bf65270 */
[----:B------:R-:W-:Y:S01]  /*4280*/  R2UR UR36, R0 ;  /* 0x00000000002472ca */ /* 0x000fe200000e0000 */
[----:B------:R-:W-:Y:S01]  /*4290*/  UMOV UR32, 0x1 ;  /* 0x0000000100207882 */ /* 0x000fe20000000000 */
[----:B------:R-:W-:Y:S01]  /*42a0*/  UMOV UR24, URZ ;  /* 0x000000ff00187c82 */ /* 0x000fe20008000000 */
[----:B----4-:R-:W-:-:S04]  /*42b0*/  ULEA UR22, UR4, UR22, 0x18 ;  /* 0x0000001604167291 */ /* 0x010fc8000f8ec0ff */
[----:B------:R-:W-:Y:S02]  /*42c0*/  UIADD3 UR6, UPT, UPT, UR22, 0x10800, URZ ;  /* 0x0001080016067890 */ /* 0x000fe4000fffe0ff */
[----:B------:R-:W-:Y:S02]  /*42d0*/  UIADD3 UR5, UPT, UPT, UR22, 0x20800, URZ ;  /* 0x0002080016057890 */ /* 0x000fe4000fffe0ff */
[----:B------:R-:W-:Y:S01]  /*42e0*/  UIADD3 UR4, UPT, UPT, UR22, 0x30800, URZ ;  /* 0x0003080016047890 */ /* 0x000fe2000fffe0ff */
[----:B------:R-:W3:Y:S01]  /*42f0*/  LDS R3, [UR22+0x1d0] ;  /* 0x0001d016ff037984 */ /* 0x000ee20008000800 */
[----:B------:R-:W-:Y:S02]  /*4300*/  USHF.R.U32.HI UR8, URZ, 0x4, UR6 ;  /* 0x00000004ff087899 */ /* 0x000fe40008011606 */
[----:B------:R-:W-:Y:S01]  /*4310*/  USHF.R.U32.HI UR6, URZ, 0x4, UR5 ;  /* 0x00000004ff067899 */ /* 0x000fe20008011605 */
[----:B--2---:R-:W-:Y:S01]  /*4320*/  VIADD R4, R4, 0x3f ;  /* 0x0000003f04047836 */ /* 0x004fe20000000000 */
[----:B------:R-:W-:-:S02]  /*4330*/  UIADD3 UR7, UPT, UPT, UR22, 0x32800, URZ ;  /* 0x0003280016077890 */ /* 0x000fc4000fffe0ff */
[----:B------:R-:W-:Y:S02]  /*4340*/  USHF.R.U32.HI UR5, URZ, 0x4, UR4 ;  /* 0x00000004ff057899 */ /* 0x000fe40008011604 */
[----:B------:R-:W-:Y:S02]  /*4350*/  USHF.R.U32.HI UR4, URZ, 0x4, UR7 ;  /* 0x00000004ff047899 */ /* 0x000fe40008011607 */
[----:B------:R-:W-:Y:S02]  /*4360*/  ULOP3.LUT UR5, UR5, 0x3fff, URZ, 0xc0, !UPT ;  /* 0x00003fff05057892 */ /* 0x000fe4000f8ec0ff */
[----:B------:R-:W-:Y:S02]  /*4370*/  ULOP3.LUT UR31, UR4, 0x3fff, URZ, 0xc0, !UPT ;  /* 0x00003fff041f7892 */ /* 0x000fe4000f8ec0ff */
[----:B------:R-:W-:Y:S02]  /*4380*/  ULOP3.LUT UR30, UR5, 0x10000, URZ, 0xfc, !UPT ;  /* 0x00010000051e7892 */ /* 0x000fe4000f8efcff */
[----:B------:R-:W-:-:S02]  /*4390*/  ULOP3.LUT UR8, UR8, 0x3fff, URZ, 0xc0, !UPT ;  /* 0x00003fff08087892 */ /* 0x000fc4000f8ec0ff */
[----:B------:R-:W-:Y:S02]  /*43a0*/  ULOP3.LUT UR6, UR6, 0x3fff, URZ, 0xc0, !UPT ;  /* 0x00003fff06067892 */ /* 0x000fe4000f8ec0ff */
[----:B------:R-:W-:Y:S02]  /*43b0*/  UIADD3 UR38, UPT, UPT, UR22, 0x170, URZ ;  /* 0x0000017016267890 */ /* 0x000fe4000fffe0ff */
[----:B------:R-:W-:Y:S02]  /*43c0*/  ULOP3.LUT UR28, UR8, 0x10000, URZ, 0xfc, !UPT ;  /* 0x00010000081c7892 */ /* 0x000fe4000f8efcff */
[----:B------:R-:W-:Y:S02]  /*43d0*/  ULOP3.LUT UR29, UR6, 0x10000, URZ, 0xfc, !UPT ;  /* 0x00010000061d7892 */ /* 0x000fe4000f8efcff */
[----:B------:R-:W-:Y:S01]  /*43e0*/  ULOP3.LUT UR31, UR31, 0x10000, URZ, 0xfc, !UPT ;  /* 0x000100001f1f7892 */ /* 0x000fe2000f8efcff */
[----:B---3--:R-:W-:Y:S02]  /*43f0*/  R2UR UR18, R3 ;  /* 0x00000000031272ca */ /* 0x008fe400000e0000 */
[----:B------:R-:W-:-:S04]  /*4400*/  SHF.R.S32.HI R3, RZ, 0x1f, R4 ;  /* 0x0000001fff037819 */ /* 0x000fc80000011404 */
[----:B------:R-:W-:-:S04]  /*4410*/  LEA.HI R3, R3, R4, RZ, 0x6 ;  /* 0x0000000403037211 */ /* 0x000fc800078f30ff */
[----:B------:R-:W-:-:S03]  /*4420*/  SHF.R.S32.HI R3, RZ, 0x6, R3 ;  /* 0x00000006ff037819 */ /* 0x000fc60000011403 */
[----:B------:R-:W-:Y:S01]  /*4430*/  UIADD3 UR26, UPT, UPT, UR18, 0x1c0, URZ ;  /* 0x000001c0121a7890 */ /* 0x000fe2000fffe0ff */
[----:B------:R-:W-:Y:S01]  /*4440*/  R2UR UR33, R3 ;  /* 0x00000000032172ca */ /* 0x000fe200000e0000 */
[----:B------:R-:W-:Y:S01]  /*4450*/  UIADD3 UR27, UPT, UPT, UR18, 0x1c4, URZ ;  /* 0x000001c4121b7890 */ /* 0x000fe2000fffe0ff */
[----:B------:R-:W-:Y:S01]  /*4460*/  IMAD.MOV.U32 R3, RZ, RZ, RZ ;  /* 0x000000ffff037224 */ /* 0x000fe200078e00ff */
[----:B------:R-:W-:Y:S02]  /*4470*/  USHF.R.U32.HI UR5, URZ, 0x11, UR26 ;  /* 0x00000011ff057899 */ /* 0x000fe4000801161a */
[----:B------:R-:W-:Y:S02]  /*4480*/  USHF.R.U32.HI UR4, URZ, 0x1a, UR27 ;  /* 0x0000001aff047899 */ /* 0x000fe4000801161b */
[----:B------:R-:W-:Y:S02]  /*4490*/  ULOP3.LUT UR5, UR5, 0x6000, URZ, 0xc0, !UPT ;  /* 0x0000600005057892 */ /* 0x000fe4000f8ec0ff */
[----:B------:R-:W-:-:S02]  /*44a0*/  ULOP3.LUT UR4, UR4, 0x30, URZ, 0xc0, !UPT ;  /* 0x0000003004047892 */ /* 0x000fc4000f8ec0ff */
[----:B------:R-:W-:Y:S02]  /*44b0*/  ULOP3.LUT UR5, UR5, 0x1040, URZ, 0xfc, !UPT ;  /* 0x0000104005057892 */ /* 0x000fe4000f8efcff */
[----:B------:R-:W-:Y:S02]  /*44c0*/  ULOP3.LUT UR34, UR4, 0x480, URZ, 0xfc, !UPT ;  /* 0x0000048004227892 */ /* 0x000fe4000f8efcff */
[----:B------:R-:W-:Y:S02]  /*44d0*/  UIADD3 UR37, UPT, UPT, UR33, -0x1, URZ ;  /* 0xffffffff21257890 */ /* 0x000fe4000fffe0ff */
[----:B------:R-:W-:Y:S01]  /*44e0*/  UPRMT UR35, UR34, 0x5410, UR5 ;  /* 0x0000541022237896 */ /* 0x000fe20008000005 */
[----:B------:R-:W-:Y:S02]  /*44f0*/  UMOV UR4, URZ ;  /* 0x000000ff00047c82 */ /* 0x000fe40008000000 */
[----:B------:R-:W-:-:S04]  /*4500*/  UMOV UR34, URZ ;  /* 0x000000ff00227c82 */ /* 0x000fc80008000000 */
[----:B------:R-:W-:-:S05]  /*4510*/  UMOV UR25, UR35 ;  /* 0x0000002300197c82 */ /* 0x000fca0008000000 */
.L_x_94:
[C---:B------:R-:W-:Y:S02]  /*4520*/  LEA R0, R9.reuse, UR22, 0x3 ;  /* 0x0000001609007c11 */ /* 0x040fe4000f8e18ff */
[----:B------:R-:W-:Y:S02]  /*4530*/  SHF.L.U32 R5, R8, 0x1f, RZ ;  /* 0x0000001f08057819 */ /* 0x000fe400000006ff */
[----:B------:R-:W-:Y:S02]  /*4540*/  LEA R4, R9, UR22, 0x4 ;  /* 0x0000001609047c11 */ /* 0x000fe4000f8e20ff */
[----:B------:R-:W2:Y:S02]  /*4550*/  SYNCS.PHASECHK.TRANS64.TRYWAIT P0, [R0+URZ+0x150], R5 ;  /* 0x00015005000075a7 */ /* 0x000ea400080011ff */
[----:B--23--:R-:W-:Y:S05]  /*4560*/  @!P0 BRA `(.L_x_84) ;  /* 0x0000008c009c8947 */ /* 0x00cfea0003800000 */
.L_x_206:
[----:B--2---:R-:W2:Y:S01]  /*4570*/  LDS.128 R4, [R4+0x1b0] ;  /* 0x0001b00004047984 */ /* 0x004ea20000000c00 */
[----:B------:R-:W-:Y:S02]  /*4580*/  VIADD R0, R0, 0x160 ;  /* 0x0000016000007836 */ /* 0x000fe40000000000 */
[----:B------:R-:W-:Y:S01]  /*4590*/  VIADD R9, R9, 0x1 ;  /* 0x0000000109097836 */ /* 0x000fe20000000000 */
[----:B------:R-:W-:Y:S01]  /*45a0*/  @!PT LDS RZ, [RZ] ;  /* 0x00000000fffff984 */ /* 0x000fe20000000800 */
[----:B------:R-:W-:Y:S01]  /*45b0*/  @!PT LDS RZ, [RZ] ;  /* 0x00000000fffff984 */ /* 0x000fe20000000800 */
[----:B------:R-:W-:Y:S01]  /*45c0*/  @!PT LDS RZ, [RZ] ;  /* 0x00000000fffff984 */ /* 0x000fe20000000800 */
[----:B------:R-:W-:Y:S01]  /*45d0*/  @!PT LDS RZ, [RZ] ;  /* 0x00000000fffff984 */ /* 0x000fe20000000800 */
[----:B------:R3:W-:Y:S06]  /*45e0*/  MEMBAR.ALL.CTA ;  /* 0x0000000000007992 */ /* 0x0007ec0000008000 */
[----:B---3--:R-:W3:Y:S01]  /*45f0*/  FENCE.VIEW.ASYNC.S ;  /* 0x00000000000073c6 */ /* 0x008ee20000000000 */
[----:B------:R-:W-:-:S04]  /*4600*/  PRMT R0, RZ, 0x654, R0 ;  /* 0x00000654ff007816 */ /* 0x000fc80000000000 */
[----:B---3--:R3:W-:Y:S01]  /*4610*/  SYNCS.ARRIVE.TRANS64.RED.A1T0 RZ, [R0+URZ], RZ ;  /* 0x000000ff00ff79a7 */ /* 0x0087e200081004ff */
[----:B--2---:R-:W-:Y:S01]  /*4620*/  LOP3.LUT P2, RZ, R6, 0x1, RZ, 0xc0, !PT ;  /* 0x0000000106ff7812 */ /* 0x004fe2000784c0ff */
[----:B---3--:R-:W-:-:S12]  /*4630*/  BRA.U UP3, `(.L_x_85) ;  /* 0x00000005039c7547 */ /* 0x008fd8000b800000 */
[----:B------:R-:W2:Y:S01]  /*4640*/  LDCU UR7, c[0x0][0x38c] ;  /* 0x00007180ff0777ac */ /* 0x000ea20008000800 */
[----:B------:R-:W-:Y:S01]  /*4650*/  ULOP3.LUT UR23, UR32, 0x1, URZ, 0x3c, !UPT ;  /* 0x0000000120177892 */ /* 0x000fe2000f8e3cff */
[----:B------:R-:W-:Y:S01]  /*4660*/  UMOV UR21, URZ ;  /* 0x000000ff00157c82 */ /* 0x000fe20008000000 */
[----:B------:R-:W-:Y:S02]  /*4670*/  UMOV UR6, 0x1 ;  /* 0x0000000100067882 */ /* 0x000fe40000000000 */
[----:B------:R-:W-:Y:S01]  /*4680*/  UIMAD UR23, UR23, 0xc0, UR18 ;  /* 0x000000c0171778a4 */ /* 0x000fe2000f8e0212 */
[----:B------:R-:W-:Y:S01]  /*4690*/  UMOV UR17, UR4 ;  /* 0x0000000400117c82 */ /* 0x000fe20008000000 */
[----:B------:R-:W-:Y:S01]  /*46a0*/  UMOV UR16, UR33 ;  /* 0x0000002100107c82 */ /* 0x000fe20008000000 */
[----:B--2---:R-:W-:-:S09]  /*46b0*/  UISETP.GE.AND UP0, UPT, UR7, 0x1, UPT ;  /* 0x000000010700788c */ /* 0x004fd2000bf06270 */
[----:B------:R-:W-:Y:S05]  /*46c0*/  BRA.U !UP0, `(.L_x_86) ;  /* 0x0000000108b47547 */ /* 0x000fea000b800000 */
[----:B------:R-:W-:Y:S01]  /*46d0*/  ULEA UR5, UR4, UR22, 0x3 ;  /* 0x0000001604057291 */ /* 0x000fe2000f8e18ff */
[----:B------:R-:W-:-:S08]  /*46e0*/  SHF.L.U32 R5, R3, 0x1f, RZ ;  /* 0x0000001f03057819 */ /* 0x000fd000000006ff */
[----:B------:R-:W2:Y:S02]  /*46f0*/  SYNCS.PHASECHK.TRANS64.TRYWAIT P0, [UR5], R5 ;  /* 0x00000005ff0075a7 */ /* 0x000ea40008001105 */
[----:B--2---:R-:W-:Y:S05]  /*4700*/  @P0 BRA `(.L_x_87) ;  /* 0x0000000000080947 */ /* 0x004fea0003800000 */
[----:B------:R-:W2:Y:S02]  /*4710*/  SYNCS.PHASECHK.TRANS64.TRYWAIT P0, [UR5], R5 ;  /* 0x00000005ff0075a7 */ /* 0x000ea40008001105 */
[----:B--2---:R-:W-:Y:S05]  /*4720*/  @!P0 BRA `(.L_x_88) ;  /* 0x0000008c00408947 */ /* 0x004fea0003800000 */
.L_x_87:
[----:B------:R-:W-:Y:S01]  /*4730*/  UISETP.GE.U32.AND UP1, UPT, UR7, 0x41, UPT ;  /* 0x000000410700788c */ /* 0x000fe2000bf26070 */
[----:B--2---:R-:W-:Y:S01]  /*4740*/  IMAD.U32 R0, RZ, RZ, UR32 ;  /* 0x00000020ff007e24 */ /* 0x004fe2000f8e00ff */
[----:B------:R-:W-:Y:S02]  /*4750*/  UIADD3 UR17, UPT, UPT, UR4, 0x1, URZ ;  /* 0x0000000104117890 */ /* 0x000fe4000fffe0ff */
[----:B------:R-:W-:Y:S02]  /*4760*/  ULEA UR8, UR4, UR31, 0x6 ;  /* 0x0000001f04087291 */ /* 0x000fe4000f8e30ff */
[----:B------:R-:W-:Y:S01]  /*4770*/  UISETP.NE.AND UP0, UPT, UR17, 0x10, UPT ;  /* 0x000000101100788c */ /* 0x000fe2000bf05270 */
[----:B------:R-:W-:Y:S01]  /*4780*/  PLOP3.LUT P1, PT, PT, PT, UP1, 0x80, 0x8 ;  /* 0x000000000008781c */ /* 0x000fe20003f2f018 */
[----:B------:R-:W-:Y:S01]  /*4790*/  ULEA UR12, UR4, UR30, 0x5 ;  /* 0x0000001e040c7291 */ /* 0x000fe2000f8e28ff */
[----:B------:R-:W-:Y:S01]  /*47a0*/  SHF.L.U32 R5, R0, 0x1f, RZ ;  /* 0x0000001f00057819 */ /* 0x000fe200000006ff */
[----:B------:R-:W-:-:S02]  /*47b0*/  USEL UR6, URZ, 0x1, UP0 ;  /* 0x00000001ff067887 */ /* 0x000fc40008000000 */
[----:B------:R-:W-:Y:S02]  /*47c0*/  USEL UR17, UR17, URZ, UP0 ;  /* 0x000000ff11117287 */ /* 0x000fe40008000000 */
[----:B------:R-:W-:Y:S02]  /*47d0*/  UIADD3 UR10, UPT, UPT, UR8, 0x20, URZ ;  /* 0x00000020080a7890 */ /* 0x000fe4000fffe0ff */
[----:B------:R-:W-:Y:S01]  /*47e0*/  @UP1 ULEA UR7, UR17, UR22, 0x3 ;  /* 0x0000001611071291 */ /* 0x000fe2000f8e18ff */
[----:B------:R-:W-:Y:S01]  /*47f0*/  LOP3.LUT R3, R3, UR6, RZ, 0x3c, !PT ;  /* 0x0000000603037c12 */ /* 0x000fe2000f8e3cff */
[----:B------:R-:W-:Y:S01]  /*4800*/  UMOV UR13, 0x4008 ;  /* 0x00004008000d7882 */ /* 0x000fe20000000000 */
[----:B------:R-:W-:Y:S01]  /*4810*/  UMOV UR9, 0x4008 ;  /* 0x0000400800097882 */ /* 0x000fe20000000000 */
[----:B------:R-:W-:Y:S01]  /*4820*/  UMOV UR11, 0x4008 ;  /* 0x00004008000b7882 */ /* 0x000fe20000000000 */
[----:B------:R-:W-:Y:S01]  /*4830*/  @P1 SHF.L.U32 R4, R3, 0x1f, RZ ;  /* 0x0000001f03041819 */ /* 0x000fe200000006ff */
[----:B------:R-:W-:-:S03]  /*4840*/  UMOV UR6, 0x1 ;  /* 0x0000000100067882 */ /* 0x000fc60000000000 */
[----:B------:R-:W2:Y:S01]  /*4850*/  @P1 SYNCS.PHASECHK.TRANS64.TRYWAIT P0, [UR7], R4 ;  /* 0x00000004ff0015a7 */ /* 0x000ea20008001107 */
[----:B------:R3:W-:Y:S01]  /*4860*/  UTCCP.T.S.2CTA.4x32dp128bit tmem[UR18+0x1c0], gdesc[UR12] ;  /* 0x0001c00c120079e7 */ /* 0x0007e20009300000 */
[----:B------:R3:W-:Y:S01]  /*4870*/  UTCCP.T.S.2CTA.4x32dp128bit tmem[UR18+0x1c4], gdesc[UR8] ;  /* 0x0001c408120079e7 */ /* 0x0007e20009300000 */
[----:B------:R3:W-:Y:S01]  /*4880*/  UTCCP.T.S.2CTA.4x32dp128bit tmem[UR18+0x1c8], gdesc[UR10] ;  /* 0x0001c80a120079e7 */ /* 0x0007e20009300000 */
[----:B------:R-:W4:Y:S01]  /*4890*/  SYNCS.PHASECHK.TRANS64.TRYWAIT P3, [UR22+0x178], R5 ;  /* 0x00017805ff0075a7 */ /* 0x000f220008061116 */
[----:B--2---:R-:W-:Y:S01]  /*48a0*/  @P1 VOTEU.ANY UP0, P0 ;  /* 0x0000000000ff1886 */ /* 0x004fe20000000100 */
[----:B------:R-:W-:Y:S01]  /*48b0*/  @UP1 USEL UR6, URZ, 0x1, !UP0 ;  /* 0x00000001ff061887 */ /* 0x000fe2000c000000 */
[----:B---34-:R-:W-:Y:S11]  /*48c0*/  @!P3 BRA `(.L_x_89) ;  /* 0x0000008800f0b947 */ /* 0x018ff60003800000 */
.L_x_209:
[----:B------:R-:W-:Y:S01]  /*48d0*/  ELECT P0, URZ, PT ;  /* 0x0000000000ff782f */ /* 0x000fe20003800000 */
[----:B------:R-:W-:Y:S02]  /*48e0*/  ULEA UR8, UR4, UR29, 0x8 ;  /* 0x0000001d04087291 */ /* 0x000fe4000f8e40ff */
[----:B------:R-:W-:Y:S02]  /*48f0*/  ULEA UR4, UR4, UR28, 0x8 ;  /* 0x0000001c04047291 */ /* 0x000fe4000f8e40ff */
[----:B------:R-:W-:Y:S01]  /*4900*/  UIADD3 UR7, UPT, UPT, UR5, 0x80, URZ ;  /* 0x0000008005077890 */ /* 0x000fe2000fffe0ff */
[----:B------:R-:W-:Y:S02]  /*4910*/  UMOV UR9, 0xc0004010 ;  /* 0xc000401000097882 */ /* 0x000fe40000000000 */
[----:B------:R-:W-:Y:S01]  /*4920*/  UMOV UR5, 0xc0004010 ;  /* 0xc000401000057882 */ /* 0x000fe20000000000 */
[----:B------:R-:W-:Y:S01]  /*4930*/  UMOV UR21, 0x1 ;  /* 0x0000000100157882 */ /* 0x000fe20000000000 */
[----:B------:R-:W-:-:S03]  /*4940*/  UMOV UR16, UR37 ;  /* 0x0000002500107c82 */ /* 0x000fc60008000000 */
[----:B--2---:R-:W-:Y:S01]  /*4950*/  @P0 LOP3.LUT R0, R2, 0xffff, RZ, 0xc0, !PT ;  /* 0x0000ffff02000812 */ /* 0x004fe200078ec0ff */
[----:B------:R2:W-:Y:S03]  /*4960*/  UTCOMMA.2CTA.4X gdesc[UR4], gdesc[UR8], tmem[UR23], tmem[UR34], idesc[UR35], tmem[UR26], !UPT ;  /* 0x801a2208040075ea */ /* 0x0005e6000fa00017 */
[----:B------:R-:W-:-:S13]  /*4970*/  @P0 R2UR UR10, R0 ;  /* 0x00000000000a02ca */ /* 0x000fda00000e0000 */
[----:B------:R2:W-:Y:S01]  /*4980*/  UTCBAR.2CTA.MULTICAST [UR7], URZ, UR10 ;  /* 0x000000ff070073e9 */ /* 0x0005e2000820080a */
[----:B------:R-:W-:Y:S01]  /*4990*/  NOP ;  /* 0x0000000000007918 */ /* 0x000fe20000000000 */
.L_x_86:
[----:B------:R-:W-:-:S09]  /*49a0*/  UISETP.GE.AND UP0, UPT, UR16, 0x1, UPT ;  /* 0x000000011000788c */ /* 0x000fd2000bf06270 */
[----:B------:R-:W-:Y:S05]  /*49b0*/  BRA.U !UP0, `(.L_x_90) ;  /* 0x0000000108b47547 */ /* 0x000fea000b800000 */
[----:B--2---:R-:W-:-:S05]  /*49c0*/  UMOV UR7, UR17 ;  /* 0x0000001100077c82 */ /* 0x004fca0008000000 */
.L_x_93:
[----:B------:R-:W-:Y:S02]  /*49d0*/  UISETP.NE.AND UP0, UPT, UR6, URZ, UPT ;  /* 0x000000ff0600728c */ /* 0x000fe4000bf05270 */
[----:B------:R-:W-:Y:S07]  /*49e0*/  ULEA UR6, UR7, UR22, 0x3 ;  /* 0x0000001607067291 */ /* 0x000fee000f8e18ff */
[----:B------:R-:W-:Y:S05]  /*49f0*/  BRA.U UP0, `(.L_x_91) ;  /* 0x00000001000c7547 */ /* 0x000fea000b800000 */
[----:B------:R-:W-:Y:S04]  /*4a00*/  SHF.L.U32 R5, R3, 0x1f, RZ ;  /* 0x0000001f03057819 */ /* 0x000fe800000006ff */
[----:B------:R-:W2:Y:S02]  /*4a10*/  SYNCS.PHASECHK.TRANS64.TRYWAIT P0, [UR6], R5 ;  /* 0x00000005ff0075a7 */ /* 0x000ea40008001106 */
[----:B--2---:R-:W-:Y:S05]  /*4a20*/  @!P0 BRA `(.L_x_92) ;  /* 0x0000008800b08947 */ /* 0x004fea0003800000 */
.L_x_91:
[----:B------:R-:W-:Y:S02]  /*4a30*/  UISETP.NE.AND UP1, UPT, UR16, 0x1, UPT ;  /* 0x000000011000788c */ /* 0x000fe4000bf25270 */
[----:B------:R-:W-:Y:S01]  /*4a40*/  UIADD3 UR4, UPT, UPT, UR7, 0x1, URZ ;  /* 0x0000000107047890 */ /* 0x000fe2000fffe0ff */
[----:B------:R-:W-:Y:S03]  /*4a50*/  ELECT P3, URZ, PT ;  /* 0x0000000000ff782f */ /* 0x000fe60003860000 */
[----:B------:R-:W-:Y:S01]  /*4a60*/  UISETP.NE.AND UP0, UPT, UR4, 0x10, UPT ;  /* 0x000000100400788c */ /* 0x000fe2000bf05270 */
[----:B------:R-:W-:Y:S01]  /*4a70*/  PLOP3.LUT P1, PT, PT, PT, UP1, 0x80, 0x8 ;  /* 0x000000000008781c */ /* 0x000fe20003f2f018 */
[----:B------:R-:W-:Y:S02]  /*4a80*/  ULEA UR14, UR7, UR30, 0x5 ;  /* 0x0000001e070e7291 */ /* 0x000fe4000f8e28ff */
[----:B------:R-:W-:Y:S02]  /*4a90*/  USEL UR5, URZ, 0x1, UP0 ;  /* 0x00000001ff057887 */ /* 0x000fe40008000000 */
[----:B------:R-:W-:Y:S02]  /*4aa0*/  USEL UR17, UR4, URZ, UP0 ;  /* 0x000000ff04117287 */ /* 0x000fe40008000000 */
[----:B------:R-:W-:Y:S02]  /*4ab0*/  UISETP.NE.U32.AND UP0, UPT, UR21, URZ, UPT ;  /* 0x000000ff1500728c */ /* 0x000fe4000bf05070 */
[----:B------:R-:W-:Y:S01]  /*4ac0*/  @UP1 ULEA UR4, UR17, UR22, 0x3 ;  /* 0x0000001611041291 */ /* 0x000fe2000f8e18ff */
[----:B------:R-:W-:Y:S01]  /*4ad0*/  LOP3.LUT R3, R3, UR5, RZ, 0x3c, !PT ;  /* 0x0000000503037c12 */ /* 0x000fe2000f8e3cff */
[----:B------:R-:W-:Y:S01]  /*4ae0*/  ULEA UR12, UR7, UR29, 0x8 ;  /* 0x0000001d070c7291 */ /* 0x000fe2000f8e40ff */
[----:B--2---:R-:W-:Y:S01]  /*4af0*/  @P3 LOP3.LUT R0, R2, 0xffff, RZ, 0xc0, !PT ;  /* 0x0000ffff02003812 */ /* 0x004fe200078ec0ff */
[----:B------:R-:W-:Y:S01]  /*4b00*/  ULEA UR8, UR7, UR28, 0x8 ;  /* 0x0000001c07087291 */ /* 0x000fe2000f8e40ff */
[----:B------:R-:W-:Y:S01]  /*4b10*/  @P1 SHF.L.U32 R4, R3, 0x1f, RZ ;  /* 0x0000001f03041819 */ /* 0x000fe200000006ff */
[----:B------:R-:W-:Y:S01]  /*4b20*/  UIADD3 UR19, UPT, UPT, UR6, 0x80, URZ ;  /* 0x0000008006137890 */ /* 0x000fe2000fffe0ff */
[----:B------:R-:W-:Y:S01]  /*4b30*/  @P3 R2UR UR20, R0 ;  /* 0x00000000001432ca */ /* 0x000fe200000e0000 */
[----:B------:R-:W-:Y:S01]  /*4b40*/  UMOV UR15, 0x4008 ;  /* 0x00004008000f7882 */ /* 0x000fe20000000000 */
[----:B------:R-:W2:Y:S01]  /*4b50*/  @P1 SYNCS.PHASECHK.TRANS64.TRYWAIT P0, [UR4], R4 ;  /* 0x00000004ff0015a7 */ /* 0x000ea20008001104 */
[----:B------:R-:W-:Y:S01]  /*4b60*/  ULEA UR4, UR7, UR31, 0x6 ;  /* 0x0000001f07047291 */ /* 0x000fe2000f8e30ff */
[----:B------:R3:W-:Y:S01]  /*4b70*/  UTCCP.T.S.2CTA.4x32dp128bit tmem[UR18+0x1c0], gdesc[UR14] ;  /* 0x0001c00e120079e7 */ /* 0x0007e20009300000 */
[----:B------:R-:W-:Y:S01]  /*4b80*/  UMOV UR5, 0x4008 ;  /* 0x0000400800057882 */ /* 0x000fe20000000000 */
[----:B------:R-:W-:Y:S01]  /*4b90*/  UMOV UR11, 0x4008 ;  /* 0x00004008000b7882 */ /* 0x000fe20000000000 */
[----:B------:R-:W-:Y:S01]  /*4ba0*/  UIADD3 UR10, UPT, UPT, UR4, 0x20, URZ ;  /* 0x00000020040a7890 */ /* 0x000fe2000fffe0ff */
[----:B------:R-:W-:Y:S01]  /*4bb0*/  UMOV UR13, 0xc0004010 ;  /* 0xc0004010000d7882 */ /* 0x000fe20000000000 */
[----:B------:R-:W-:Y:S01]  /*4bc0*/  UMOV UR9, 0xc0004010 ;  /* 0xc000401000097882 */ /* 0x000fe20000000000 */
[----:B------:R-:W-:Y:S02]  /*4bd0*/  UMOV UR6, 0x1 ;  /* 0x0000000100067882 */ /* 0x000fe40000000000 */
[----:B------:R3:W-:Y:S01]  /*4be0*/  UTCCP.T.S.2CTA.4x32dp128bit tmem[UR18+0x1c4], gdesc[UR4] ;  /* 0x0001c404120079e7 */ /* 0x0007e20009300000 */
[----:B------:R-:W-:Y:S01]  /*4bf0*/  UMOV UR21, 0x1 ;  /* 0x0000000100157882 */ /* 0x000fe20000000000 */
[----:B------:R-:W-:Y:S02]  /*4c00*/  UMOV UR7, UR17 ;  /* 0x0000001100077c82 */ /* 0x000fe40008000000 */
[----:B------:R3:W-:Y:S01]  /*4c10*/  UTCCP.T.S.2CTA.4x32dp128bit tmem[UR18+0x1c8], gdesc[UR10] ;  /* 0x0001c80a120079e7 */ /* 0x0007e20009300000 */
[----:B------:R3:W-:Y:S01]  /*4c20*/  UTCOMMA.2CTA.4X gdesc[UR8], gdesc[UR12], tmem[UR23], tmem[UR24], idesc[UR25], tmem[UR26], UP0 ;  /* 0x801a180c080075ea */ /* 0x0007e20008200017 */
[----:B------:R-:W-:Y:S01]  /*4c30*/  UISETP.GT.U32.AND UP0, UPT, UR16, 0x1, UPT ;  /* 0x000000011000788c */ /* 0x000fe2000bf04070 */
[----:B------:R3:W-:Y:S01]  /*4c40*/  UTCBAR.2CTA.MULTICAST [UR19], URZ, UR20 ;  /* 0x000000ff130073e9 */ /* 0x0007e20008200814 */
[----:B------:R-:W-:Y:S01]  /*4c50*/  UIADD3 UR16, UPT, UPT, UR16, -0x1, URZ ;  /* 0xffffffff10107890 */ /* 0x000fe2000fffe0ff */
[----:B--2---:R-:W-:Y:S01]  /*4c60*/  @P1 VOTEU.ANY UP2, P0 ;  /* 0x0000000000ff1886 */ /* 0x004fe20000040100 */
[----:B------:R-:W-:Y:S05]  /*4c70*/  @UP1 USEL UR6, URZ, 0x1, !UP2 ;  /* 0x00000001ff061887 */ /* 0x000fea000d000000 */
[----:B---3--:R-:W-:Y:S07]  /*4c80*/  BRA.U UP0, `(.L_x_93) ;  /* 0xfffffffd00507547 */ /* 0x008fee000b83ffff */
.L_x_90:
[----:B------:R3:W-:Y:S01]  /*4c90*/  UTCBAR.2CTA.MULTICAST [UR38], URZ, UR36 ;  /* 0x000000ff260073e9 */ /* 0x0007e20008200824 */
[----:B--2---:R-:W-:Y:S01]  /*4ca0*/  UMOV UR4, UR17 ;  /* 0x0000001100047c82 */ /* 0x004fe20008000000 */
.L_x_85:
[----:B------:R-:W-:Y:S01]  /*4cb0*/  ISETP.NE.AND P0, PT, R9, 0x2, PT ;  /* 0x000000020900780c */ /* 0x000fe20003f05270 */
[----:B------:R-:W-:-:S03]  /*4cc0*/  ULOP3.LUT UR32, UR32, 0x1, URZ, 0x3c, !UPT ;  /* 0x0000000120207892 */ /* 0x000fc6000f8e3cff */
[----:B------:R-:W-:Y:S02]  /*4cd0*/  SEL R5, RZ, 0x1, P0 ;  /* 0x00000001ff057807 */ /* 0x000fe40000000000 */
[----:B------:R-:W-:Y:S02]  /*4ce0*/  SEL R9, R9, RZ, P0 ;  /* 0x000000ff09097207 */ /* 0x000fe40000000000 */
[----:B------:R-:W-:Y:S01]  /*4cf0*/  LOP3.LUT R8, R8, R5, RZ, 0x3c, !PT ;  /* 0x0000000508087212 */ /* 0x000fe200078e3cff */
[----:B------:R-:W-:Y:S06]  /*4d00*/  @P2 BRA `(.L_x_94) ;  /* 0xfffffff800042947 */ /* 0x000fec000383ffff */
[----:B------:R-:W2:Y:S01]  /*4d10*/  S2UR UR6, SR_CgaCtaId ;  /* 0x00000000000679c3 */ /* 0x000ea20000008800 */
[----:B------:R-:W-:Y:S01]  /*4d20*/  ELECT P0, URZ, PT ;  /* 0x0000000000ff782f */ /* 0x000fe20003800000 */
[----:B------:R-:W-:Y:S01]  /*4d30*/  IMAD.MOV.U32 R0, RZ, RZ, 0x1 ;  /* 0x00000001ff007424 */ /* 0x000fe200078e00ff */
[----:B------:R-:W-:Y:S01]  /*4d40*/  UMOV UR4, 0x40 ;  /* 0x0000004000047882 */ /* 0x000fe20000000000 */
[----:B------:R-:W-:-:S04]  /*4d50*/  SHF.L.U32 R3, RZ, 0x1f, RZ ;  /* 0x0000001fff037819 */ /* 0x000fc800000006ff */
[----:B------:R-:W-:Y:S01]  /*4d60*/  UVIRTCOUNT.DEALLOC.SMPOOL 0x80 ;  /* 0x000000800000784c */ /* 0x000fe20000000000 */
[----:B--2---:R-:W-:-:S09]  /*4d70*/  ULEA UR6, UR6, UR4, 0x18 ;  /* 0x0000000406067291 */ /* 0x004fd2000f8ec0ff */
[----:B------:R2:W-:Y:S01]  /*4d80*/  @P0 STS.U8 [UR6+0x1c], R0 ;  /* 0x00001c00ff000988 */ /* 0x0005e20008000006 */
[----:B------:R-:W4:Y:S02]  /*4d90*/  SYNCS.PHASECHK.TRANS64.TRYWAIT P0, [UR22+0x1a0], R3 ;  /* 0x0001a003ff0075a7 */ /* 0x000f240008001116 */
[----:B--2-4-:R-:W-:Y:S05]  /*4da0*/  @!P0 BRA `(.L_x_95) ;  /* 0x0000008400e88947 */ /* 0x014fea0003800000 */
.L_x_212:
[----:B------:R-:W-:Y:S01]  /*4db0*/  NOP ;  /* 0x0000000000007918 */ /* 0x000fe20000000000 */
[----:B--2---:R-:W2:Y:S01]  /*4dc0*/  LDS R0, [UR6+0x14] ;  /* 0x00001406ff007984 */ /* 0x004ea20008000800 */
[----:B------:R-:W-:Y:S01]  /*4dd0*/  ULOP3.LUT UR4, UR18, 0xffff, URZ, 0xc0, !UPT ;  /* 0x0000ffff12047892 */ /* 0x000fe2000f8ec0ff */
[----:B------:R-:W-:Y:S01]  /*4de0*/  UMOV UR5, 0xffff ;  /* 0x0000ffff00057882 */ /* 0x000fe20000000000 */
[----:B------:R-:W-:Y:S02]  /*4df0*/  UMOV UR7, 0x1 ;  /* 0x0000000100077882 */ /* 0x000fe40000000000 */
[----:B------:R-:W-:-:S04]  /*4e00*/  USHF.R.U32.HI UR4, URZ, 0x5, UR4 ;  /* 0x00000005ff047899 */ /* 0x000fc80008011604 */
[----:B------:R-:W-:Y:S02]  /*4e10*/  USHF.L.U32 UR5, UR5, UR4, URZ ;  /* 0x0000000405057299 */ /* 0x000fe400080006ff */
[----:B------:R-:W-:-:S04]  /*4e20*/  USHF.L.U32 UR4, UR7, UR4, URZ ;  /* 0x0000000407047299 */ /* 0x000fc800080006ff */
[----:B--2---:R-:W-:-:S04]  /*4e30*/  LOP3.LUT R0, R0, UR5, RZ, 0xc0, !PT ;  /* 0x0000000500007c12 */ /* 0x004fc8000f8ec0ff */
[----:B------:R-:W-:-:S13]  /*4e40*/  ISETP.NE.AND P0, PT, R0, UR5, PT ;  /* 0x0000000500007c0c */ /* 0x000fda000bf05270 */
[----:B------:R-:W-:Y:S05]  /*4e50*/  @P0 BRA `(.L_x_96) ;  /* 0x0000000000580947 */ /* 0x000fea0003800000 */
[----:B------:R-:W2:Y:S02]  /*4e60*/  LDS R0, [UR6+0x18] ;  /* 0x00001806ff007984 */ /* 0x000ea40008000800 */
[----:B--2---:R-:W-:-:S04]  /*4e70*/  LOP3.LUT R0, R0, UR4, RZ, 0xc0, !PT ;  /* 0x0000000400007c12 */ /* 0x004fc8000f8ec0ff */
[----:B------:R-:W-:-:S13]  /*4e80*/  ISETP.NE.AND P0, PT, R0, UR4, PT ;  /* 0x0000000400007c0c */ /* 0x000fda000bf05270 */
[----:B------:R-:W-:Y:S05]  /*4e90*/  @P0 BRA `(.L_x_97) ;  /* 0x00000000003c0947 */ /* 0x000fea0003800000 */
[----:B------:R-:W2:Y:S01]  /*4ea0*/  S2R R2, SR_LANEID ;  /* 0x0000000000027919 */ /* 0x000ea20000000000 */
[----:B------:R-:W-:Y:S01]  /*4eb0*/  ULOP3.LUT UR5, URZ, UR5, URZ, 0x33, !UPT ;  /* 0x00000005ff057292 */ /* 0x000fe2000f8e33ff */
[----:B------:R-:W-:Y:S01]  /*4ec0*/  LOP3.LUT R4, RZ, UR4, RZ, 0x33, !PT ;  /* 0x00000004ff047c12 */ /* 0x000fe2000f8e33ff */
[----:B------:R-:W-:Y:S02]  /*4ed0*/  VOTEU.ANY UR4, UPT, PT ;  /* 0x0000000000047886 */ /* 0x000fe400038e0100 */
[----:B------:R-:W-:Y:S01]  /*4ee0*/  UFLO.U32 UR4, UR4 ;  /* 0x00000004000472bd */ /* 0x000fe200080e0000 */
[----:B------:R-:W4:Y:S01]  /*4ef0*/  REDUX UR7, R4 ;  /* 0x00000000040773c4 */ /* 0x000f220000000000 */
[----:B------:R-:W-:-:S06]  /*4f00*/  IMAD.U32 R0, RZ, RZ, UR5 ;  /* 0x00000005ff007e24 */ /* 0x000fcc000f8e00ff */
[----:B------:R1:W-:Y:S01]  /*4f10*/  UTCATOMSWS.AND URZ, UR5 ;  /* 0x0000000500ff79e3 */ /* 0x0003e20008000000 */
[----:B------:R-:W3:Y:S01]  /*4f20*/  REDUX UR8, R0 ;  /* 0x00000000000873c4 */ /* 0x000ee20000000000 */
[----:B--2---:R-:W-:Y:S01]  /*4f30*/  ISETP.EQ.U32.AND P0, PT, R2, UR4, PT ;  /* 0x0000000402007c0c */ /* 0x004fe2000bf02070 */
[----:B----4-:R-:W-:Y:S01]  /*4f40*/  IMAD.U32 R2, RZ, RZ, UR7 ;  /* 0x00000007ff027e24 */ /* 0x010fe2000f8e00ff */
[----:B---3--:R-:W-:-:S11]  /*4f50*/  MOV R3, UR8 ;  /* 0x0000000800037c02 */ /* 0x008fd60008000f00 */
[----:B------:R2:W-:Y:S04]  /*4f60*/  @P0 ATOMS.AND RZ, [UR6+0x14], R3 ;  /* 0x00001403ffff098c */ /* 0x0005e8000a800006 */
[----:B------:R2:W-:Y:S01]  /*4f70*/  @P0 ATOMS.AND RZ, [UR6+0x18], R2 ;  /* 0x00001802ffff098c */ /* 0x0005e2000a800006 */
[----:B-1----:R-:W-:Y:S05]  /*4f80*/  BRA `(.L_x_98) ;  /* 0x0000000000147947 */ /* 0x002fea0003800000 */
.L_x_97:
[----:B------:R-:W-:Y:S02]  /*4f90*/  MOV R2, 0x4fb0 ;  /* 0x00004fb000027802 */ /* 0x000fe40000000f00 */
[----:B-1-3-5:R-:W-:Y:S05]  /*4fa0*/  CALL.REL.NOINC `($__internal_0_$__cuda_sm10x_tcgen05_guardrail_trap_col_being_dealloced_not_returned_by_alloc) ;  /* 0x0000008800d47944 */ /* 0x02afea0003c00000 */
[----:B------:R-:W-:Y:S05]  /*4fb0*/  BRA `(.L_x_98) ;  /* 0x0000000000087947 */ /* 0x000fea0003800000 */
.L_x_96:
[----:B------:R-:W-:Y:S02]  /*4fc0*/  MOV R2, 0x4fe0 ;  /* 0x00004fe000027802 */ /* 0x000fe40000000f00 */
[----:B-1-3-5:R-:W-:Y:S05]  /*4fd0*/  CALL.REL.NOINC `($__internal_2_$__cuda_sm10x_tcgen05_guardrail_trap_unallocated_columns_being_dealloced) ;  /* 0x0000008800e07944 */ /* 0x02afea0003c00000 */
.L_x_98:
[----:B------:R-:W-:Y:S01]  /*4fe0*/  NOP ;  /* 0x0000000000007918 */ /* 0x000fe20000000000 */
[----:B------:R-:W-:Y:S05]  /*4ff0*/  EXIT ;  /* 0x000000000000794d */ /* 0x000fea0003800000 */
.L_x_72:
[----:B------:R-:W-:-:S09]  /*5000*/  UISETP.NE.OR UP0, UPT, UR21, 0x3, !UP4 ;  /* 0x000000031500788c */ /* 0x000fd2000e705670 */
[----:B------:R-:W-:Y:S05]  /*5010*/  BRA.U UP0, `(.L_x_99) ;  /* 0x0000001100c87547 */ /* 0x000fea000b800000 */
[----:B------:R-:W2:Y:S01]  /*5020*/  LDCU.64 UR4, c[0x0][0xc88] ;  /* 0x00019100ff0477ac */ /* 0x000ea20008000a00 */
[----:B------:R-:W3:Y:S01]  /*5030*/  S2UR UR10, SR_CgaCtaId ;  /* 0x00000000000a79c3 */ /* 0x000ee20000008800 */
[----:B------:R-:W-:Y:S02]  /*5040*/  HFMA2 R9, -RZ, RZ, 0, 0 ;  /* 0x00000000ff097431 */ /* 0x000fe400000001ff */
[----:B------:R-:W-:Y:S01]  /*5050*/  IMAD.MOV.U32 R11, RZ, RZ, 0x1 ;  /* 0x00000001ff0b7424 */ /* 0x000fe200078e00ff */
[----:B------:R-:W4:Y:S01]  /*5060*/  LDCU UR37, c[0x0][0x370] ;  /* 0x00006e00ff2577ac */ /* 0x000f220008000800 */
[----:B------:R-:W-:Y:S01]  /*5070*/  IMAD.MOV.U32 R10, RZ, RZ, RZ ;  /* 0x000000ffff0a7224 */ /* 0x000fe200078e00ff */
[----:B------:R-:W-:Y:S01]  /*5080*/  MOV R3, 0x4000 ;  /* 0x0000400000037802 */ /* 0x000fe20000000f00 */
[----:B------:R-:W4:Y:S01]  /*5090*/  LDCU.128 UR40, c[0x0][0xf10] ;  /* 0x0001e200ff2877ac */ /* 0x000f220008000c00 */
[----:B------:R-:W1:Y:S01]  /*50a0*/  LDC.64 R12, c[0x0][0x348] ;  /* 0x0000d200ff0c7b82 */ /* 0x000e620000000a00 */
[----:B------:R-:W3:Y:S01]  /*50b0*/  LDCU UR31, c[0x0][0x374] ;  /* 0x00006e80ff1f77ac */ /* 0x000ee20008000800 */
[----:B------:R-:W3:Y:S01]  /*50c0*/  LDCU.64 UR38, c[0x0][0xc90] ;  /* 0x00019200ff2677ac */ /* 0x000ee20008000a00 */
[----:B------:R-:W3:Y:S01]  /*50d0*/  LDCU UR15, c[0x0][0xf0c] ;  /* 0x0001e180ff0f77ac */ /* 0x000ee20008000800 */
[----:B--2---:R-:W-:Y:S01]  /*50e0*/  UISETP.NE.U32.AND UP0, UPT, UR4, URZ, UPT ;  /* 0x000000ff0400728c */ /* 0x004fe2000bf05070 */
[----:B------:R-:W2:Y:S01]  /*50f0*/  LDCU UR53, c[0x0][0xf20] ;  /* 0x0001e400ff3577ac */ /* 0x000ea20008000800 */
[----:B------:R-:W2:Y:S01]  /*5100*/  LDCU UR4, c[0x0][0xf30] ;  /* 0x0001e600ff0477ac */ /* 0x000ea20008000800 */
[----:B------:R-:W-:Y:S01]  /*5110*/  UMOV UR21, 0x400 ;  /* 0x0000040000157882 */ /* 0x000fe20000000000 */
[----:B----4-:R-:W-:-:S02]  /*5120*/  UIMAD.WIDE.U32 UR6, UR37, UR40, URZ ;  /* 0x00000028250672a5 */ /* 0x010fc4000f8e00ff */
[----:B---3--:R-:W-:Y:S02]  /*5130*/  UIMAD.WIDE.U32 UR8, UR31, UR43, URZ ;  /* 0x0000002b1f0872a5 */ /* 0x008fe4000f8e00ff */
[----:B------:R-:W-:Y:S02]  /*5140*/  ULEA UR21, UR10, UR21, 0x18 ;  /* 0x000000150a157291 */ /* 0x000fe4000f8ec0ff */
[----:B------:R-:W-:Y:S02]  /*5150*/  UISETP.NE.U32.AND UP6, UPT, UR38, URZ, UPT ;  /* 0x000000ff2600728c */ /* 0x000fe4000bfc5070 */
[----:B------:R-:W-:Y:S02]  /*5160*/  UIADD3 UR46, UPT, UPT, UR21, 0x118, URZ ;  /* 0x00000118152e7890 */ /* 0x000fe4000fffe0ff */
[----:B------:R-:W-:Y:S02]  /*5170*/  UIADD3 UR33, UPT, UPT, UR21, 0x100, URZ ;  /* 0x0000010015217890 */ /* 0x000fe4000fffe0ff */
[----:B------:R-:W-:-:S02]  /*5180*/  UIADD3 UR25, UPT, UPT, UR21, 0x108, URZ ;  /* 0x0000010815197890 */ /* 0x000fc4000fffe0ff */
[----:B------:R-:W-:Y:S02]  /*5190*/  UIADD3 UR17, UPT, UPT, UR21, 0x110, URZ ;  /* 0x0000011015117890 */ /* 0x000fe4000fffe0ff */
[----:B------:R-:W-:Y:S02]  /*51a0*/  UISETP.NE.AND.EX UP5, UPT, UR5, URZ, UPT, UP0 ;  /* 0x000000ff0500728c */ /* 0x000fe4000bfa5300 */
[----:B------:R-:W-:Y:S01]  /*51b0*/  UISETP.NE.AND UP0, UPT, UR45, 0x1, UPT ;  /* 0x000000012d00788c */ /* 0x000fe2000bf05270 */
[----:B------:R-:W-:Y:S01]  /*51c0*/  UMOV UR51, UR7 ;  /* 0x0000000700337c82 */ /* 0x000fe20008000000 */
[----:B------:R-:W-:Y:S01]  /*51d0*/  UMOV UR50, UR9 ;  /* 0x0000000900327c82 */ /* 0x000fe20008000000 */
[----:B------:R-:W-:Y:S01]  /*51e0*/  UISETP.NE.AND UP0, UPT, UR15, 0x1, UPT ;  /* 0x000000010f00788c */ /* 0x000fe2000bf05270 */
[----:B------:R-:W-:Y:S01]  /*51f0*/  UMOV UR29, URZ ;  /* 0x000000ff001d7c82 */ /* 0x000fe20008000000 */
[----:B------:R-:W-:Y:S02]  /*5200*/  UPLOP3.LUT UP4, UPT, UPT, UPT, UPT, 0x40, 0x4 ;  /* 0x000000000004789c */ /* 0x000fe40003f8e870 */
[----:B------:R-:W-:Y:S01]  /*5210*/  UISETP.GE.AND UP2, UPT, UR45, 0x1, UPT ;  /* 0x000000012d00788c */ /* 0x000fe2000bf46270 */
[----:B------:R-:W3:Y:S01]  /*5220*/  LDCU.64 UR22, c[0x0][0xf28] ;  /* 0x0001e500ff1677ac */ /* 0x000ee20008000a00 */
[----:B------:R-:W-:-:S02]  /*5230*/  UISETP.NE.AND.EX UP6, UPT, UR39, URZ, UPT, UP6 ;  /* 0x000000ff2700728c */ /* 0x000fc4000bfc5360 */
[----:B------:R-:W-:Y:S02]  /*5240*/  UPRMT UR46, UR10, 0x654, UR46 ;  /* 0x000006540a2e7896 */ /* 0x000fe4000800002e */
[----:B------:R-:W-:Y:S02]  /*5250*/  UPRMT UR49, UR10, 0x654, UR33 ;  /* 0x000006540a317896 */ /* 0x000fe40008000021 */
[----:B------:R-:W-:Y:S02]  /*5260*/  UPRMT UR48, UR10, 0x654, UR25 ;  /* 0x000006540a307896 */ /* 0x000fe40008000019 */
[----:B------:R-:W-:Y:S02]  /*5270*/  UPRMT UR47, UR10, 0x654, UR17 ;  /* 0x000006540a2f7896 */ /* 0x000fe40008000011 */
[----:B------:R-:W-:Y:S02]  /*5280*/  USHF.R.U32.HI UR51, URZ, UR41, UR51 ;  /* 0x00000029ff337299 */ /* 0x000fe40008011633 */
[----:B--2---:R-:W-:-:S02]  /*5290*/  USHF.R.U32.HI UR50, URZ, UR53, UR50 ;  /* 0x00000035ff327299 */ /* 0x004fc40008011632 */
[----:B------:R-:W-:Y:S02]  /*52a0*/  UISETP.NE.AND UP0, UPT, UR42, 0x1, UPT ;  /* 0x000000012a00788c */ /* 0x000fe4000bf05270 */
[----:B-1----:R-:W-:-:S11]  /*52b0*/  UISETP.NE.AND UP3, UPT, UR4, 0x1, UPT ;  /* 0x000000010400788c */ /* 0x002fd6000bf65270 */
.L_x_110:
[C---:B------:R-:W-:Y:S02]  /*52c0*/  LEA R8, R10.reuse, UR21, 0x3 ;  /* 0x000000150a087c11 */ /* 0x040fe4000f8e18ff */
[----:B------:R-:W-:Y:S02]  /*52d0*/  SHF.L.U32 R5, R9, 0x1f, RZ ;  /* 0x0000001f09057819 */ /* 0x000fe400000006ff */
[----:B------:R-:W-:Y:S02]  /*52e0*/  LEA R6, R10, UR21, 0x4 ;  /* 0x000000150a067c11 */ /* 0x000fe4000f8e20ff */
[----:B-1----:R-:W1:Y:S02]  /*52f0*/  SYNCS.PHASECHK.TRANS64.TRYWAIT P0, [R8+URZ+0x150], R5 ;  /* 0x00015005080075a7 */ /* 0x002e6400080011ff */
[----:B-1----:R-:W-:Y:S05]  /*5300*/  @!P0 BRA `(.L_x_100) ;  /* 0x0000008000a88947 */ /* 0x002fea0003800000 */
.L_x_213:
[----:B-1----:R-:W1:Y:S01]  /*5310*/  LDS.128 R4, [R6+0x1b0] ;  /* 0x0001b00006047984 */ /* 0x002e620000000c00 */
[----:B------:R-:W-:Y:S01]  /*5320*/  UISETP.GE.AND UP0, UPT, UR45, 0x1, UPT ;  /* 0x000000012d00788c */ /* 0x000fe2000bf06270 */
[----:B------:R-:W-:Y:S01]  /*5330*/  @!PT LDS RZ, [RZ] ;  /* 0x00000000fffff984 */ /* 0x000fe20000000800 */
[----:B------:R-:W-:Y:S01]  /*5340*/  @!PT LDS RZ, [RZ] ;  /* 0x00000000fffff984 */ /* 0x000fe20000000800 */
[----:B------:R-:W-:Y:S01]  /*5350*/  @!PT LDS RZ, [RZ] ;  /* 0x00000000fffff984 */ /* 0x000fe20000000800 */
[----:B------:R-:W-:Y:S01]  /*5360*/  @!PT LDS RZ, [RZ] ;  /* 0x00000000fffff984 */ /* 0x000fe20000000800 */
[----:B------:R2:W-:Y:S06]  /*5370*/  MEMBAR.ALL.CTA ;  /* 0x0000000000007992 */ /* 0x0005ec0000008000 */
[----:B--2---:R-:W2:Y:S01]  /*5380*/  FENCE.VIEW.ASYNC.S ;  /* 0x00000000000073c6 */ /* 0x004ea20000000000 */
[----:B-1----:R-:W-:Y:S11]  /*5390*/  LOP3.LUT P0, RZ, R6, 0x1, RZ, 0xc0, !PT ;  /* 0x0000000106ff7812 */ /* 0x002ff6000780c0ff */
[----:B------:R-:W-:Y:S02]  /*53a0*/  @!UPT UIADD3 URZ, UPT, UPT, URZ, URZ, URZ ;  /* 0x000000fffffff290 */ /* 0x000fe4000fffe0ff */
[----:B--2---:R-:W-:Y:S01]  /*53b0*/  VOTEU.ANY UP2, P0 ;  /* 0x0000000000ff7886 */ /* 0x004fe20000040100 */
[----:B------:R-:W-:Y:S11]  /*53c0*/  PLOP3.LUT P0, PT, PT, PT, UP2, 0x80, 0x8 ;  /* 0x000000000008781c */ /* 0x000ff60003f0f028 */
[----:B------:R-:W-:Y:S02]  /*53d0*/  @!UPT UIADD3 URZ, UPT, UPT, URZ, URZ, URZ ;  /* 0x000000fffffff290 */ /* 0x000fe4000fffe0ff */
[----:B------:R-:W-:Y:S02]  /*53e0*/  @P0 SHF.R.U32.HI R0, RZ, 0x10, R5 ;  /* 0x00000010ff000819 */ /* 0x000fe40000011605 */
[----:B------:R-:W-:Y:S02]  /*53f0*/  @P0 MOV R2, R4 ;  /* 0x0000000400020202 */ /* 0x000fe40000000f00 */
[----:B------:R-:W-:Y:S01]  /*5400*/  @P0 R2UR UR4, R0 ;  /* 0x00000000000402ca */ /* 0x000fe200000e0000 */
[----:B------:R-:W-:Y:S01]  /*5410*/  VIADD R0, R8, 0x160 ;  /* 0x0000016008007836 */ /* 0x000fe20000000000 */
[----:B------:R-:W-:Y:S02]  /*5420*/  @P0 LOP3.LUT R4, R5, 0xffff, RZ, 0xc0, !PT ;  /* 0x0000ffff05040812 */ /* 0x000fe400078ec0ff */
[----:B------:R-:W-:Y:S02]  /*5430*/  @P0 R2UR UR6, R2 ;  /* 0x00000000020602ca */ /* 0x000fe400000e0000 */
[----:B------:R-:W-:Y:S02]  /*5440*/  PRMT R0, RZ, 0x654, R0 ;  /* 0x00000654ff007816 */ /* 0x000fe40000000000 */
[----:B------:R-:W-:Y:S02]  /*5450*/  @P0 R2UR UR5, R4 ;  /* 0x00000000040502ca */ /* 0x000fe400000e0000 */
[----:B------:R1:W-:Y:S03]  /*5460*/  SYNCS.ARRIVE.TRANS64.RED.A1T0 RZ, [R0+URZ], RZ ;  /* 0x000000ff00ff79a7 */ /* 0x0003e600081004ff */
[----:B------:R-:W-:Y:S04]  /*5470*/  @UP2 UMOV UR30, UR4 ;  /* 0x00000004001e2c82 */ /* 0x000fe80008000000 */
[----:B------:R-:W-:Y:S04]  /*5480*/  @UP2 UMOV UR14, UR6 ;  /* 0x00000006000e2c82 */ /* 0x000fe80008000000 */
[----:B------:R-:W-:Y:S01]  /*5490*/  @UP2 UMOV UR13, UR5 ;  /* 0x00000005000d2c82 */ /* 0x000fe20008000000 */
[----:B------:R-:W-:Y:S05]  /*54a0*/  BRA.U !UP0, `(.L_x_101) ;  /* 0x0000000108c07547 */ /* 0x000fea000b800000 */
[----:B------:R-:W-:Y:S02]  /*54b0*/  UIMAD.WIDE.U32 UR18, UR13, UR43, URZ ;  /* 0x0000002b0d1272a5 */ /* 0x000fe4000f8e00ff */
[----:B------:R-:W-:Y:S02]  /*54c0*/  UP2UR UR16, UPR, URZ, 0x4 ;  /* 0x00000004ff107883 */ /* 0x000fe40008000000 */
[----:B------:R-:W-:Y:S02]  /*54d0*/  UISETP.NE.AND UP2, UPT, UR42, 0x1, UPT ;  /* 0x000000012a00788c */ /* 0x000fe4000bf45270 */
[----:B------:R-:W-:Y:S02]  /*54e0*/  UIMAD.WIDE.U32 UR26, UR14, UR40, URZ ;  /* 0x000000280e1a72a5 */ /* 0x000fe4000f8e00ff */
[----:B------:R-:W-:Y:S02]  /*54f0*/  USEL UR4, UR31, UR50, !UP2 ;  /* 0x000000321f047287 */ /* 0x000fe4000d000000 */
[----:B------:R-:W-:Y:S02]  /*5500*/  UISETP.NE.AND UP0, UPT, UR15, 0x1, UPT ;  /* 0x000000010f00788c */ /* 0x000fe4000bf05270 */
[----:B------:R-:W-:Y:S02]  /*5510*/  UP2UR UR24, UPR, URZ, 0x2 ;  /* 0x00000002ff187883 */ /* 0x000fe40008000000 */
[----:B------:R-:W-:Y:S02]  /*5520*/  UISETP.NE.AND UP1, UPT, UR45, 0x1, UPT ;  /* 0x000000012d00788c */ /* 0x000fe4000bf25270 */
[----:B---3--:R-:W-:Y:S02]  /*5530*/  UIMAD.WIDE.U32 UR8, UR4, UR22, URZ ;  /* 0x00000016040872a5 */ /* 0x008fe4000f8e00ff */
[----:B------:R-:W-:Y:S01]  /*5540*/  USEL UR7, UR37, UR51, !UP0 ;  /* 0x0000003325077287 */ /* 0x000fe2000c000000 */
[----:B------:R-:W-:Y:S02]  /*5550*/  UMOV UR5, UR19 ;  /* 0x0000001300057c82 */ /* 0x000fe40008000000 */
[----:B------:R-:W-:Y:S02]  /*5560*/  USHF.R.U32.HI UR6, URZ, UR53, UR5 ;  /* 0x00000035ff067299 */ /* 0x000fe40008011605 */
[----:B------:R-:W-:Y:S02]  /*5570*/  UIMAD.WIDE.U32 UR10, UR7, UR22, URZ ;  /* 0x00000016070a72a5 */ /* 0x000fe4000f8e00ff */
[----:B------:R-:W-:Y:S02]  /*5580*/  USEL UR6, UR13, UR6, !UP2 ;  /* 0x000000060d067287 */ /* 0x000fe4000d000000 */
[----:B------:R-:W-:Y:S01]  /*5590*/  UISETP.NE.AND UP2, UPT, UR16, URZ, UPT ;  /* 0x000000ff1000728c */ /* 0x000fe2000bf45270 */
[----:B------:R-:W-:Y:S02]  /*55a0*/  UMOV UR5, UR27 ;  /* 0x0000001b00057c82 */ /* 0x000fe40008000000 */
[----:B------:R-:W-:Y:S03]  /*55b0*/  USHF.R.U32.HI UR12, URZ, UR41, UR5 ;  /* 0x00000029ff0c7299 */ /* 0x000fe60008011605 */
[----:B------:R-:W-:Y:S02]  /*55c0*/  UMOV UR5, UR9 ;  /* 0x0000000900057c82 */ /* 0x000fe40008000000 */
[----:B------:R-:W-:Y:S03]  /*55d0*/  @UP1 USHF.R.U32.HI UR4, URZ, UR23, UR5 ;  /* 0x00000017ff041299 */ /* 0x000fe60008011605 */
[----:B------:R-:W-:Y:S01]  /*55e0*/  UMOV UR5, UR11 ;  /* 0x0000000b00057c82 */ /* 0x000fe20008000000 */
[----:B------:R-:W-:Y:S02]  /*55f0*/  UIMAD UR4, UR45, UR4, URZ ;  /* 0x000000042d0472a4 */ /* 0x000fe4000f8e02ff */
[----:B------:R-:W-:Y:S02]  /*5600*/  @UP1 USHF.R.U32.HI UR7, URZ, UR23, UR5 ;  /* 0x00000017ff071299 */ /* 0x000fe40008011605 */
[----:B------:R-:W-:Y:S02]  /*5610*/  USEL UR5, UR14, UR12, !UP0 ;  /* 0x0000000c0e057287 */ /* 0x000fe4000c000000 */
[----:B------:R-:W-:Y:S02]  /*5620*/  UIMAD.WIDE.U32 UR10, UR6, UR22, URZ ;  /* 0x00000016060a72a5 */ /* 0x000fe4000f8e00ff */
[----:B------:R-:W-:Y:S02]  /*5630*/  UIMAD UR8, UR45, UR7, URZ ;  /* 0x000000072d0872a4 */ /* 0x000fe4000f8e02ff */
[----:B------:R-:W-:Y:S03]  /*5640*/  UISETP.GE.AND UP0, UPT, UR6, UR4, UPT ;  /* 0x000000040600728c */ /* 0x000fe6000bf06270 */
[----:B------:R-:W-:Y:S01]  /*5650*/  UMOV UR4, UR11 ;  /* 0x0000000b00047c82 */ /* 0x000fe20008000000 */
[----:B------:R-:W-:Y:S02]  /*5660*/  UISETP.GE.OR UP0, UPT, UR5, UR8, UP0 ;  /* 0x000000080500728c */ /* 0x000fe40008706670 */
[----:B------:R-:W-:Y:S02]  /*5670*/  USHF.R.U32.HI UR4, URZ, UR23, UR4 ;  /* 0x00000017ff047299 */ /* 0x000fe40008011604 */
[----:B------:R-:W-:Y:S02]  /*5680*/  UIMAD.WIDE.U32 UR8, UR5, UR22, URZ ;  /* 0x00000016050872a5 */ /* 0x000fe4000f8e00ff */
[----:B------:R-:W-:Y:S04]  /*5690*/  USEL UR10, UR6, UR4, !UP1 ;  /* 0x00000004060a7287 */ /* 0x000fe8000c800000 */
[----:B------:R-:W-:Y:S01]  /*56a0*/  UIADD3 UR11, UPT, UPT, -UR10, URZ, URZ ;  /* 0x000000ff0a0b7290 */ /* 0x000fe2000fffe1ff */
[----:B------:R-:W-:Y:S02]  /*56b0*/  @!UP0 UMOV UR4, UR9 ;  /* 0x0000000900048c82 */ /* 0x000fe40008000000 */
[----:B------:R-:W-:Y:S02]  /*56c0*/  @!UP0 USHF.R.U32.HI UR4, URZ, UR23, UR4 ;  /* 0x00000017ff048299 */ /* 0x000fe40008011604 */
[----:B------:R-:W-:Y:S02]  /*56d0*/  UIMAD UR8, UR45, UR11, UR6 ;  /* 0x0000000b2d0872a4 */ /* 0x000fe4000f8e0206 */
[----:B------:R-:W-:Y:S02]  /*56e0*/  @!UP0 USEL UR4, UR5, UR4, !UP1 ;  /* 0x0000000405048287 */ /* 0x000fe4000c800000 */
[----:B------:R-:W-:Y:S02]  /*56f0*/  UISETP.NE.AND UP1, UPT, UR24, URZ, UPT ;  /* 0x000000ff1800728c */ /* 0x000fe4000bf25270 */
[----:B------:R-:W-:Y:S02]  /*5700*/  @!UP0 UIMAD UR8, UR7, UR8, UR4 ;  /* 0x00000008070882a4 */ /* 0x000fe4000f8e0204 */
[----:B------:R-:W-:Y:S02]  /*5710*/  @!UP0 UIADD3 UR9, UPT, UPT, UR10, -UR4, URZ ;  /* 0x800000040a098290 */ /* 0x000fe4000fffe0ff */
[----:B------:R-:W-:Y:S02]  /*5720*/  UIADD3 UR4, UPT, UPT, -UR5, URZ, URZ ;  /* 0x000000ff05047290 */ /* 0x000fe4000fffe1ff */
[----:B------:R-:W-:Y:S02]  /*5730*/  UIADD3 UR7, UPT, UPT, -UR6, URZ, URZ ;  /* 0x000000ff06077290 */ /* 0x000fe4000fffe1ff */
[----:B------:R-:W-:Y:S02]  /*5740*/  @!UP0 UIMAD UR6, UR9, UR45, UR5 ;  /* 0x0000002d090682a4 */ /* 0x000fe4000f8e0205 */
[----:B------:R-:W-:Y:S02]  /*5750*/  UIMAD UR14, UR15, UR4, UR14 ;  /* 0x000000040f0e72a4 */ /* 0x000fe4000f8e020e */
[----:B------:R-:W-:Y:S01]  /*5760*/  UIMAD UR13, UR42, UR7, UR13 ;  /* 0x000000072a0d72a4 */ /* 0x000fe2000f8e020d */
[----:B------:R-:W-:Y:S02]  /*5770*/  @!UP0 UMOV UR5, UR8 ;  /* 0x0000000800058c82 */ /* 0x000fe40008000000 */
[----:B------:R-:W-:Y:S02]  /*5780*/  UIMAD UR14, UR5, UR15, UR14 ;  /* 0x0000000f050e72a4 */ /* 0x000fe4000f8e020e */
[----:B------:R-:W-:Y:S11]  /*5790*/  UIMAD UR13, UR6, UR42, UR13 ;  /* 0x0000002a060d72a4 */ /* 0x000ff6000f8e020d */
[----:B------:R-:W-:Y:S01]  /*57a0*/  @!UPT UIADD3 URZ, UPT, UPT, URZ, URZ, URZ ;  /* 0x000000fffffff290 */ /* 0x000fe2000fffe0ff */
.L_x_101:
[----:B------:R-:W2:Y:S01]  /*57b0*/  @!UP3 LDCU.128 UR8, c[0x0][0xf10] ;  /* 0x0001e200ff08b7ac */ /* 0x000ea20008000c00 */
[----:B------:R-:W-:Y:S02]  /*57c0*/  ISETP.NE.U32.AND P0, PT, RZ, UR38, PT ;  /* 0x00000026ff007c0c */ /* 0x000fe4000bf05070 */
[----:B------:R-:W-:Y:S02]  /*57d0*/  SHF.L.U32 R4, R11, 0x1f, RZ ;  /* 0x0000001f0b047819 */ /* 0x000fe400000006ff */
[----:B------:R-:W-:Y:S01]  /*57e0*/  ISETP.NE.AND.EX P0, PT, RZ, UR39, PT, P0 ;  /* 0x00000027ff007c0c */ /* 0x000fe2000bf05300 */
[----:B------:R-:W4:Y:S01]  /*57f0*/  @!UP3 LDCU UR5, c[0x0][0xf0c] ;  /* 0x0001e180ff05b7ac */ /* 0x000f220008000800 */
[----:B------:R-:W-:Y:S02]  /*5800*/  USHF.L.U32 UR35, UR28, 0x7, URZ ;  /* 0x000000071c237899 */ /* 0x000fe400080006ff */
[----:B--2---:R-:W-:Y:S07]  /*5810*/  UIMAD.WIDE.U32 UR6, UR14, UR8, URZ ;  /* 0x000000080e0672a5 */ /* 0x004fee000f8e00ff */
[----:B------:R-:W-:Y:S01]  /*5820*/  @!UP3 UMOV UR4, UR7 ;  /* 0x000000070004bc82 */ /* 0x000fe20008000000 */
[----:B----4-:R-:W-:Y:S02]  /*5830*/  @!UP3 UISETP.NE.AND UP0, UPT, UR5, 0x1, UPT ;  /* 0x000000010500b88c */ /* 0x010fe4000bf05270 */
[----:B------:R-:W-:Y:S02]  /*5840*/  @!UP3 USHF.R.U32.HI UR4, URZ, UR9, UR4 ;  /* 0x00000009ff04b299 */ /* 0x000fe40008011604 */
[----:B------:R-:W-:Y:S02]  /*5850*/  UIMAD.WIDE.U32 UR6, UR13, UR11, URZ ;  /* 0x0000000b0d0672a5 */ /* 0x000fe4000f8e00ff */
[----:B------:R-:W-:Y:S02]  /*5860*/  @!UP3 USEL UR8, UR14, UR4, !UP0 ;  /* 0x000000040e08b287 */ /* 0x000fe4000c000000 */
[----:B------:R-:W-:Y:S03]  /*5870*/  @!UP3 UISETP.NE.AND UP0, UPT, UR10, 0x1, UPT ;  /* 0x000000010a00b88c */ /* 0x000fe6000bf05270 */
[----:B------:R-:W-:Y:S01]  /*5880*/  @!UP3 UMOV UR6, UR7 ;  /* 0x000000070006bc82 */ /* 0x000fe20008000000 */
[----:B------:R-:W-:Y:S01]  /*5890*/  USHF.L.U32 UR7, UR20, 0x8, URZ ;  /* 0x0000000814077899 */ /* 0x000fe200080006ff */
[----:B------:R-:W2:Y:S02]  /*58a0*/  @!UP3 LDCU UR4, c[0x0][0xf20] ;  /* 0x0001e400ff04b7ac */ /* 0x000ea40008000800 */
[----:B--2---:R-:W-:Y:S04]  /*58b0*/  @!UP3 USHF.R.U32.HI UR6, URZ, UR4, UR6 ;  /* 0x00000004ff06b299 */ /* 0x004fe80008011606 */
[----:B------:R-:W-:Y:S04]  /*58c0*/  @!UP3 USEL UR6, UR13, UR6, !UP0 ;  /* 0x000000060d06b287 */ /* 0x000fe8000c000000 */
[----:B------:R-:W-:Y:S02]  /*58d0*/  @!UP3 UIADD3 UR4, UPT, UPT, -UR8, UR6, URZ ;  /* 0x000000060804b290 */ /* 0x000fe4000fffe1ff */
[----:B------:R-:W-:Y:S02]  /*58e0*/  @!UP3 UIADD3 UR6, UPT, UPT, UR8, -UR6, URZ ;  /* 0x800000060806b290 */ /* 0x000fe4000fffe0ff */
[----:B------:R-:W-:Y:S02]  /*58f0*/  @!UP3 UIMAD UR14, UR4, UR5, UR14 ;  /* 0x00000005040eb2a4 */ /* 0x000fe4000f8e020e */
[----:B------:R-:W-:Y:S01]  /*5900*/  @!UP3 UIMAD UR13, UR6, UR10, UR13 ;  /* 0x0000000a060db2a4 */ /* 0x000fe2000f8e020d */
[----:B------:R-:W-:Y:S11]  /*5910*/  BRA.U UP4, `(.L_x_102) ;  /* 0x0000000104107547 */ /* 0x000ff6000b800000 */
[----:B-1----:R-:W-:Y:S04]  /*5920*/  MOV R0, UR52 ;  /* 0x0000003400007c02 */ /* 0x002fe80008000f00 */
[----:B------:R-:W-:Y:S04]  /*5930*/  SHF.L.U32 R5, R0, 0x1f, RZ ;  /* 0x0000001f00057819 */ /* 0x000fe800000006ff */
[----:B------:R-:W1:Y:S02]  /*5940*/  SYNCS.PHASECHK.TRANS64.TRYWAIT P1, [UR21+0x148], R5 ;  /* 0x00014805ff0075a7 */ /* 0x000e640008021115 */
[----:B-1----:R-:W-:Y:S05]  /*5950*/  @!P1 BRA `(.L_x_103) ;  /* 0x0000007c00289947 */ /* 0x002fea0003800000 */
.L_x_102:
[----:B------:R-:W-:Y:S05]  /*5960*/  BRA.U !UP6, `(.L_x_104) ;  /* 0x000000010e387547 */ /* 0x000fea000b800000 */
[----:B------:R-:W-:Y:S01]  /*5970*/  UPLOP3.LUT UP1, UPT, UPT, UPT, UP5, 0x80, 0x8 ;  /* 0x000000000008789c */ /* 0x000fe20003f2f050 */
[----:B-1----:R-:W-:Y:S01]  /*5980*/  HFMA2 R0, -RZ, RZ, 0, 5.9604644775390625e-08 ;  /* 0x00000001ff007431 */ /* 0x002fe200000001ff */
[----:B------:R-:W1:Y:S01]  /*5990*/  LDCU.64 UR8, c[0x0][0x358] ;  /* 0x00006b00ff0877ac */ /* 0x000e620008000a00 */
[----:B------:R-:W-:Y:S03]  /*59a0*/  IMAD.MOV.U32 R139, RZ, RZ, 0x1 ;  /* 0x00000001ff8b7424 */ /* 0x000fe600078e00ff */
[----:B------:R-:W-:Y:S05]  /*59b0*/  PLOP3.LUT P1, PT, PT, PT, UP1, 0x80, 0x8 ;  /* 0x000000000008781c */ /* 0x000fea0003f2f018 */
[----:B------:R-:W2:Y:S01]  /*59c0*/  @UP1 LDCU.64 UR4, c[0x0][0xc88] ;  /* 0x00019100ff0417ac */ /* 0x000ea20008000a00 */
[----:B------:R-:W-:Y:S07]  /*59d0*/  @UP1 UIMAD UR6, UR44, UR38, URZ ;  /* 0x000000262c0612a4 */ /* 0x000fee000f8e02ff */
[----:B------:R-:W-:Y:S01]  /*59e0*/  @!P1 PRMT R139, R0, 0x7610, R139 ;  /* 0x00007610008b9816 */ /* 0x000fe2000000008b */
[----:B--2---:R-:W-:Y:S06]  /*59f0*/  @UP1 UIMAD.WIDE UR4, UR6, 0x4, UR4 ;  /* 0x00000004060418a5 */ /* 0x004fec000f8e0204 */
[----:B------:R-:W-:Y:S01]  /*5a00*/  IMAD.U32 R6, RZ, RZ, UR4 ;  /* 0x00000004ff067e24 */ /* 0x000fe2000f8e00ff */
[----:B------:R-:W-:Y:S04]  /*5a10*/  MOV R7, UR5 ;  /* 0x0000000500077c02 */ /* 0x000fe80008000f00 */
[----:B------:R-:W2:Y:S01]  /*5a20*/  @!UP1 LDCU UR4, c[0x0][0xc80] ;  /* 0x00019000ff0497ac */ /* 0x000ea20008000800 */
[----:B-1---5:R4:W5:Y:S02]  /*5a30*/  @P1 LDG.E R71, desc[UR8][R6.64] ;  /* 0x0000000806471981 */ /* 0x022964000c1e1900 */
[----:B--2-4-:R-:W-:Y:S07]  /*5a40*/  @!P1 IMAD.U32 R71, RZ, RZ, UR4 ;  /* 0x00000004ff479e24 */ /* 0x014fee000f8e00ff */
.L_x_104:
[----:B-----5:R-:W-:Y:S01]  /*5a50*/  @!P0 FSETP.EQ.AND P2, PT, R71, RZ, PT ;  /* 0x000000ff4700820b */ /* 0x020fe20003f42000 */
[----:B------:R-:W-:Y:S01]  /*5a60*/  @!UPT UIADD3 URZ, UPT, UPT, URZ, URZ, URZ ;  /* 0x000000fffffff290 */ /* 0x000fe2000fffe0ff */
[----:B------:R-:W-:Y:S11]  /*5a70*/  @!P0 BRA `(.L_x_105) ;  /* 0x0000000000148947 */ /* 0x000ff60003800000 */
[----:B------:R-:W-:Y:S02]  /*5a80*/  LOP3.LUT P0, RZ, R139, 0xff, RZ, 0xc0, !PT ;  /* 0x000000ff8bff7812 */ /* 0x000fe4000780c0ff */
[----:B------:R-:W-:Y:S04]  /*5a90*/  PLOP3.LUT P2, PT, PT, PT, UP1, 0x80, 0x8 ;  /* 0x000000000008781c */ /* 0x000fe80003f4f018 */
[----:B------:R-:W-:Y:S07]  /*5aa0*/  PLOP3.LUT P2, PT, P2, PT, PT, 0x8, 0x80 ;  /* 0x000000000080781c */ /* 0x000fee000174e170 */
[----:B------:R-:W-:Y:S11]  /*5ab0*/  @P0 FSETP.EQ.AND P2, PT, R71, RZ, PT ;  /* 0x000000ff4700020b */ /* 0x000ff60003f42000 */
[----:B------:R-:W-:Y:S02]  /*5ac0*/  @!UPT UIADD3 URZ, UPT, UPT, URZ, URZ, URZ ;  /* 0x000000fffffff290 */ /* 0x000fe4000fffe0ff */
.L_x_105:
[----:B------:R-:W2:Y:S01]  /*5ad0*/  SYNCS.PHASECHK.TRANS64.TRYWAIT P0, [UR21+0x120], R4 ;  /* 0x00012004ff0075a7 */ /* 0x000ea20008001115 */
[----:B------:R-:W-:Y:S04]  /*5ae0*/  ELECT P1, URZ, PT ;  /* 0x0000000000ff782f */ /* 0x000fe80003820000 */
[----:B------:R-:W-:Y:S01]  /*5af0*/  PLOP3.LUT P1, PT, P2, P1, PT, 0xf2, 0x2f ;  /* 0x00000000002f781c */ /* 0x000fe20001723e72 */
[----:B------:R-:W-:Y:S01]  /*5b00*/  @!UPT UIADD3 URZ, UPT, UPT, URZ, URZ, URZ ;  /* 0x000000fffffff290 */ /* 0x000fe2000fffe0ff */
[----:B--2---:R-:W-:Y:S11]  /*5b10*/  @!P0 BRA `(.L_x_106) ;  /* 0x0000007800d08947 */ /* 0x004ff60003800000 */
.L_x_216:
[----:B------:R-:W-:Y:S01]  /*5b20*/  @!P1 IADD3 R2, P0, PT, R12, 0x980, RZ ;  /* 0x000009800c029810 */ /* 0x000fe20007f1e0ff */
[----:B------:R-:W-:Y:S01]  /*5b30*/  ULOP3.LUT UR4, UR29, 0x1, URZ, 0xc0, !UPT ;  /* 0x000000011d047892 */ /* 0x000fe2000f8ec0ff */
[----:B------:R-:W-:Y:S02]  /*5b40*/  VOTEU.ALL UP0, P1 ;  /* 0x0000000000ff7886 */ /* 0x000fe40000800000 */
[----:B------:R-:W-:Y:S01]  /*5b50*/  @!P1 R2UR UR6, R2 ;  /* 0x00000000020692ca */ /* 0x000fe200000e0000 */
[----:B-1----:R-:W-:Y:S01]  /*5b60*/  @!P1 IMAD.X R0, RZ, RZ, R13, P0 ;  /* 0x000000ffff009224 */ /* 0x002fe200000e060d */
[----:B------:R-:W-:Y:S01]  /*5b70*/  UMOV UR10, 0x0 ;  /* 0x00000000000a7882 */ /* 0x000fe20000000000 */
[----:B------:R-:W-:Y:S01]  /*5b80*/  ISETP.NE.AND P0, PT, RZ, UR4, !P1 ;  /* 0x00000004ff007c0c */ /* 0x000fe2000cf05270 */
[----:B------:R-:W-:Y:S02]  /*5b90*/  @!UP0 UIADD3 UR8, UPT, UPT, UR7, 0xc0, URZ ;  /* 0x000000c007088890 */ /* 0x000fe4000fffe0ff */
[----:B------:R-:W-:Y:S01]  /*5ba0*/  @!P1 R2UR UR5, R0 ;  /* 0x00000000000592ca */ /* 0x000fe200000e0000 */
[----:B------:R-:W-:Y:S01]  /*5bb0*/  @!UP0 UIADD3 UR32, UPT, UPT, UR21, 0x400, URZ ;  /* 0x0000040015208890 */ /* 0x000fe2000fffe0ff */
[----:B------:R-:W-:Y:S02]  /*5bc0*/  VOTEU.ALL UP0, P1 ;  /* 0x0000000000ff7886 */ /* 0x000fe40000800000 */
[----:B------:R-:W-:Y:S01]  /*5bd0*/  @!P1 IMAD.U32 R0, RZ, RZ, UR8 ;  /* 0x00000008ff009e24 */ /* 0x000fe2000f8e00ff */
[----:B------:R-:W-:Y:S01]  /*5be0*/  UMOV UR11, 0x10000000 ;  /* 0x10000000000b7882 */ /* 0x000fe20000000000 */
[----:B------:R-:W-:Y:S01]  /*5bf0*/  UMOV UR36, UR44 ;  /* 0x0000002c00247c82 */ /* 0x000fe20008000000 */
[----:B------:R-:W-:Y:S03]  /*5c00*/  IMAD.U32 R6, RZ, RZ, UR6 ;  /* 0x00000006ff067e24 */ /* 0x000fe6000f8e00ff */
[----:B------:R-:W-:Y:S01]  /*5c10*/  @P0 IMAD R0, RZ, RZ, UR7 ;  /* 0x00000007ff000e24 */ /* 0x000fe2000f8e02ff */
[----:B------:R-:W-:Y:S02]  /*5c20*/  PLOP3.LUT P0, PT, P1, PT, PT, 0x8, 0x80 ;  /* 0x000000000080781c */ /* 0x000fe40000f0e170 */
[----:B------:R-:W-:Y:S01]  /*5c30*/  IMAD.U32 R7, RZ, RZ, UR5 ;  /* 0x00000005ff077e24 */ /* 0x000fe2000f8e00ff */
[----:B------:R-:W-:Y:S10]  /*5c40*/  @!P1 R2UR UR8, R6 ;  /* 0x00000000060892ca */ /* 0x000ff400000e0000 */
[----:B------:R-:W-:Y:S01]  /*5c50*/  @P0 R2UR.BROADCAST UR34, R0 ;  /* 0x00000000002202ca */ /* 0x000fe200008e0000 */
[----:B------:R-:W-:Y:S01]  /*5c60*/  @!P1 IMAD.MOV.U32 R0, RZ, RZ, 0x4000 ;  /* 0x00004000ff009424 */ /* 0x000fe200078e00ff */
[----:B------:R-:W-:Y:S11]  /*5c70*/  @!P1 R2UR UR9, R7 ;  /* 0x00000000070992ca */ /* 0x000ff600000e0000 */
[----:B------:R-:W-:Y:S02]  /*5c80*/  @!UPT UIADD3 URZ, UPT, UPT, URZ, URZ, URZ ;  /* 0x000000fffffff290 */ /* 0x000fe4000fffe0ff */
[----:B------:R1:W-:Y:S01]  /*5c90*/  @!UP0 UTMALDG.3D [UR32], [UR8], desc[UR10] ;  /* 0x00000a20080085b4 */ /* 0x0003e20008011000 */
[----:B------:R1:W-:Y:S01]  /*5ca0*/  @!P1 SYNCS.ARRIVE.TRANS64.RED.A0TR RZ, [UR21+0x100], R0 ;  /* 0x00010000ffff99a7 */ /* 0x0003e20008300415 */
[----:B------:R-:W-:Y:S01]  /*5cb0*/  SYNCS.ARRIVE.TRANS64.RED.A1T0 RZ, [UR49], RZ ;  /* 0x000000ffffff79a7 */ /* 0x000fe20008100431 */
[----:B------:R-:W2:Y:S02]  /*5cc0*/  SYNCS.PHASECHK.TRANS64.TRYWAIT P0, [UR21+0x128], R4 ;  /* 0x00012804ff0075a7 */ /* 0x000ea40008001115 */
[----:B-12---:R-:W-:Y:S05]  /*5cd0*/  @!P0 BRA `(.L_x_107) ;  /* 0x0000007800788947 */ /* 0x006fea0003800000 */
.L_x_218:
[----:B------:R-:W-:Y:S01]  /*5ce0*/  VOTEU.ALL UP0, P1 ;  /* 0x0000000000ff7886 */ /* 0x000fe20000800000 */
[----:B------:R-:W-:Y:S01]  /*5cf0*/  @!P1 IADD3 R2, P0, PT, R12, 0x980, RZ ;  /* 0x000009800c029810 */ /* 0x000fe20007f1e0ff */
[----:B------:R-:W-:Y:S01]  /*5d00*/  UMOV UR10, 0x0 ;  /* 0x00000000000a7882 */ /* 0x000fe20000000000 */
[----:B------:R-:W-:Y:S01]  /*5d10*/  UMOV UR11, 0x10000000 ;  /* 0x10000000000b7882 */ /* 0x000fe20000000000 */
[----:B------:R-:W-:Y:S01]  /*5d20*/  UMOV UR27, UR35 ;  /* 0x00000023001b7c82 */ /* 0x000fe20008000000 */
[----:B------:R-:W-:Y:S01]  /*5d30*/  @!UP0 UIMAD UR5, UR4, -0x40, UR7 ;  /* 0xffffffc0040588a4 */ /* 0x000fe2000f8e0207 */
[----:B------:R-:W-:Y:S01]  /*5d40*/  @!P1 IMAD.X R0, RZ, RZ, R13, P0 ;  /* 0x000000ffff009224 */ /* 0x000fe200000e060d */
[----:B------:R-:W-:Y:S01]  /*5d50*/  @!P1 R2UR UR6, R2 ;  /* 0x00000000020692ca */ /* 0x000fe200000e0000 */
[----:B------:R-:W-:Y:S02]  /*5d60*/  @!UP0 UIADD3 UR24, UPT, UPT, UR21, 0x4400, URZ ;  /* 0x0000440015188890 */ /* 0x000fe4000fffe0ff */
[----:B------:R-:W-:Y:S02]  /*5d70*/  @!UP0 UIADD3 UR26, UPT, UPT, UR5, 0x80, URZ ;  /* 0x00000080051a8890 */ /* 0x000fe4000fffe0ff */
[----:B------:R-:W-:Y:S01]  /*5d80*/  @!P1 R2UR UR5, R0 ;  /* 0x00000000000592ca */ /* 0x000fe200000e0000 */
[----:B------:R-:W-:Y:S01]  /*5d90*/  VOTEU.ALL UP0, P1 ;  /* 0x0000000000ff7886 */ /* 0x000fe20000800000 */
[----:B------:R-:W-:Y:S01]  /*5da0*/  @!P1 IMAD.MOV.U32 R0, RZ, RZ, 0x4000 ;  /* 0x00004000ff009424 */ /* 0x000fe200078e00ff */
[----:B------:R-:W-:Y:S05]  /*5db0*/  UMOV UR28, UR44 ;  /* 0x0000002c001c7c82 */ /* 0x000fea0008000000 */
[----:B------:R-:W-:Y:S05]  /*5dc0*/  IMAD.U32 R6, RZ, RZ, UR6 ;  /* 0x00000006ff067e24 */ /* 0x000fea000f8e00ff */
[----:B------:R-:W-:Y:S01]  /*5dd0*/  IMAD.U32 R7, RZ, RZ, UR5 ;  /* 0x00000005ff077e24 */ /* 0x000fe2000f8e00ff */
[----:B------:R-:W-:Y:S04]  /*5de0*/  @!P1 R2UR UR8, R6 ;  /* 0x00000000060892ca */ /* 0x000fe800000e0000 */
[----:B------:R-:W-:Y:S11]  /*5df0*/  @!P1 R2UR UR9, R7 ;  /* 0x00000000070992ca */ /* 0x000ff600000e0000 */
[----:B------:R-:W-:Y:S02]  /*5e00*/  @!UPT UIADD3 URZ, UPT, UPT, URZ, URZ, URZ ;  /* 0x000000fffffff290 */ /* 0x000fe4000fffe0ff */
[----:B------:R2:W-:Y:S01]  /*5e10*/  @!UP0 UTMALDG.3D [UR24], [UR8], desc[UR10] ;  /* 0x00000a18080085b4 */ /* 0x0005e20008011000 */
[----:B------:R2:W-:Y:S01]  /*5e20*/  @!P1 SYNCS.ARRIVE.TRANS64.RED.A0TR RZ, [UR21+0x108], R0 ;  /* 0x00010800ffff99a7 */ /* 0x0005e20008300415 */
[----:B------:R-:W-:Y:S01]  /*5e30*/  SYNCS.ARRIVE.TRANS64.RED.A1T0 RZ, [UR48], RZ ;  /* 0x000000ffffff79a7 */ /* 0x000fe20008100430 */
[----:B------:R-:W4:Y:S02]  /*5e40*/  SYNCS.PHASECHK.TRANS64.TRYWAIT P0, [UR21+0x130], R4 ;  /* 0x00013004ff0075a7 */ /* 0x000f240008001115 */
[----:B--2-4-:R-:W-:Y:S05]  /*5e50*/  @!P0 BRA `(.L_x_108) ;  /* 0x0000007800308947 */ /* 0x014fea0003800000 */
.L_x_220:
[----:B------:R-:W-:Y:S01]  /*5e60*/  VOTEU.ALL UP0, P1 ;  /* 0x0000000000ff7886 */ /* 0x000fe20000800000 */
[----:B------:R-:W-:Y:S01]  /*5e70*/  @!P1 IADD3 R2, P0, PT, R12, 0x980, RZ ;  /* 0x000009800c029810 */ /* 0x000fe20007f1e0ff */
[----:B------:R-:W-:Y:S01]  /*5e80*/  UMOV UR10, 0x0 ;  /* 0x00000000000a7882 */ /* 0x000fe20000000000 */
[----:B------:R-:W-:Y:S01]  /*5e90*/  UMOV UR11, 0x10000000 ;  /* 0x10000000000b7882 */ /* 0x000fe20000000000 */
[----:B------:R-:W-:Y:S01]  /*5ea0*/  UMOV UR19, UR35 ;  /* 0x0000002300137c82 */ /* 0x000fe20008000000 */
[----:B------:R-:W-:Y:S01]  /*5eb0*/  @!UP0 ULEA UR5, UR4, UR7, 0x6 ;  /* 0x0000000704058291 */ /* 0x000fe2000f8e30ff */
        /* <DEDUP_REMOVED lines=18> */
.L_x_222:
[----:B------:R-:W-:Y:S01]  /*5fe0*/  @!P1 IADD3 R2, P0, PT, R12, 0x980, RZ ;  /* 0x000009800c029810 */ /* 0x000fe20007f1e0ff */
[----:B------:R-:W-:Y:S01]  /*5ff0*/  UMOV UR11, UR35 ;  /* 0x00000023000b7c82 */ /* 0x000fe20008000000 */
[----:B------:R-:W-:Y:S01]  /*6000*/  R2UR UR18, R141 ;  /* 0x000000008d1272ca */ /* 0x000fe200000e0000 */
[----:B------:R-:W-:Y:S01]  /*6010*/  UMOV UR12, UR44 ;  /* 0x0000002c000c7c82 */ /* 0x000fe20008000000 */
[----:B------:R-:W-:Y:S01]  /*6020*/  @!P1 R2UR UR6, R2 ;  /* 0x00000000020692ca */ /* 0x000fe200000e0000 */
[----:B------:R-:W-:Y:S01]  /*6030*/  @!P1 IMAD.X R0, RZ, RZ, R13, P0 ;  /* 0x000000ffff009224 */ /* 0x000fe200000e060d */
[----:B------:R-:W-:Y:S01]  /*6040*/  ISETP.NE.OR P0, PT, RZ, UR4, P1 ;  /* 0x00000004ff007c0c */ /* 0x000fe20008f05670 */
[----:B------:R-:W-:Y:S01]  /*6050*/  VOTEU.ALL UP0, P1 ;  /* 0x0000000000ff7886 */ /* 0x000fe20000800000 */
[----:B------:R-:W-:Y:S01]  /*6060*/  VIADD R10, R10, 0x1 ;  /* 0x000000010a0a7836 */ /* 0x000fe20000000000 */
[----:B------:R-:W-:Y:S01]  /*6070*/  R2UR UR16, R142 ;  /* 0x000000008e1072ca */ /* 0x000fe200000e0000 */
[----:B------:R-:W-:Y:S01]  /*6080*/  UIADD3 UR29, UPT, UPT, UR29, 0x1, URZ ;  /* 0x000000011d1d7890 */ /* 0x000fe2000fffe0ff */
[----:B------:R-:W-:Y:S01]  /*6090*/  @!P1 R2UR UR5, R0 ;  /* 0x00000000000592ca */ /* 0x000fe200000e0000 */
[----:B------:R-:W-:Y:S01]  /*60a0*/  @!UP0 UIADD3 UR10, UPT, UPT, UR7, 0xc0, URZ ;  /* 0x000000c0070a8890 */ /* 0x000fe2000fffe0ff */
[----:B------:R-:W-:Y:S01]  /*60b0*/  LOP3.LUT R11, R11, 0x1, RZ, 0x3c, !PT ;  /* 0x000000010b0b7812 */ /* 0x000fe200078e3cff */
[----:B------:R-:W-:Y:S02]  /*60c0*/  @!UP0 UIADD3 UR8, UPT, UPT, UR21, 0xc400, URZ ;  /* 0x0000c40015088890 */ /* 0x000fe4000fffe0ff */
[----:B------:R-:W-:Y:S01]  /*60d0*/  @!UP0 UIADD3 UR9, UPT, UPT, UR21, 0x118, URZ ;  /* 0x0000011815098890 */ /* 0x000fe2000fffe0ff */
[----:B-1----:R-:W-:Y:S01]  /*60e0*/  IMAD.U32 R4, RZ, RZ, UR6 ;  /* 0x00000006ff047e24 */ /* 0x002fe2000f8e00ff */
[----:B------:R-:W-:Y:S01]  /*60f0*/  VOTEU.ALL UP0, P1 ;  /* 0x0000000000ff7886 */ /* 0x000fe20000800000 */
[----:B------:R-:W-:Y:S01]  /*6100*/  @!P1 IMAD.U32 R0, RZ, RZ, UR10 ;  /* 0x0000000aff009e24 */ /* 0x000fe2000f8e00ff */
[----:B------:R-:W-:Y:S01]  /*6110*/  UMOV UR6, 0x0 ;  /* 0x0000000000067882 */ /* 0x000fe20000000000 */
[----:B------:R-:W-:Y:S01]  /*6120*/  @!P0 IMAD R0, RZ, RZ, UR7 ;  /* 0x00000007ff008e24 */ /* 0x000fe2000f8e02ff */
[----:B------:R-:W-:Y:S01]  /*6130*/  @!P1 R2UR UR4, R4 ;  /* 0x00000000040492ca */ /* 0x000fe200000e0000 */
[----:B------:R-:W-:Y:S01]  /*6140*/  UMOV UR7, 0x10000000 ;  /* 0x1000000000077882 */ /* 0x000fe20000000000 */
[----:B------:R-:W-:Y:S01]  /*6150*/  IMAD.U32 R5, RZ, RZ, UR5 ;  /* 0x00000005ff057e24 */ /* 0x000fe2000f8e00ff */
[----:B------:R-:W-:Y:S01]  /*6160*/  PLOP3.LUT P0, PT, P1, PT, PT, 0x8, 0x80 ;  /* 0x000000000080781c */ /* 0x000fe20000f0e170 */
[----:B------:R-:W-:Y:S11]  /*6170*/  UIADD3 UR20, UPT, UPT, UR13, UR18, URZ ;  /* 0x000000120d147290 */ /* 0x000ff6000fffe0ff */
[----:B------:R-:W-:Y:S01]  /*6180*/  @!UPT UIADD3 URZ, UPT, UPT, URZ, URZ, URZ ;  /* 0x000000fffffff290 */ /* 0x000fe2000fffe0ff */
[----:B------:R-:W-:Y:S01]  /*6190*/  @P0 R2UR.BROADCAST UR10, R0 ;  /* 0x00000000000a02ca */ /* 0x000fe200008e0000 */
[----:B------:R-:W-:Y:S01]  /*61a0*/  UIADD3 UR28, UPT, UPT, UR14, UR16, URZ ;  /* 0x000000100e1c7290 */ /* 0x000fe2000fffe0ff */
[----:B------:R-:W-:Y:S01]  /*61b0*/  @!P1 R2UR UR5, R5 ;  /* 0x00000000050592ca */ /* 0x000fe200000e0000 */
[----:B------:R-:W-:Y:S01]  /*61c0*/  UMOV UR44, UR30 ;  /* 0x0000001e002c7c82 */ /* 0x000fe20008000000 */
[C---:B------:R-:W-:Y:S01]  /*61d0*/  ISETP.NE.AND P0, PT, R10.reuse, 0x2, PT ;  /* 0x000000020a00780c */ /* 0x040fe20003f05270 */
[----:B------:R-:W-:Y:S03]  /*61e0*/  UPLOP3.LUT UP4, UPT, UPT, UPT, UPT, 0x80, 0x8 ;  /* 0x000000000008789c */ /* 0x000fe60003f8f070 */
[----:B------:R-:W-:Y:S02]  /*61f0*/  SEL R0, RZ, 0x1, P0 ;  /* 0x00000001ff007807 */ /* 0x000fe40000000000 */
[----:B------:R-:W-:Y:S02]  /*6200*/  SEL R10, R10, RZ, P0 ;  /* 0x000000ff0a0a7207 */ /* 0x000fe40000000000 */
[----:B------:R-:W-:Y:S03]  /*6210*/  LOP3.LUT R9, R9, R0, RZ, 0x3c, !PT ;  /* 0x0000000009097212 */ /* 0x000fe600078e3cff */
[----:B------:R1:W-:Y:S01]  /*6220*/  @!UP0 UTMALDG.3D [UR8], [UR4], desc[UR6] ;  /* 0x00000608040085b4 */ /* 0x0003e20008011000 */
[----:B------:R1:W-:Y:S01]  /*6230*/  @!P1 SYNCS.ARRIVE.TRANS64.RED.A0TR RZ, [UR21+0x118], R3 ;  /* 0x00011803ffff99a7 */ /* 0x0003e20008300415 */
[----:B------:R-:W-:Y:S01]  /*6240*/  SYNCS.ARRIVE.TRANS64.RED.A1T0 RZ, [UR46], RZ ;  /* 0x000000ffffff79a7 */ /* 0x000fe2000810042e */
[----:B------:R-:W-:Y:S05]  /*6250*/  BRA.U UP2, `(.L_x_110) ;  /* 0xfffffff102187547 */ /* 0x000fea000b83ffff */
[----:B-1----:R-:W-:-:S04]  /*6260*/  SHF.L.U32 R3, R11, 0x1f, RZ ;  /* 0x0000001f0b037819 */ /* 0x002fc800000006ff */
[----:B------:R-:W1:Y:S02]  /*6270*/  SYNCS.PHASECHK.TRANS64.TRYWAIT P0, [UR21+0x120], R3 ;  /* 0x00012003ff0075a7 */ /* 0x000e640008001115 */
[----:B-1----:R-:W-:Y:S05]  /*6280*/  @!P0 BRA `(.L_x_111) ;  /* 0x0000007400548947 */ /* 0x002fea0003800000 */
.L_x_224:
[----:B------:R-:W2:Y:S02]  /*6290*/  SYNCS.PHASECHK.TRANS64.TRYWAIT P0, [UR21+0x128], R3 ;  /* 0x00012803ff0075a7 */ /* 0x000ea40008001115 */
[----:B--2---:R-:W-:Y:S05]  /*62a0*/  @!P0 BRA `(.L_x_112) ;  /* 0x0000007400648947 */ /* 0x004fea0003800000 */
.L_x_226:
[----:B------:R-:W2:Y:S02]  /*62b0*/  SYNCS.PHASECHK.TRANS64.TRYWAIT P0, [UR21+0x130], R3 ;  /* 0x00013003ff0075a7 */ /* 0x000ea40008001115 */
[----:B--2---:R-:W-:Y:S05]  /*62c0*/  @!P0 BRA `(.L_x_113) ;  /* 0x0000007400748947 */ /* 0x004fea0003800000 */
.L_x_228:
[----:B-1----:R-:W-:-:S07]  /*62d0*/  MOV R0, UR21 ;  /* 0x0000001500007c02 */ /* 0x002fce0008000f00 */
.L_x_114:
[----:B-1----:R-:W-:-:S04]  /*62e0*/  SHF.L.U32 R3, R11, 0x1f, RZ ;  /* 0x0000001f0b037819 */ /* 0x002fc800000006ff */
[----:B------:R1:W2:Y:S03]  /*62f0*/  SYNCS.PHASECHK.TRANS64.TRYWAIT P0, [R0+URZ+0x138], R3 ;  /* 0x00013803000075a7 */ /* 0x0002a600080011ff */
[----:B--2---:R-:W-:Y:S05]  /*6300*/  @!P0 NANOSLEEP.SYNCS 0x989680 ;  /* 0x009896800000895d */ /* 0x004fea0003900000 */
[----:B------:R-:W2:Y:S02]  /*6310*/  @!P0 SYNCS.PHASECHK.TRANS64 P0, [R0+URZ+0x138], R3 ;  /* 0x00013803000085a7 */ /* 0x000ea400080010ff */
[----:B--23--:R-:W-:Y:S05]  /*6320*/  @P0 EXIT ;  /* 0x000000000000094d */ /* 0x00cfea0003800000 */
[----:B------:R-:W-:Y:S05]  /*6330*/  BRA `(.L_x_114) ;  /* 0xfffffffc00e87947 */ /* 0x000fea000383ffff */
.L_x_99:
[----:B------:R-:W-:-:S06]  /*6340*/  UISETP.GE.AND UP0, UPT, UR21, 0x4, UPT ;  /* 0x000000041500788c */ /* 0x000fcc000bf06270 */
[----:B------:R-:W-:-:S13]  /*6350*/  PLOP3.LUT P0, PT, PT, PT, UP0, 0x80, 0x8 ;  /* 0x000000000008781c */ /* 0x000fda0003f0f008 */
[----:B-1----:R-:W-:Y:S05]  /*6360*/  @!P0 EXIT ;  /* 0x000000000000894d */ /* 0x002fea0003800000 */
[----:B------:R-:W1:Y:S08]  /*6370*/  S2UR UR4, SR_CgaCtaId ;  /* 0x00000000000479c3 */ /* 0x000e700000008800 */
[----:B------:R-:W-:Y:S01]  /*6380*/  BAR.SYNC.DEFER_BLOCKING 0x6, 0xa0 ;  /* 0x0182800000007b1d */ /* 0x000fe20000010000 */
[C---:B------:R-:W-:Y:S01]  /*6390*/  IMAD.SHL.U32 R0, R152.reuse, 0x40, RZ ;  /* 0x0000004098007824 */ /* 0x040fe200078e00ff */
[C---:B------:R-:W-:Y:S01]  /*63a0*/  LOP3.LUT R138, R152.reuse, 0x1, RZ, 0xc0, !PT ;  /* 0x00000001988a7812 */ /* 0x040fe200078ec0ff */
[----:B------:R-:W-:-:S02]  /*63b0*/  IMAD.SHL.U32 R133, R152, 0x8, RZ ;  /* 0x0000000898857824 */ /* 0x000fc400078e00ff */
[----:B------:R-:W-:Y:S02]  /*63c0*/  HFMA2 R151, -RZ, RZ, 0, 1.1920928955078125e-07 ;  /* 0x00000002ff977431 */ /* 0x000fe400000001ff */
[----:B------:R-:W-:Y:S01]  /*63d0*/  IMAD.U32 R2, R152, 0x10000, RZ ;  /* 0x0001000098027824 */ /* 0x000fe200078e00ff */
[----:B------:R-:W-:Y:S01]  /*63e0*/  UMOV UR46, 0x400 ;  /* 0x00000400002e7882 */ /* 0x000fe20000000000 */
[----:B------:R-:W2:Y:S01]  /*63f0*/  LDC.64 R136, c[0x0][0xcb0] ;  /* 0x00032c00ff887b82 */ /* 0x000ea20000000a00 */
[----:B------:R-:W-:Y:S01]  /*6400*/  LOP3.LUT R4, R0, 0x1c0, RZ, 0xc0, !PT ;  /* 0x000001c000047812 */ /* 0x000fe200078ec0ff */
[----:B------:R-:W-:Y:S01]  /*6410*/  IMAD.MOV.U32 R150, RZ, RZ, 0x4 ;  /* 0x00000004ff967424 */ /* 0x000fe200078e00ff */
[----:B------:R-:W-:Y:S01]  /*6420*/  ISETP.NE.U32.AND P0, PT, R138, 0x1, PT ;  /* 0x000000018a00780c */ /* 0x000fe20003f05070 */
[----:B------:R-:W-:Y:S01]  /*6430*/  IMAD.MOV.U32 R149, RZ, RZ, 0x1 ;  /* 0x00000001ff957424 */ /* 0x000fe200078e00ff */
[----:B------:R-:W-:Y:S01]  /*6440*/  LOP3.LUT R133, R4, 0x38, R133, 0xf8, !PT ;  /* 0x0000003804857812 */ /* 0x000fe200078ef885 */
[----:B------:R-:W-:Y:S01]  /*6450*/  IMAD.MOV.U32 R146, RZ, RZ, RZ ;  /* 0x000000ffff927224 */ /* 0x000fe200078e00ff */
[----:B------:R-:W-:Y:S01]  /*6460*/  LOP3.LUT R2, R2, 0x600000, RZ, 0xc0, !PT ;  /* 0x0060000002027812 */ /* 0x000fe200078ec0ff */
[----:B------:R-:W3:Y:S01]  /*6470*/  LDC.64 R134, c[0x0][0xca8] ;  /* 0x00032a00ff867b82 */ /* 0x000ee20000000a00 */
[----:B------:R-:W-:Y:S01]  /*6480*/  R2P PR, R152, 0x6 ;  /* 0x0000000698007804 */ /* 0x000fe20000000000 */
[----:B------:R-:W4:Y:S01]  /*6490*/  LDCU UR62, c[0x0][0x370] ;  /* 0x00006e00ff3e77ac */ /* 0x000f220008000800 */
[----:B------:R-:W-:-:S02]  /*64a0*/  LOP3.LUT R133, R133, 0x1e00, R0, 0xf8, !PT ;  /* 0x00001e0085857812 */ /* 0x000fc400078ef800 */
[----:B------:R-:W-:Y:S01]  /*64b0*/  P2R R0, PR, RZ, 0x1 ;  /* 0x00000001ff007803 */ /* 0x000fe20000000000 */
[----:B------:R-:W-:Y:S01]  /*64c0*/  UMOV UR38, URZ ;  /* 0x000000ff00267c82 */ /* 0x000fe20008000000 */
[----:B------:R-:W-:Y:S01]  /*64d0*/  LOP3.LUT R152, R152, 0x60, RZ, 0xc0, !PT ;  /* 0x0000006098987812 */ /* 0x000fe200078ec0ff */
[----:B-1----:R-:W-:Y:S01]  /*64e0*/  ULEA UR46, UR4, UR46, 0x18 ;  /* 0x0000002e042e7291 */ /* 0x002fe2000f8ec0ff */
[----:B------:R-:W-:Y:S01]  /*64f0*/  MOV R148, RZ ;  /* 0x000000ff00947202 */ /* 0x000fe20000000f00 */
[----:B------:R-:W1:Y:S01]  /*6500*/  LDCU.64 UR4, c[0x0][0xc90] ;  /* 0x00019200ff0477ac */ /* 0x000e620008000a00 */
[----:B------:R-:W-:Y:S02]  /*6510*/  SEL R151, R151, 0xfffffffe, !P1 ;  /* 0xfffffffe97977807 */ /* 0x000fe40004800000 */
[----:B------:R-:W-:Y:S01]  /*6520*/  SEL R150, R150, 0xfffffffc, !P2 ;  /* 0xfffffffc96967807 */ /* 0x000fe20005000000 */
[----:B------:R-:W2:Y:S03]  /*6530*/  LDCU UR41, c[0x0][0xf0c] ;  /* 0x0001e180ff2977ac */ /* 0x000ea60008000800 */
[----:B------:R-:W4:Y:S01]  /*6540*/  LDS R3, [UR46+0x1d0] ;  /* 0x0001d02eff037984 */ /* 0x000f220008000800 */
[----:B------:R-:W2:Y:S01]  /*6550*/  LDCU UR40, c[0x0][0xf30] ;  /* 0x0001e600ff2877ac */ /* 0x000ea20008000800 */
[----:B------:R-:W2:Y:S01]  /*6560*/  LDCU.64 UR60, c[0x0][0xc88] ;  /* 0x00019100ff3c77ac */ /* 0x000ea20008000a00 */
[----:B------:R-:W2:Y:S01]  /*6570*/  LDCU.64 UR42, c[0x0][0xf28] ;  /* 0x0001e500ff2a77ac */ /* 0x000ea20008000a00 */
[----:B-1----:R-:W-:Y:S01]  /*6580*/  IMAD.U32 R153, RZ, RZ, UR5 ;  /* 0x00000005ff997e24 */ /* 0x002fe2000f8e00ff */
[----:B------:R-:W-:Y:S01]  /*6590*/  UIADD3 UR5, UPT, UPT, UR46, 0x178, URZ ;  /* 0x000001782e057890 */ /* 0x000fe2000fffe0ff */
[----:B------:R-:W-:Y:S01]  /*65a0*/  IMAD.U32 R154, RZ, RZ, UR4 ;  /* 0x00000004ff9a7e24 */ /* 0x000fe2000f8e00ff */
[----:B------:R-:W-:-:S02]  /*65b0*/  UIADD3 UR4, UPT, UPT, UR46, 0x400, URZ ;  /* 0x000004002e047890 */ /* 0x000fc4000fffe0ff */
[----:B------:R-:W-:Y:S01]  /*65c0*/  ULOP3.LUT UR5, UR5, 0xfefffff8, URZ, 0xc0, !UPT ;  /* 0xfefffff805057892 */ /* 0x000fe2000f8ec0ff */
[----:B------:R-:W1:Y:S03]  /*65d0*/  LDCU.128 UR56, c[0x0][0xf10] ;  /* 0x0001e200ff3877ac */ /* 0x000e660008000c00 */
[----:B------:R-:W-:Y:S02]  /*65e0*/  IMAD.U32 R144, RZ, RZ, UR4 ;  /* 0x00000004ff907e24 */ /* 0x000fe4000f8e00ff */
[----:B------:R-:W-:Y:S01]  /*65f0*/  IMAD.U32 R155, RZ, RZ, UR5 ;  /* 0x00000005ff9b7e24 */ /* 0x000fe2000f8e00ff */
[----:B------:R-:W1:Y:S01]  /*6600*/  LDCU UR55, c[0x0][0x374] ;  /* 0x00006e80ff3777ac */ /* 0x000e620008000800 */
[----:B------:R-:W-:Y:S01]  /*6610*/  UMOV UR54, URZ ;  /* 0x000000ff00367c82 */ /* 0x000fe20008000000 */
[----:B------:R-:W-:Y:S01]  /*6620*/  UMOV UR52, URZ ;  /* 0x000000ff00347c82 */ /* 0x000fe20008000000 */
[----:B--234-:R-:W-:-:S07]  /*6630*/  IMAD.IADD R2, R3, 0x1, R2 ;  /* 0x0000000103027824 */ /* 0x01cfce00078e0202 */
.L_x_159:
[----:B-1----:R-:W-:Y:S02]  /*6640*/  LEA R8, R146, UR46, 0x3 ;  /* 0x0000002e92087c11 */ /* 0x002fe4000f8e18ff */
[----:B------:R-:W-:Y:S02]  /*6650*/  SHF.L.U32 R3, R148, 0x1f, RZ ;  /* 0x0000001f94037819 */ /* 0x000fe400000006ff */
[----:B------:R-:W-:Y:S02]  /*6660*/  LEA R5, R146, UR46, 0x4 ;  /* 0x0000002e92057c11 */ /* 0x000fe4000f8e20ff */
[----:B--2---:R-:W2:Y:S02]  /*6670*/  SYNCS.PHASECHK.TRANS64.TRYWAIT P0, [R8+URZ+0x150], R3 ;  /* 0x00015003080075a7 */ /* 0x004ea400080011ff */
[----:B--2---:R-:W-:Y:S05]  /*6680*/  @!P0 BRA `(.L_x_115) ;  /* 0x00000070009c8947 */ /* 0x004fea0003800000 */
.L_x_229:
[----:B------:R-:W3:Y:S01]  /*6690*/  LDS.128 R4, [R5+0x1b0] ;  /* 0x0001b00005047984 */ /* 0x000ee20000000c00 */
[----:B------:R-:W-:Y:S01]  /*66a0*/  UISETP.GE.AND UP0, UPT, UR45, 0x1, UPT ;  /* 0x000000012d00788c */ /* 0x000fe2000bf06270 */
[----:B------:R-:W-:Y:S01]  /*66b0*/  @!PT LDS RZ, [RZ] ;  /* 0x00000000fffff984 */ /* 0x000fe20000000800 */
[----:B------:R-:W-:Y:S01]  /*66c0*/  @!PT LDS RZ, [RZ] ;  /* 0x00000000fffff984 */ /* 0x000fe20000000800 */
[----:B------:R-:W-:Y:S01]  /*66d0*/  @!PT LDS RZ, [RZ] ;  /* 0x00000000fffff984 */ /* 0x000fe20000000800 */
[----:B------:R-:W-:Y:S01]  /*66e0*/  @!PT LDS RZ, [RZ] ;  /* 0x00000000fffff984 */ /* 0x000fe20000000800 */
[----:B------:R4:W-:Y:S06]  /*66f0*/  MEMBAR.ALL.CTA ;  /* 0x0000000000007992 */ /* 0x0009ec0000008000 */
[----:B----4-:R-:W4:Y:S01]  /*6700*/  FENCE.VIEW.ASYNC.S ;  /* 0x00000000000073c6 */ /* 0x010f220000000000 */
[----:B---3--:R-:W-:Y:S11]  /*6710*/  LOP3.LUT P0, RZ, R6, 0x1, RZ, 0xc0, !PT ;  /* 0x0000000106ff7812 */ /* 0x008ff6000780c0ff */
[----:B------:R-:W-:Y:S02]  /*6720*/  @!UPT UIADD3 URZ, UPT, UPT, URZ, URZ, URZ ;  /* 0x000000fffffff290 */ /* 0x000fe4000fffe0ff */
[----:B----4-:R-:W-:Y:S01]  /*6730*/  VOTEU.ANY UP1, P0 ;  /* 0x0000000000ff7886 */ /* 0x010fe20000020100 */
[----:B------:R-:W-:Y:S01]  /*6740*/  PLOP3.LUT P0, PT, PT, PT, UP1, 0x80, 0x8 ;  /* 0x000000000008781c */ /* 0x000fe20003f0f018 */
[----:B------:R-:W-:Y:S06]  /*6750*/  UP2UR UR4, UPR, URZ, 0x2 ;  /* 0x00000002ff047883 */ /* 0x000fec0008000000 */
[----:B------:R-:W-:Y:S06]  /*6760*/  IMAD.U32 R156, RZ, RZ, UR4 ;  /* 0x00000004ff9c7e24 */ /* 0x000fec000f8e00ff */
[----:B------:R-:W-:Y:S02]  /*6770*/  @P0 SHF.R.U32.HI R0, RZ, 0x10, R5 ;  /* 0x00000010ff000819 */ /* 0x000fe40000011605 */
[----:B--2---:R-:W-:Y:S02]  /*6780*/  @P0 MOV R3, R4 ;  /* 0x0000000400030202 */ /* 0x004fe40000000f00 */
        /* <DEDUP_REMOVED lines=11> */
[----:B------:R-:W3:Y:S01]  /*6840*/  LDCU UR12, c[0x0][0xf20] ;  /* 0x0001e400ff0c77ac */ /* 0x000ee20008000800 */
[----:B-1----:R-:W-:Y:S02]  /*6850*/  UIMAD.WIDE.U32 UR4, UR55, UR59, URZ ;  /* 0x0000003b370472a5 */ /* 0x002fe4000f8e00ff */
[----:B------:R-:W-:Y:S02]  /*6860*/  UIMAD.WIDE.U32 UR6, UR62, UR56, URZ ;  /* 0x000000383e0672a5 */ /* 0x000fe4000f8e00ff */
[----:B------:R-:W-:Y:S02]  /*6870*/  UISETP.NE.AND UP0, UPT, UR58, 0x1, UPT ;  /* 0x000000013a00788c */ /* 0x000fe4000bf05270 */
[----:B------:R-:W-:Y:S02]  /*6880*/  UIMAD.WIDE.U32 UR8, UR36, UR59, URZ ;  /* 0x0000003b240872a5 */ /* 0x000fe4000f8e00ff */
[----:B------:R-:W-:Y:S02]  /*6890*/  UISETP.NE.AND UP1, UPT, UR41, 0x1, UPT ;  /* 0x000000012900788c */ /* 0x000fe4000bf25270 */
[----:B------:R-:W-:Y:S02]  /*68a0*/  UIMAD.WIDE.U32 UR10, UR37, UR56, URZ ;  /* 0x00000038250a72a5 */ /* 0x000fe4000f8e00ff */
[----:B------:R-:W-:Y:S01]  /*68b0*/  UISETP.NE.AND UP2, UPT, UR45, 0x1, UPT ;  /* 0x000000012d00788c */ /* 0x000fe2000bf45270 */
[----:B------:R-:W-:Y:S02]  /*68c0*/  UMOV UR4, UR5 ;  /* 0x0000000500047c82 */ /* 0x000fe40008000000 */
[----:B---3--:R-:W-:Y:S03]  /*68d0*/  USHF.R.U32.HI UR5, URZ, UR12, UR4 ;  /* 0x0000000cff057299 */ /* 0x008fe60008011604 */
[----:B------:R-:W-:Y:S02]  /*68e0*/  UMOV UR4, UR7 ;  /* 0x0000000700047c82 */ /* 0x000fe40008000000 */
[----:B------:R-:W-:Y:S02]  /*68f0*/  USHF.R.U32.HI UR7, URZ, UR57, UR4 ;  /* 0x00000039ff077299 */ /* 0x000fe40008011604 */
[----:B------:R-:W-:Y:S02]  /*6900*/  USEL UR4, UR55, UR5, !UP0 ;  /* 0x0000000537047287 */ /* 0x000fe4000c000000 */
[----:B------:R-:W-:Y:S01]  /*6910*/  USEL UR7, UR62, UR7, !UP1 ;  /* 0x000000073e077287 */ /* 0x000fe2000c800000 */
[----:B------:R-:W-:Y:S01]  /*6920*/  UMOV UR5, UR9 ;  /* 0x0000000900057c82 */ /* 0x000fe20008000000 */
[----:B------:R-:W-:Y:S02]  /*6930*/  UIMAD.WIDE.U32 UR8, UR4, UR42, URZ ;  /* 0x0000002a040872a5 */ /* 0x000fe4000f8e00ff */
[----:B------:R-:W-:Y:S03]  /*6940*/  USHF.R.U32.HI UR6, URZ, UR12, UR5 ;  /* 0x0000000cff067299 */ /* 0x000fe60008011605 */
[----:B------:R-:W-:Y:S01]  /*6950*/  UMOV UR5, UR11 ;  /* 0x0000000b00057c82 */ /* 0x000fe20008000000 */
[----:B------:R-:W-:Y:S02]  /*6960*/  UIMAD.WIDE.U32 UR10, UR7, UR42, URZ ;  /* 0x0000002a070a72a5 */ /* 0x000fe4000f8e00ff */
[----:B------:R-:W-:Y:S02]  /*6970*/  USEL UR6, UR36, UR6, !UP0 ;  /* 0x0000000624067287 */ /* 0x000fe4000c000000 */
[----:B------:R-:W-:Y:S01]  /*6980*/  USHF.R.U32.HI UR5, URZ, UR57, UR5 ;  /* 0x00000039ff057299 */ /* 0x000fe20008011605 */
[----:B------:R-:W-:Y:S02]  /*6990*/  UMOV UR8, UR9 ;  /* 0x0000000900087c82 */ /* 0x000fe40008000000 */
[----:B------:R-:W-:Y:S01]  /*69a0*/  UMOV UR10, UR11 ;  /* 0x0000000b000a7c82 */ /* 0x000fe20008000000 */
[----:B------:R-:W-:Y:S02]  /*69b0*/  @UP2 USHF.R.U32.HI UR4, URZ, UR43, UR8 ;  /* 0x0000002bff042299 */ /* 0x000fe40008011608 */
[----:B------:R-:W-:Y:S02]  /*69c0*/  @UP2 USHF.R.U32.HI UR7, URZ, UR43, UR10 ;  /* 0x0000002bff072299 */ /* 0x000fe4000801160a */
[----:B------:R-:W-:Y:S02]  /*69d0*/  UIMAD UR4, UR45, UR4, URZ ;  /* 0x000000042d0472a4 */ /* 0x000fe4000f8e02ff */
[----:B------:R-:W-:Y:S02]  /*69e0*/  UIMAD.WIDE.U32 UR10, UR6, UR42, URZ ;  /* 0x0000002a060a72a5 */ /* 0x000fe4000f8e00ff */
[----:B------:R-:W-:Y:S02]  /*69f0*/  USEL UR5, UR37, UR5, !UP1 ;  /* 0x0000000525057287 */ /* 0x000fe4000c800000 */
[----:B------:R-:W-:Y:S02]  /*6a00*/  UIMAD UR8, UR45, UR7, URZ ;  /* 0x000000072d0872a4 */ /* 0x000fe4000f8e02ff */
[----:B------:R-:W-:Y:S03]  /*6a10*/  UISETP.GE.AND UP0, UPT, UR6, UR4, UPT ;  /* 0x000000040600728c */ /* 0x000fe6000bf06270 */
[----:B------:R-:W-:Y:S01]  /*6a20*/  UMOV UR4, UR11 ;  /* 0x0000000b00047c82 */ /* 0x000fe20008000000 */
[----:B------:R-:W-:Y:S02]  /*6a30*/  UISETP.GE.OR UP0, UPT, UR5, UR8, UP0 ;  /* 0x000000080500728c */ /* 0x000fe40008706670 */
[----:B------:R-:W-:Y:S02]  /*6a40*/  USHF.R.U32.HI UR4, URZ, UR43, UR4 ;  /* 0x0000002bff047299 */ /* 0x000fe40008011604 */
[----:B------:R-:W-:Y:S02]  /*6a50*/  UIMAD.WIDE.U32 UR8, UR5, UR42, URZ ;  /* 0x0000002a050872a5 */ /* 0x000fe4000f8e00ff */
[----:B------:R-:W-:Y:S02]  /*6a60*/  USEL UR11, UR6, UR4, !UP2 ;  /* 0x00000004060b7287 */ /* 0x000fe4000d000000 */
[----:B------:R-:W-:Y:S02]  /*6a70*/  UIADD3 UR8, UPT, UPT, -UR5, URZ, URZ ;  /* 0x000000ff05087290 */ /* 0x000fe4000fffe1ff */
[----:B------:R-:W-:Y:S01]  /*6a80*/  UIADD3 UR10, UPT, UPT, -UR11, URZ, URZ ;  /* 0x000000ff0b0a7290 */ /* 0x000fe2000fffe1ff */
[----:B------:R-:W-:Y:S01]  /*6a90*/  @!UP0 UMOV UR4, UR9 ;  /* 0x0000000900048c82 */ /* 0x000fe20008000000 */
[----:B------:R-:W-:Y:S02]  /*6aa0*/  UIADD3 UR9, UPT, UPT, -UR6, URZ, URZ ;  /* 0x000000ff06097290 */ /* 0x000fe4000fffe1ff */
[----:B------:R-:W-:Y:S02]  /*6ab0*/  @!UP0 USHF.R.U32.HI UR4, URZ, UR43, UR4 ;  /* 0x0000002bff048299 */ /* 0x000fe40008011604 */
[----:B------:R-:W-:Y:S02]  /*6ac0*/  UIMAD UR10, UR45, UR10, UR6 ;  /* 0x0000000a2d0a72a4 */ /* 0x000fe4000f8e0206 */
[----:B------:R-:W-:Y:S04]  /*6ad0*/  @!UP0 USEL UR4, UR5, UR4, !UP2 ;  /* 0x0000000405048287 */ /* 0x000fe8000d000000 */
[----:B------:R-:W-:Y:S02]  /*6ae0*/  @!UP0 UIMAD UR10, UR7, UR10, UR4 ;  /* 0x0000000a070a82a4 */ /* 0x000fe4000f8e0204 */
[----:B------:R-:W-:Y:S02]  /*6af0*/  @!UP0 UIADD3 UR11, UPT, UPT, UR11, -UR4, URZ ;  /* 0x800000040b0b8290 */ /* 0x000fe4000fffe0ff */
[----:B------:R-:W-:Y:S02]  /*6b00*/  UIMAD UR7, UR41, UR8, UR37 ;  /* 0x00000008290772a4 */ /* 0x000fe4000f8e0225 */
[----:B------:R-:W-:Y:S02]  /*6b10*/  @!UP0 UIMAD UR6, UR11, UR45, UR5 ;  /* 0x0000002d0b0682a4 */ /* 0x000fe4000f8e0205 */
[----:B------:R-:W-:Y:S01]  /*6b20*/  UIMAD UR4, UR58, UR9, UR36 ;  /* 0x000000093a0472a4 */ /* 0x000fe2000f8e0224 */
[----:B------:R-:W-:Y:S02]  /*6b30*/  @!UP0 UMOV UR5, UR10 ;  /* 0x0000000a00058c82 */ /* 0x000fe40008000000 */
[----:B------:R-:W-:Y:S02]  /*6b40*/  UIMAD UR37, UR5, UR41, UR7 ;  /* 0x00000029052572a4 */ /* 0x000fe4000f8e0207 */
[----:B------:R-:W-:Y:S11]  /*6b50*/  UIMAD UR36, UR6, UR58, UR4 ;  /* 0x0000003a062472a4 */ /* 0x000ff6000f8e0204 */
[----:B------:R-:W-:Y:S01]  /*6b60*/  @!UPT UIADD3 URZ, UPT, UPT, URZ, URZ, URZ ;  /* 0x000000fffffff290 */ /* 0x000fe2000fffe0ff */
.L_x_116:
[----:B------:R-:W-:Y:S01]  /*6b70*/  UISETP.NE.AND UP0, UPT, UR40, 0x1, UPT ;  /* 0x000000012800788c */ /* 0x000fe2000bf05270 */
[----:B------:R-:W-:Y:S01]  /*6b80*/  LOP3.LUT P0, RZ, R144, 0x3f0, RZ, 0xc0, !PT ;  /* 0x000003f090ff7812 */ /* 0x000fe2000780c0ff */
[----:B------:R-:W-:Y:S01]  /*6b90*/  USHF.L.U32 UR53, UR20, 0x8, URZ ;  /* 0x0000000814357899 */ /* 0x000fe200080006ff */
[----:B------:R-:W-:Y:S01]  /*6ba0*/  BSSY.RECONVERGENT B6, `(.L_x_117) ;  /* 0x0000034000067945 */ /* 0x000fe20003800200 */
[----:B------:R-:W-:Y:S01]  /*6bb0*/  USHF.L.U32 UR50, UR28, 0x7, URZ ;  /* 0x000000071c327899 */ /* 0x000fe200080006ff */
[----:B------:R-:W-:Y:S06]  /*6bc0*/  IADD3 R146, PT, PT, R146, 0x1, RZ ;  /* 0x0000000192927810 */ /* 0x000fec0007ffe0ff */
[----:B------:R-:W3:Y:S01]  /*6bd0*/  @!UP0 LDCU.128 UR12, c[0x0][0xf10] ;  /* 0x0001e200ff0c87ac */ /* 0x000ee20008000c00 */
[----:B------:R-:W4:Y:S01]  /*6be0*/  @!UP0 LDCU UR5, c[0x0][0xf0c] ;  /* 0x0001e180ff0587ac */ /* 0x000f220008000800 */
[----:B------:R-:W1:Y:S01]  /*6bf0*/  @!UP0 LDCU UR10, c[0x0][0xf20] ;  /* 0x0001e400ff0a87ac */ /* 0x000e620008000800 */
[----:B---3--:R-:W-:Y:S02]  /*6c00*/  UIMAD.WIDE.U32 UR8, UR37, UR12, URZ ;  /* 0x0000000c250872a5 */ /* 0x008fe4000f8e00ff */
[----:B------:R-:W-:Y:S02]  /*6c10*/  UIMAD.WIDE.U32 UR6, UR36, UR15, URZ ;  /* 0x0000000f240672a5 */ /* 0x000fe4000f8e00ff */
[----:B------:R-:W-:Y:S03]  /*6c20*/  @!UP0 UISETP.NE.AND UP1, UPT, UR14, 0x1, UPT ;  /* 0x000000010e00888c */ /* 0x000fe6000bf25270 */
[----:B------:R-:W-:Y:S01]  /*6c30*/  @!UP0 UMOV UR4, UR9 ;  /* 0x0000000900048c82 */ /* 0x000fe20008000000 */
[----:B----4-:R-:W-:Y:S02]  /*6c40*/  @!UP0 UISETP.NE.AND UP2, UPT, UR5, 0x1, UPT ;  /* 0x000000010500888c */ /* 0x010fe4000bf45270 */
[----:B------:R-:W-:Y:S01]  /*6c50*/  @!UP0 USHF.R.U32.HI UR4, URZ, UR13, UR4 ;  /* 0x0000000dff048299 */ /* 0x000fe20008011604 */
[----:B------:R-:W-:Y:S02]  /*6c60*/  @!UP0 UMOV UR6, UR7 ;  /* 0x0000000700068c82 */ /* 0x000fe40008000000 */
[----:B-1----:R-:W-:Y:S02]  /*6c70*/  @!UP0 USHF.R.U32.HI UR6, URZ, UR10, UR6 ;  /* 0x0000000aff068299 */ /* 0x002fe40008011606 */
[----:B------:R-:W-:Y:S02]  /*6c80*/  @!UP0 USEL UR7, UR37, UR4, !UP2 ;  /* 0x0000000425078287 */ /* 0x000fe4000d000000 */
[----:B------:R-:W-:Y:S04]  /*6c90*/  @!UP0 USEL UR6, UR36, UR6, !UP1 ;  /* 0x0000000624068287 */ /* 0x000fe8000c800000 */
[----:B------:R-:W-:Y:S02]  /*6ca0*/  @!UP0 UIADD3 UR4, UPT, UPT, -UR7, UR6, URZ ;  /* 0x0000000607048290 */ /* 0x000fe4000fffe1ff */
[----:B------:R-:W-:Y:S02]  /*6cb0*/  @!UP0 UIADD3 UR6, UPT, UPT, UR7, -UR6, URZ ;  /* 0x8000000607068290 */ /* 0x000fe4000fffe0ff */
[----:B------:R-:W-:Y:S02]  /*6cc0*/  @!UP0 UIMAD UR37, UR4, UR5, UR37 ;  /* 0x00000005042582a4 */ /* 0x000fe4000f8e0225 */
[----:B------:R-:W-:Y:S01]  /*6cd0*/  @!UP0 UIMAD UR36, UR6, UR14, UR36 ;  /* 0x0000000e062482a4 */ /* 0x000fe2000f8e0224 */
[----:B------:R-:W-:Y:S11]  /*6ce0*/  @!P0 BRA `(.L_x_118) ;  /* 0x00000000007c8947 */ /* 0x000ff60003800000 */
[----:B------:R-:W1:Y:S01]  /*6cf0*/  LDCU.64 UR8, c[0x4][0x80] ;  /* 0x01001000ff0877ac */ /* 0x000e620008000a00 */
[----:B------:R-:W-:Y:S01]  /*6d00*/  MOV R16, 0x0 ;  /* 0x0000000000107802 */ /* 0x000fe20000000f00 */
[----:B------:R-:W-:Y:S02]  /*6d10*/  HFMA2 R12, -RZ, RZ, 0, 5.9604644775390625e-08 ;  /* 0x00000001ff0c7431 */ /* 0x000fe400000001ff */
[----:B------:R-:W-:Y:S01]  /*6d20*/  IMAD.MOV.U32 R8, RZ, RZ, 0x70 ;  /* 0x00000070ff087424 */ /* 0x000fe200078e00ff */
[----:B------:R3:W4:Y:S01]  /*6d30*/  LDC.64 R14, c[0x4][R16] ;  /* 0x01000000100e7b82 */ /* 0x0007220000000a00 */
[----:B------:R-:W2:Y:S01]  /*6d40*/  LDCU.64 UR6, c[0x4][0x88] ;  /* 0x01001100ff0677ac */ /* 0x000ea20008000a00 */
[----:B------:R-:W-:Y:S01]  /*6d50*/  IMAD.MOV.U32 R13, RZ, RZ, RZ ;  /* 0x000000ffff0d7224 */ /* 0x000fe200078e00ff */
[----:B------:R-:W2:Y:S01]  /*6d60*/  LDCU.64 UR4, c[0x4][0x8] ;  /* 0x01000100ff0477ac */ /* 0x000ea20008000a00 */
[----:B-1----:R-:W-:Y:S01]  /*6d70*/  MOV R5, UR9 ;  /* 0x0000000900057c02 */ /* 0x002fe20008000f00 */
[----:B------:R-:W-:Y:S01]  /*6d80*/  IMAD.U32 R4, RZ, RZ, UR8 ;  /* 0x00000008ff047e24 */ /* 0x000fe2000f8e00ff */
[----:B--2---:R-:W-:Y:S01]  /*6d90*/  MOV R7, UR7 ;  /* 0x0000000700077c02 */ /* 0x004fe20008000f00 */
[----:B------:R-:W-:Y:S01]  /*6da0*/  IMAD.U32 R6, RZ, RZ, UR6 ;  /* 0x00000006ff067e24 */ /* 0x000fe2000f8e00ff */
[----:B------:R-:W-:Y:S01]  /*6db0*/  MOV R11, UR5 ;  /* 0x00000005000b7c02 */ /* 0x000fe20008000f00 */
[----:B------:R-:W-:Y:S02]  /*6dc0*/  IMAD.U32 R10, RZ, RZ, UR4 ;  /* 0x00000004ff0a7e24 */ /* 0x000fe4000f8e00ff */
[----:B------:R-:W-:Y:S07]  /*6dd0*/  LEPC R20, `(.L_x_119) ;  /* 0x000000001014794e */ /* 0x000fee0000000000 */
[----:B---345:R-:W-:Y:S05]  /*6de0*/  CALL.ABS.NOINC R14 ;  /* 0x000000000e007343 */ /* 0x038fea0003c00000 */
.L_x_119:
[----:B------:R-:W1:Y:S01]  /*6df0*/  LDCU.64 UR8, c[0x4][0x80] ;  /* 0x01001000ff0877ac */ /* 0x000e620008000a00 */
[----:B------:R-:W2:Y:S01]  /*6e00*/  LDC.64 R16, c[0x4][R16] ;  /* 0x0100000010107b82 */ /* 0x000ea20000000a00 */
[----:B------:R-:W-:Y:S02]  /*6e10*/  HFMA2 R12, -RZ, RZ, 0, 5.9604644775390625e-08 ;  /* 0x00000001ff0c7431 */ /* 0x000fe400000001ff */
[----:B------:R-:W-:Y:S02]  /*6e20*/  IMAD.MOV.U32 R8, RZ, RZ, 0x70 ;  /* 0x00000070ff087424 */ /* 0x000fe400078e00ff */
[----:B------:R-:W-:Y:S01]  /*6e30*/  IMAD.MOV.U32 R13, RZ, RZ, RZ ;  /* 0x000000ffff0d7224 */ /* 0x000fe200078e00ff */
[----:B------:R-:W3:Y:S01]  /*6e40*/  LDCU.64 UR6, c[0x4][0x88] ;  /* 0x01001100ff0677ac */ /* 0x000ee20008000a00 */
[----:B------:R-:W4:Y:S01]  /*6e50*/  LDCU.64 UR4, c[0x4][0x8] ;  /* 0x01000100ff0477ac */ /* 0x000f220008000a00 */
[----:B-1----:R-:W-:Y:S02]  /*6e60*/  MOV R4, UR8 ;  /* 0x0000000800047c02 */ /* 0x002fe40008000f00 */
[----:B------:R-:W-:Y:S02]  /*6e70*/  MOV R5, UR9 ;  /* 0x0000000900057c02 */ /* 0x000fe40008000f00 */
[----:B---3--:R-:W-:Y:S01]  /*6e80*/  MOV R7, UR7 ;  /* 0x0000000700077c02 */ /* 0x008fe20008000f00 */
[----:B------:R-:W-:Y:S01]  /*6e90*/  IMAD.U32 R6, RZ, RZ, UR6 ;  /* 0x00000006ff067e24 */ /* 0x000fe2000f8e00ff */
[----:B----4-:R-:W-:Y:S01]  /*6ea0*/  MOV R11, UR5 ;  /* 0x00000005000b7c02 */ /* 0x010fe20008000f00 */
[----:B------:R-:W-:Y:S02]  /*6eb0*/  IMAD.U32 R10, RZ, RZ, UR4 ;  /* 0x00000004ff0a7e24 */ /* 0x000fe4000f8e00ff */
[----:B------:R-:W-:Y:S07]  /*6ec0*/  LEPC R20, `(.L_x_118) ;  /* 0x000000001014794e */ /* 0x000fee0000000000 */
[----:B--2---:R-:W-:Y:S05]  /*6ed0*/  CALL.ABS.NOINC R16 ;  /* 0x0000000010007343 */ /* 0x004fea0003c00000 */
.L_x_118:
[----:B------:R-:W-:Y:S05]  /*6ee0*/  BSYNC.RECONVERGENT B6 ;  /* 0x0000000000067941 */ /* 0x000fea0003800200 */
.L_x_117:
[----:B------:R-:W-:Y:S02]  /*6ef0*/  R2UR UR6, R143 ;  /* 0x000000008f0672ca */ /* 0x000fe400000e0000 */
[----:B------:R-:W-:Y:S02]  /*6f00*/  R2UR UR5, R154 ;  /* 0x000000009a0572ca */ /* 0x000fe400000e0000 */
[----:B------:R-:W-:Y:S02]  /*6f10*/  R2UR UR4, R153 ;  /* 0x00000000990472ca */ /* 0x000fe400000e0000 */
[----:B------:R-:W-:Y:S02]  /*6f20*/  ISETP.NE.U32.AND P4, PT, R136, RZ, PT ;  /* 0x000000ff8800720c */ /* 0x000fe40003f85070 */
[----:B------:R-:W-:Y:S02]  /*6f30*/  ISETP.NE.U32.AND P2, PT, RZ, UR60, PT ;  /* 0x0000003cff007c0c */ /* 0x000fe4000bf45070 */
[----:B------:R-:W-:Y:S02]  /*6f40*/  ISETP.NE.AND.EX P4, PT, R137, RZ, PT, P4 ;  /* 0x000000ff8900720c */ /* 0x000fe40003f85340 */
[----:B------:R-:W-:Y:S01]  /*6f50*/  ISETP.NE.AND.EX P2, PT, RZ, UR61, PT, P2 ;  /* 0x0000003dff007c0c */ /* 0x000fe2000bf45320 */
[----:B------:R-:W-:Y:S02]  /*6f60*/  UISETP.NE.AND UP2, UPT, UR6, URZ, UPT ;  /* 0x000000ff0600728c */ /* 0x000fe4000bf45270 */
[----:B------:R-:W-:Y:S04]  /*6f70*/  UISETP.NE.U32.AND UP0, UPT, UR5, URZ, UPT ;  /* 0x000000ff0500728c */ /* 0x000fe8000bf05070 */
[----:B------:R-:W-:Y:S01]  /*6f80*/  UISETP.NE.AND.EX UP1, UPT, UR4, URZ, UPT, UP0 ;  /* 0x000000ff0400728c */ /* 0x000fe2000bf25300 */
[----:B------:R-:W-:Y:S01]  /*6f90*/  PLOP3.LUT P1, PT, PT, PT, UP2, 0x80, 0x8 ;  /* 0x000000000008781c */ /* 0x000fe20003f2f028 */
[----:B------:R-:W-:Y:S03]  /*6fa0*/  UPLOP3.LUT UP0, UPT, UPT, UPT, UPT, 0x40, 0x4 ;  /* 0x000000000004789c */ /* 0x000fe60003f0e870 */
[----:B------:R-:W-:Y:S06]  /*6fb0*/  @UP2 UPLOP3.LUT UP0, UPT, UPT, UPT, UP1, 0x80, 0x8 ;  /* 0x000000000008289c */ /* 0x000fec0003f0f010 */
[----:B------:R-:W-:Y:S01]  /*6fc0*/  PLOP3.LUT P0, PT, PT, PT, UP0, 0x80, 0x8 ;  /* 0x000000000008781c */ /* 0x000fe20003f0f008 */
[----:B------:R-:W-:Y:S01]  /*6fd0*/  @!UPT UIADD3 URZ, UPT, UPT, URZ, URZ, URZ ;  /* 0x000000fffffff290 */ /* 0x000fe2000fffe0ff */
[----:B------:R-:W-:Y:S11]  /*6fe0*/  BRA.U !UP1, `(.L_x_120) ;  /* 0x0000000109407547 */ /* 0x000ff6000b800000 */
[----:B------:R-:W-:Y:S01]  /*6ff0*/  UISETP.NE.U32.AND UP0, UPT, UR60, URZ, UPT ;  /* 0x000000ff3c00728c */ /* 0x000fe2000bf05070 */
[----:B------:R-:W-:Y:S01]  /*7000*/  R2UR UR6, R154 ;  /* 0x000000009a0672ca */ /* 0x000fe200000e0000 */
[----:B------:R-:W1:Y:S01]  /*7010*/  LDCU.64 UR8, c[0x0][0x358] ;  /* 0x00006b00ff0877ac */ /* 0x000e620008000a00 */
[----:B------:R-:W-:Y:S02]  /*7020*/  HFMA2 R139, -RZ, RZ, 0, 5.9604644775390625e-08 ;  /* 0x00000001ff8b7431 */ /* 0x000fe400000001ff */
[----:B--2---:R-:W-:Y:S01]  /*7030*/  IMAD.MOV.U32 R0, RZ, RZ, 0x1 ;  /* 0x00000001ff007424 */ /* 0x004fe200078e00ff */
[----:B------:R-:W-:Y:S06]  /*7040*/  UISETP.NE.AND.EX UP0, UPT, UR61, URZ, UPT, UP0 ;  /* 0x000000ff3d00728c */ /* 0x000fec000bf05300 */
[----:B------:R-:W-:Y:S05]  /*7050*/  PLOP3.LUT P3, PT, PT, PT, UP0, 0x80, 0x8 ;  /* 0x000000000008781c */ /* 0x000fea0003f6f008 */
[----:B------:R-:W2:Y:S01]  /*7060*/  @UP0 LDCU.64 UR4, c[0x0][0xc88] ;  /* 0x00019100ff0407ac */ /* 0x000ea20008000a00 */
[----:B------:R-:W-:Y:S07]  /*7070*/  @UP0 UIMAD UR6, UR44, UR6, URZ ;  /* 0x000000062c0602a4 */ /* 0x000fee000f8e02ff */
[----:B------:R-:W-:Y:S01]  /*7080*/  @!P3 PRMT R139, R0, 0x7610, R139 ;  /* 0x00007610008bb816 */ /* 0x000fe2000000008b */
[----:B--2---:R-:W-:Y:S06]  /*7090*/  @UP0 UIMAD.WIDE UR4, UR6, 0x4, UR4 ;  /* 0x00000004060408a5 */ /* 0x004fec000f8e0204 */
[----:B------:R-:W-:Y:S02]  /*70a0*/  IMAD.U32 R4, RZ, RZ, UR4 ;  /* 0x00000004ff047e24 */ /* 0x000fe4000f8e00ff */
[----:B------:R-:W-:Y:S03]  /*70b0*/  IMAD.U32 R5, RZ, RZ, UR5 ;  /* 0x00000005ff057e24 */ /* 0x000fe6000f8e00ff */
[----:B------:R-:W2:Y:S02]  /*70c0*/  @!UP0 LDCU UR4, c[0x0][0xc80] ;  /* 0x00019000ff0487ac */ /* 0x000ea40008000800 */
[----:B-1---5:R1:W5:Y:S02]  /*70d0*/  @P3 LDG.E R71, desc[UR8][R4.64] ;  /* 0x0000000804473981 */ /* 0x022364000c1e1900 */
[----:B-12---:R-:W-:Y:S02]  /*70e0*/  @!P3 MOV R71, UR4 ;  /* 0x000000040047bc02 */ /* 0x006fe40008000f00 */
.L_x_120:
[----:B------:R-:W-:Y:S05]  /*70f0*/  @!P4 BRA `(.L_x_121) ;  /* 0x000000000024c947 */ /* 0x000fea0003800000 */
[----:B------:R-:W-:Y:S01]  /*7100*/  ISETP.NE.U32.AND P3, PT, R134, RZ, PT ;  /* 0x000000ff8600720c */ /* 0x000fe20003f65070 */
[----:B------:R-:W1:Y:S03]  /*7110*/  LDCU.64 UR4, c[0x0][0x358] ;  /* 0x00006b00ff0477ac */ /* 0x000e660008000a00 */
[----:B------:R-:W-:Y:S11]  /*7120*/  ISETP.NE.AND.EX P3, PT, R135, RZ, PT, P3 ;  /* 0x000000ff8700720c */ /* 0x000ff60003f65330 */
[----:B------:R-:W-:Y:S02]  /*7130*/  @!UPT UIADD3 URZ, UPT, UPT, URZ, URZ, URZ ;  /* 0x000000fffffff290 */ /* 0x000fe4000fffe0ff */
[----:B------:R-:W3:Y:S01]  /*7140*/  @P3 LDC.64 R4, c[0x0][0xca8] ;  /* 0x00032a00ff043b82 */ /* 0x000ee20000000a00 */
[----:B--2---:R-:W-:Y:S04]  /*7150*/  @P3 IMAD R0, R136, UR44, RZ ;  /* 0x0000002c88003c24 */ /* 0x004fe8000f8e02ff */
[----:B---3--:R-:W-:Y:S05]  /*7160*/  @P3 IMAD.WIDE R4, R0, 0x4, R4 ;  /* 0x0000000400043825 */ /* 0x008fea00078e0204 */
[----:B-1---5:R1:W5:Y:S02]  /*7170*/  @P3 LDG.E R68, desc[UR4][R4.64] ;  /* 0x0000000404443981 */ /* 0x022364000c1e1900 */
[----:B-1----:R-:W3:Y:S02]  /*7180*/  @!P3 LDC R68, c[0x0][0xca0] ;  /* 0x00032800ff44bb82 */ /* 0x002ee40000000800 */
.L_x_121:
[----:B-----5:R-:W-:Y:S01]  /*7190*/  FSETP.NEU.AND P3, PT, R71, RZ, PT ;  /* 0x000000ff4700720b */ /* 0x020fe20003f6d000 */
[----:B------:R-:W-:Y:S01]  /*71a0*/  IMAD.SHL.U32 R164, R133, 0x2, RZ ;  /* 0x0000000285a47824 */ /* 0x000fe200078e00ff */
[----:B------:R-:W-:Y:S01]  /*71b0*/  SEL R5, RZ, 0xffffffff, P2 ;  /* 0xffffffffff057807 */ /* 0x000fe20001000000 */
[----:B------:R-:W-:Y:S01]  /*71c0*/  IMAD.SHL.U32 R78, R150, 0x10, RZ ;  /* 0x00000010964e7824 */ /* 0x000fe200078e00ff */
[----:B------:R-:W-:Y:S01]  /*71d0*/  @P1 LOP3.LUT P2, RZ, R139, 0xff, RZ, 0xc0, !PT ;  /* 0x000000ff8bff1812 */ /* 0x000fe2000784c0ff */
[----:B------:R-:W-:Y:S01]  /*71e0*/  VIADD R163, R164, UR46 ;  /* 0x0000002ea4a37c36 */ /* 0x000fe20008000000 */
[----:B------:R-:W-:Y:S01]  /*71f0*/  @P1 SEL R4, RZ, 0xffffffff, P3 ;  /* 0xffffffffff041807 */ /* 0x000fe20001800000 */
[----:B------:R-:W-:Y:S01]  /*7200*/  IMAD.MOV.U32 R94, RZ, RZ, -0x10 ;  /* 0xfffffff0ff5e7424 */ /* 0x000fe200078e00ff */
[----:B------:R-:W-:Y:S01]  /*7210*/  LOP3.LUT R149, R149, 0x1, RZ, 0x3c, !PT ;  /* 0x0000000195957812 */ /* 0x000fe200078e3cff */
[----:B------:R-:W-:Y:S01]  /*7220*/  IMAD.SHL.U32 R92, R151, 0x10, RZ ;  /* 0x00000010975c7824 */ /* 0x000fe200078e00ff */
[----:B------:R-:W-:Y:S01]  /*7230*/  @P0 SEL R4, R5, R4, !P2 ;  /* 0x0000000405040207 */ /* 0x000fe20005000000 */
[C---:B------:R-:W-:Y:S01]  /*7240*/  IMAD.IADD R147, R163.reuse, 0x1, R78 ;  /* 0x00000001a3937824 */ /* 0x040fe200078e024e */
[----:B------:R-:W-:Y:S01]  /*7250*/  PLOP3.LUT P0, PT, PT, PT, UP1, 0x80, 0x8 ;  /* 0x000000000008781c */ /* 0x000fe20003f0f018 */
[----:B------:R-:W-:Y:S01]  /*7260*/  IMAD.U32 R3, RZ, RZ, UR38 ;  /* 0x00000026ff037e24 */ /* 0x000fe2000f8e00ff */
[----:B------:R-:W-:Y:S01]  /*7270*/  @P1 LOP3.LUT R4, R4, 0x1, RZ, 0xc0, !PT ;  /* 0x0000000104041812 */ /* 0x000fe200078ec0ff */
[----:B------:R-:W-:Y:S01]  /*7280*/  IMAD.IADD R162, R163, 0x1, R92 ;  /* 0x00000001a3a27824 */ /* 0x000fe200078e025c */
[----:B------:R-:W-:Y:S01]  /*7290*/  LOP3.LUT P4, R145, R139, 0xff, RZ, 0xc0, !PT ;  /* 0x000000ff8b917812 */ /* 0x000fe2000788c0ff */
[--C-:B------:R-:W-:Y:S01]  /*72a0*/  IMAD.IADD R159, R92, 0x1, R147.reuse ;  /* 0x000000015c9f7824 */ /* 0x100fe200078e0293 */
[----:B------:R-:W-:Y:S01]  /*72b0*/  ISETP.NE.U32.OR P5, PT, R4, 0x1, !P1 ;  /* 0x000000010400780c */ /* 0x000fe20004fa5470 */
[----:B------:R-:W-:Y:S01]  /*72c0*/  IMAD.U32 R4, RZ, RZ, UR38 ;  /* 0x00000026ff047e24 */ /* 0x000fe2000f8e00ff */
[----:B------:R-:W-:Y:S01]  /*72d0*/  BSSY B1, `(.L_x_122) ;  /* 0x000004a000017945 */ /* 0x000fe20003800000 */
[----:B------:R-:W-:Y:S01]  /*72e0*/  IMAD.MOV.U32 R79, RZ, RZ, 0x1 ;  /* 0x00000001ff4f7424 */ /* 0x000fe200078e00ff */
[----:B------:R-:W-:Y:S01]  /*72f0*/  P2R R157, PR, RZ, 0x20 ;  /* 0x00000020ff9d7803 */ /* 0x000fe20000000000 */
[----:B------:R-:W-:Y:S01]  /*7300*/  IMAD.MOV.U32 R77, RZ, RZ, RZ ;  /* 0x000000ffff4d7224 */ /* 0x000fe200078e00ff */
[----:B--2---:R-:W-:Y:S02]  /*7310*/  SHF.L.U32 R0, R4, 0x1f, RZ ;  /* 0x0000001f04007819 */ /* 0x004fe400000006ff */
[----:B------:R-:W-:Y:S02]  /*7320*/  CS2R R130, SRZ ;  /* 0x0000000000827805 */ /* 0x000fe4000001ff00 */
[----:B------:R-:W-:Y:S02]  /*7330*/  SEL R4, RZ, 0xffffffff, P3 ;  /* 0xffffffffff047807 */ /* 0x000fe40001800000 */
[----:B------:R-:W-:Y:S02]  /*7340*/  CS2R R128, SRZ ;  /* 0x0000000000807805 */ /* 0x000fe4000001ff00 */
[----:B------:R-:W-:Y:S02]  /*7350*/  CS2R R122, SRZ ;  /* 0x00000000007a7805 */ /* 0x000fe4000001ff00 */
[----:B------:R-:W-:Y:S02]  /*7360*/  CS2R R120, SRZ ;  /* 0x0000000000787805 */ /* 0x000fe4000001ff00 */
[----:B------:R-:W-:Y:S02]  /*7370*/  @P0 SEL R4, R5, R4, !P4 ;  /* 0x0000000405040207 */ /* 0x000fe40006000000 */
[----:B------:R-:W-:Y:S02]  /*7380*/  CS2R R114, SRZ ;  /* 0x0000000000727805 */ /* 0x000fe4000001ff00 */
[----:B------:R-:W-:Y:S02]  /*7390*/  @P5 SHF.L.U32 R6, R149, 0x1f, RZ ;  /* 0x0000001f95065819 */ /* 0x000fe400000006ff */
[----:B------:R-:W-:Y:S02]  /*73a0*/  CS2R R112, SRZ ;  /* 0x0000000000707805 */ /* 0x000fe4000001ff00 */
[----:B------:R-:W-:Y:S02]  /*73b0*/  LOP3.LUT R4, R4, 0x1, RZ, 0xc0, !PT ;  /* 0x0000000104047812 */ /* 0x000fe400078ec0ff */
[----:B------:R-:W-:Y:S01]  /*73c0*/  CS2R R106, SRZ ;  /* 0x00000000006a7805 */ /* 0x000fe2000001ff00 */
[----:B------:R-:W1:Y:S01]  /*73d0*/  @P5 SYNCS.PHASECHK.TRANS64.TRYWAIT P2, [UR46+0x100], R6 ;  /* 0x00010006ff0055a7 */ /* 0x000e62000804112e */
[----:B------:R-:W-:Y:S02]  /*73e0*/  ISETP.NE.AND P0, PT, RZ, UR38, PT ;  /* 0x00000026ff007c0c */ /* 0x000fe4000bf05270 */
[----:B------:R-:W-:Y:S02]  /*73f0*/  CS2R R104, SRZ ;  /* 0x0000000000687805 */ /* 0x000fe4000001ff00 */
[----:B------:R-:W-:Y:S02]  /*7400*/  ISETP.NE.U32.AND P3, PT, R4, 0x1, PT ;  /* 0x000000010400780c */ /* 0x000fe40003f65070 */
[----:B------:R-:W-:Y:S02]  /*7410*/  CS2R R98, SRZ ;  /* 0x0000000000627805 */ /* 0x000fe4000001ff00 */
[----:B------:R-:W-:Y:S02]  /*7420*/  CS2R R96, SRZ ;  /* 0x0000000000607805 */ /* 0x000fe4000001ff00 */
[----:B------:R-:W-:Y:S02]  /*7430*/  CS2R R90, SRZ ;  /* 0x00000000005a7805 */ /* 0x000fe4000001ff00 */
[----:B------:R-:W-:Y:S02]  /*7440*/  P2R R93, PR, RZ, 0x8 ;  /* 0x00000008ff5d7803 */ /* 0x000fe40000000000 */
[----:B------:R-:W-:Y:S02]  /*7450*/  CS2R R88, SRZ ;  /* 0x0000000000587805 */ /* 0x000fe4000001ff00 */
[----:B------:R-:W-:Y:S02]  /*7460*/  ISETP.NE.U32.AND P3, PT, R138, 0x1, PT ;  /* 0x000000018a00780c */ /* 0x000fe40003f65070 */
[----:B------:R-:W-:Y:S02]  /*7470*/  CS2R R82, SRZ ;  /* 0x0000000000527805 */ /* 0x000fe4000001ff00 */
[----:B------:R-:W-:Y:S02]  /*7480*/  CS2R R80, SRZ ;  /* 0x0000000000507805 */ /* 0x000fe4000001ff00 */
[----:B------:R-:W-:Y:S02]  /*7490*/  CS2R R86, SRZ ;  /* 0x0000000000567805 */ /* 0x000fe4000001ff00 */
[----:B------:R-:W-:Y:S02]  /*74a0*/  SEL R94, R94, 0x10, !P3 ;  /* 0x000000105e5e7807 */ /* 0x000fe40005800000 */
[----:B------:R-:W-:Y:S01]  /*74b0*/  CS2R R84, SRZ ;  /* 0x0000000000547805 */ /* 0x000fe2000001ff00 */
[----:B------:R-:W-:Y:S01]  /*74c0*/  IMAD R69, R3, 0xc0, R2 ;  /* 0x000000c003457824 */ /* 0x000fe200078e0202 */
[----:B------:R2:W4:Y:S01]  /*74d0*/  SYNCS.PHASECHK.TRANS64.TRYWAIT P1, [UR46+0x170], R0 ;  /* 0x00017000ff0075a7 */ /* 0x000522000802112e */
[----:B------:R-:W-:Y:S01]  /*74e0*/  SEL R70, RZ, 0xc0, P0 ;  /* 0x000000c0ff467807 */ /* 0x000fe20000000000 */
[----:B------:R-:W-:Y:S02]  /*74f0*/  IMAD.IADD R163, R163, 0x1, R94 ;  /* 0x00000001a3a37824 */ /* 0x000fe400078e025e */
[C---:B------:R-:W-:Y:S02]  /*7500*/  IMAD.IADD R161, R94.reuse, 0x1, R162 ;  /* 0x000000015ea17824 */ /* 0x040fe400078e02a2 */
[C---:B------:R-:W-:Y:S02]  /*7510*/  IMAD.IADD R160, R94.reuse, 0x1, R147 ;  /* 0x000000015ea07824 */ /* 0x040fe400078e0293 */
[----:B------:R-:W-:Y:S01]  /*7520*/  IMAD.IADD R158, R94, 0x1, R159 ;  /* 0x000000015e9e7824 */ /* 0x000fe200078e029f */
[----:B-1----:R-:W-:Y:S01]  /*7530*/  @P5 SEL R79, RZ, 0x1, !P2 ;  /* 0x00000001ff4f5807 */ /* 0x002fe20005000000 */
[----:B--2---:R-:W-:Y:S06]  /*7540*/  @!P5 BRA `(.L_x_123) ;  /* 0x000000000088d947 */ /* 0x004fec0003800000 */
[----:B------:R-:W-:Y:S01]  /*7550*/  IMAD.MOV.U32 R131, RZ, RZ, RZ ;  /* 0x000000ffff837224 */ /* 0x000fe200078e00ff */
[----:B------:R-:W-:Y:S01]  /*7560*/  ISETP.NE.AND P0, PT, R79, RZ, PT ;  /* 0x000000ff4f00720c */ /* 0x000fe20003f05270 */
[----:B------:R-:W-:Y:S01]  /*7570*/  BSSY B0, `(.L_x_124) ;  /* 0x0000014000007945 */ /* 0x000fe20003800000 */
[----:B------:R-:W-:Y:S02]  /*7580*/  CS2R R86, SRZ ;  /* 0x0000000000567805 */ /* 0x000fe4000001ff00 */
        /* <DEDUP_REMOVED lines=13> */
[----:B------:R-:W-:Y:S01]  /*7660*/  CS2R R128, SRZ ;  /* 0x0000000000807805 */ /* 0x000fe2000001ff00 */
[----:B------:R-:W-:Y:S06]  /*7670*/  @P0 BRA `(.L_x_125) ;  /* 0x00000000000c0947 */ /* 0x000fec0003800000 */
[----:B------:R-:W-:Y:S04]  /*7680*/  SHF.L.U32 R4, R149, 0x1f, RZ ;  /* 0x0000001f95047819 */ /* 0x000fe800000006ff */
[----:B------:R-:W1:Y:S02]  /*7690*/  SYNCS.PHASECHK.TRANS64.TRYWAIT P0, [UR46+0x100], R4 ;  /* 0x00010004ff0075a7 */ /* 0x000e64000800112e */
[----:B-1----:R-:W-:Y:S05]  /*76a0*/  @!P0 BRA `(.L_x_126) ;  /* 0x0000006000a88947 */ /* 0x002fea0003800000 */
.L_x_125:
[----:B------:R-:W-:Y:S05]  /*76b0*/  BSYNC B0 ;  /* 0x0000000000007941 */ /* 0x000fea0003800000 */
.L_x_124:
[----:B------:R-:W-:Y:S01]  /*76c0*/  ISETP.NE.AND P0, PT, R93, RZ, PT ;  /* 0x000000ff5d00720c */ /* 0x000fe20003f05270 */
[----:B------:R-:W-:Y:S11]  /*76d0*/  HFMA2 R77, -RZ, RZ, 0, 5.9604644775390625e-08 ;  /* 0x00000001ff4d7431 */ /* 0x000ff600000001ff */
[----:B------:R-:W-:Y:S01]  /*76e0*/  @!UPT UIADD3 URZ, UPT, UPT, URZ, URZ, URZ ;  /* 0x000000fffffff290 */ /* 0x000fe2000fffe0ff */
[----:B------:R2:W1:Y:S04]  /*76f0*/  @P0 LDS.128 R84, [R164+UR46+0x400] ;  /* 0x0004002ea4540984 */ /* 0x0004680008000c00 */
[----:B------:R2:W1:Y:S04]  /*7700*/  @P0 LDS.128 R80, [R163+0x400] ;  /* 0x00040000a3500984 */ /* 0x0004680000000c00 */
[----:B------:R2:W1:Y:S04]  /*7710*/  @P0 LDS.128 R88, [R162+0x400] ;  /* 0x00040000a2580984 */ /* 0x0004680000000c00 */
[----:B------:R2:W1:Y:S04]  /*7720*/  @P0 LDS.128 R96, [R161+0x400] ;  /* 0x00040000a1600984 */ /* 0x0004680000000c00 */
[----:B------:R2:W1:Y:S04]  /*7730*/  @P0 LDS.128 R104, [R147+0x400] ;  /* 0x0004000093680984 */ /* 0x0004680000000c00 */
[----:B------:R2:W1:Y:S04]  /*7740*/  @P0 LDS.128 R112, [R160+0x400] ;  /* 0x00040000a0700984 */ /* 0x0004680000000c00 */
[----:B------:R2:W1:Y:S04]  /*7750*/  @P0 LDS.128 R120, [R159+0x400] ;  /* 0x000400009f780984 */ /* 0x0004680000000c00 */
[----:B------:R2:W1:Y:S02]  /*7760*/  @P0 LDS.128 R128, [R158+0x400] ;  /* 0x000400009e800984 */ /* 0x0004640000000c00 */
.L_x_123:
[----:B------:R-:W-:Y:S05]  /*7770*/  BSYNC B1 ;  /* 0x0000000000017941 */ /* 0x000fea0003800000 */
.L_x_122:
[----:B------:R-:W-:Y:S05]  /*7780*/  IMAD.IADD R64, R69, 0x1, R70 ;  /* 0x0000000145407824 */ /* 0x000fea00078e0246 */
[----:B-1----:R-:W-:Y:S04]  /*7790*/  SHF.R.U32.HI R3, RZ, 0x15, R64 ;  /* 0x00000015ff037819 */ /* 0x002fe80000011640 */
[----:B------:R-:W-:Y:S01]  /*77a0*/  LOP3.LUT P0, RZ, R3, 0x3, R140, 0x48, !PT ;  /* 0x0000000303ff7812 */ /* 0x000fe2000780488c */
[----:B------:R-:W-:Y:S01]  /*77b0*/  @!UPT UIADD3 URZ, UPT, UPT, URZ, URZ, URZ ;  /* 0x000000fffffff290 */ /* 0x000fe2000fffe0ff */
[----:B----4-:R-:W-:Y:S11]  /*77c0*/  @P1 BRA `(.L_x_127) ;  /* 0x0000000000081947 */ /* 0x010ff60003800000 */
[----:B------:R-:W1:Y:S02]  /*77d0*/  SYNCS.PHASECHK.TRANS64.TRYWAIT P1, [UR46+0x170], R0 ;  /* 0x00017000ff0075a7 */ /* 0x000e64000802112e */
[----:B-1----:R-:W-:Y:S05]  /*77e0*/  @!P1 BRA `(.L_x_128) ;  /* 0x0000006000709947 */ /* 0x002fea0003800000 */
.L_x_127:
[----:B------:R-:W-:Y:S05]  /*77f0*/  @!P0 BRA `(.L_x_129) ;  /* 0x0000000000408947 */ /* 0x000fea0003800000 */
[----:B------:R-:W4:Y:S01]  /*7800*/  LDCU.64 UR8, c[0x4][0x70] ;  /* 0x01000e00ff0877ac */ /* 0x000f220008000a00 */
[----:B------:R-:W-:Y:S01]  /*7810*/  MOV R15, 0x0 ;  /* 0x00000000000f7802 */ /* 0x000fe20000000f00 */
[----:B------:R-:W-:Y:S02]  /*7820*/  HFMA2 R12, -RZ, RZ, 0, 5.9604644775390625e-08 ;  /* 0x00000001ff0c7431 */ /* 0x000fe400000001ff */
[----:B------:R-:W-:Y:S02]  /*7830*/  IMAD.MOV.U32 R8, RZ, RZ, 0x192 ;  /* 0x00000192ff087424 */ /* 0x000fe400078e00ff */
[----:B------:R-:W-:Y:S01]  /*7840*/  IMAD.MOV.U32 R13, RZ, RZ, RZ ;  /* 0x000000ffff0d7224 */ /* 0x000fe200078e00ff */
[----:B------:R-:W5:Y:S01]  /*7850*/  LDCU.64 UR6, c[0x4][0x78] ;  /* 0x01000f00ff0677ac */ /* 0x000f620008000a00 */
[----:B------:R-:W1:Y:S01]  /*7860*/  LDC.64 R14, c[0x4][R15] ;  /* 0x010000000f0e7b82 */ /* 0x000e620000000a00 */
[----:B------:R-:W2:Y:S01]  /*7870*/  LDCU.64 UR4, c[0x4][0x10] ;  /* 0x01000200ff0477ac */ /* 0x000ea20008000a00 */
[----:B----4-:R-:W-:Y:S01]  /*7880*/  MOV R5, UR9 ;  /* 0x0000000900057c02 */ /* 0x010fe20008000f00 */
[----:B------:R-:W-:Y:S01]  /*7890*/  IMAD.U32 R4, RZ, RZ, UR8 ;  /* 0x00000008ff047e24 */ /* 0x000fe2000f8e00ff */
[----:B-----5:R-:W-:Y:S01]  /*78a0*/  MOV R7, UR7 ;  /* 0x0000000700077c02 */ /* 0x020fe20008000f00 */
[----:B------:R-:W-:Y:S01]  /*78b0*/  IMAD.U32 R6, RZ, RZ, UR6 ;  /* 0x00000006ff067e24 */ /* 0x000fe2000f8e00ff */
[----:B--2---:R-:W-:Y:S01]  /*78c0*/  MOV R11, UR5 ;  /* 0x00000005000b7c02 */ /* 0x004fe20008000f00 */
[----:B------:R-:W-:Y:S02]  /*78d0*/  IMAD.U32 R10, RZ, RZ, UR4 ;  /* 0x00000004ff0a7e24 */ /* 0x000fe4000f8e00ff */
[----:B------:R-:W-:Y:S07]  /*78e0*/  LEPC R20, `(.L_x_129) ;  /* 0x000000001014794e */ /* 0x000fee0000000000 */
[----:B-1-3--:R-:W-:Y:S05]  /*78f0*/  CALL.ABS.NOINC R14 ;  /* 0x000000000e007343 */ /* 0x00afea0003c00000 */
.L_x_129:
[----:B------:R-:W-:Y:S01]  /*7900*/  SHF.L.U32 R72, R84, 0x10, RZ ;  /* 0x0000001054487819 */ /* 0x000fe200000006ff */
[----:B------:R-:W-:Y:S05]  /*7910*/  WARPSYNC.ALL ;  /* 0x0000000000007948 */ /* 0x000fea0003800000 */
[----:B------:R-:W-:Y:S01]  /*7920*/  R2UR UR4, R64 ;  /* 0x00000000400472ca */ /* 0x000fe200000e0000 */
[----:B------:R-:W-:Y:S01]  /*7930*/  BSSY.RECONVERGENT B0, `(.L_x_130) ;  /* 0x0000101000007945 */ /* 0x000fe20003800200 */
[----:B------:R-:W-:Y:S02]  /*7940*/  LOP3.LUT R74, R84, 0xffff0000, RZ, 0xc0, !PT ;  /* 0xffff0000544a7812 */ /* 0x000fe400078ec0ff */
[----:B------:R-:W-:Y:S02]  /*7950*/  LOP3.LUT R76, R85, 0xffff0000, RZ, 0xc0, !PT ;  /* 0xffff0000554c7812 */ /* 0x000fe400078ec0ff */
[----:B------:R-:W-:Y:S02]  /*7960*/  SHF.L.U32 R73, R86, 0x10, RZ ;  /* 0x0000001056497819 */ /* 0x000fe400000006ff */
[----:B------:R-:W-:Y:S02]  /*7970*/  SHF.L.U32 R75, R80, 0x10, RZ ;  /* 0x00000010504b7819 */ /* 0x000fe400000006ff */
[----:B------:R-:W-:Y:S02]  /*7980*/  R2UR UR5, R155 ;  /* 0x000000009b0572ca */ /* 0x000fe400000e0000 */
[----:B------:R-:W-:Y:S01]  /*7990*/  ISETP.NE.AND P0, PT, R152, RZ, PT ;  /* 0x000000ff9800720c */ /* 0x000fe20003f05270 */
[----:B------:R-:W4:Y:S01]  /*79a0*/  LDTM.x64 R4, tmem[UR4] ;  /* 0x00000004000479ee */ /* 0x000f220008340000 */
[----:B------:R-:W-:Y:S09]  /*79b0*/  NOP ;  /* 0x0000000000007918 */ /* 0x000ff20000000000 */
[----:B----4-:R-:W-:Y:S01]  /*79c0*/  SYNCS.ARRIVE.TRANS64.RED.A1T0 RZ, [UR5], RZ ;  /* 0x000000ffffff79a7 */ /* 0x010fe20008100405 */
[C---:B-1-3--:R-:W-:Y:S01]  /*79d0*/  FMUL R0, R68.reuse, R4 ;  /* 0x0000000444007220 */ /* 0x04afe20000400000 */
[C---:B------:R-:W-:Y:S01]  /*79e0*/  FMUL R3, R68.reuse, R5 ;  /* 0x0000000544037220 */ /* 0x040fe20000400000 */
[C---:B------:R-:W-:Y:S01]  /*79f0*/  FMUL R6, R68.reuse, R6 ;  /* 0x0000000644067220 */ /* 0x040fe20000400000 */
[C---:B------:R-:W-:Y:S01]  /*7a00*/  FMUL R7, R68.reuse, R7 ;  /* 0x0000000744077220 */ /* 0x040fe20000400000 */
[----:B------:R-:W-:Y:S01]  /*7a10*/  FFMA R0, R71, R72, R0 ;  /* 0x0000004847007223 */ /* 0x000fe20000000000 */
[----:B------:R-:W-:Y:S01]  /*7a20*/  SHF.L.U32 R72, R85, 0x10, RZ ;  /* 0x0000001055487819 */ /* 0x000fe200000006ff */
[C---:B------:R-:W-:Y:S01]  /*7a30*/  FMUL R4, R68.reuse, R8 ;  /* 0x0000000844047220 */ /* 0x040fe20000400000 */
[----:B------:R-:W-:Y:S01]  /*7a40*/  FFMA R3, R71, R74, R3 ;  /* 0x0000004a47037223 */ /* 0x000fe20000000003 */
[----:B------:R-:W-:Y:S01]  /*7a50*/  LOP3.LUT R74, R87, 0xffff0000, RZ, 0xc0, !PT ;  /* 0xffff0000574a7812 */ /* 0x000fe200078ec0ff */
[----:B------:R-:W-:Y:S01]  /*7a60*/  FMUL R5, R68, R9 ;  /* 0x0000000944057220 */ /* 0x000fe20000400000 */
[C---:B------:R-:W-:Y:S01]  /*7a70*/  FFMA R6, R71.reuse, R72, R6 ;  /* 0x0000004847067223 */ /* 0x040fe20000000006 */
[----:B------:R-:W-:Y:S01]  /*7a80*/  LOP3.LUT R72, R86, 0xffff0000, RZ, 0xc0, !PT ;  /* 0xffff000056487812 */ /* 0x000fe200078ec0ff */
[----:B------:R-:W-:Y:S01]  /*7a90*/  FFMA R7, R71, R76, R7 ;  /* 0x0000004c47077223 */ /* 0x000fe20000000007 */
[----:B------:R-:W-:Y:S01]  /*7aa0*/  LOP3.LUT R76, R83, 0xffff0000, RZ, 0xc0, !PT ;  /* 0xffff0000534c7812 */ /* 0x000fe200078ec0ff */
[----:B------:R-:W-:Y:S01]  /*7ab0*/  FFMA R4, R71, R73, R4 ;  /* 0x0000004947047223 */ /* 0x000fe20000000004 */
[----:B------:R-:W-:Y:S01]  /*7ac0*/  SHF.L.U32 R73, R87, 0x10, RZ ;  /* 0x0000001057497819 */ /* 0x000fe200000006ff */
[----:B------:R-:W-:Y:S01]  /*7ad0*/  FMUL R10, R68, R10 ;  /* 0x0000000a440a7220 */ /* 0x000fe20000400000 */
[----:B------:R-:W-:Y:S01]  /*7ae0*/  F2FP.BF16.F32.PACK_AB R100, R3, R0 ;  /* 0x000000000364723e */ /* 0x000fe200000010ff */
[----:B------:R-:W-:Y:S01]  /*7af0*/  FFMA R5, R71, R72, R5 ;  /* 0x0000004847057223 */ /* 0x000fe20000000005 */
[----:B------:R-:W-:Y:S01]  /*7b00*/  LOP3.LUT R72, R80, 0xffff0000, RZ, 0xc0, !PT ;  /* 0xffff000050487812 */ /* 0x000fe200078ec0ff */
[C---:B------:R-:W-:Y:S01]  /*7b10*/  FMUL R11, R68.reuse, R11 ;  /* 0x0000000b440b7220 */ /* 0x040fe20000400000 */
[----:B------:R-:W-:Y:S01]  /*7b20*/  F2FP.BF16.F32.PACK_AB R101, R7, R6 ;  /* 0x000000060765723e */ /* 0x000fe200000010ff */
[C---:B------:R-:W-:Y:S01]  /*7b30*/  FMUL R8, R68.reuse, R12 ;  /* 0x0000000c44087220 */ /* 0x040fe20000400000 */
[----:B------:R-:W-:Y:S01]  /*7b40*/  F2FP.BF16.F32.PACK_AB R102, R5, R4 ;  /* 0x000000040566723e */ /* 0x000fe200000010ff */
[----:B------:R-:W-:Y:S01]  /*7b50*/  FFMA R10, R71, R73, R10 ;  /* 0x00000049470a7223 */ /* 0x000fe2000000000a */
[----:B------:R-:W-:Y:S01]  /*7b60*/  SHF.L.U32 R73, R81, 0x10, RZ ;  /* 0x0000001051497819 */ /* 0x000fe200000006ff */
[----:B------:R-:W-:Y:S01]  /*7b70*/  FMUL R9, R68, R13 ;  /* 0x0000000d44097220 */ /* 0x000fe20000400000 */
[C---:B------:R-:W-:Y:S01]  /*7b80*/  FFMA R11, R71.reuse, R74, R11 ;  /* 0x0000004a470b7223 */ /* 0x040fe2000000000b */
[----:B------:R-:W-:Y:S01]  /*7b90*/  LOP3.LUT R74, R82, 0xffff0000, RZ, 0xc0, !PT ;  /* 0xffff0000524a7812 */ /* 0x000fe200078ec0ff */
[----:B------:R-:W-:Y:S01]  /*7ba0*/  FMUL R14, R68, R14 ;  /* 0x0000000e440e7220 */ /* 0x000fe20000400000 */
[----:B------:R-:W-:Y:S01]  /*7bb0*/  FFMA R8, R71, R75, R8 ;  /* 0x0000004b47087223 */ /* 0x000fe20000000008 */
[----:B------:R-:W-:Y:S01]  /*7bc0*/  SHF.L.U32 R75, R83, 0x10, RZ ;  /* 0x00000010534b7819 */ /* 0x000fe200000006ff */
[----:B------:R-:W-:Y:S01]  /*7bd0*/  FFMA R9, R71, R72, R9 ;  /* 0x0000004847097223 */ /* 0x000fe20000000009 */
[----:B------:R-:W-:Y:S01]  /*7be0*/  LOP3.LUT R72, R81, 0xffff0000, RZ, 0xc0, !PT ;  /* 0xffff000051487812 */ /* 0x000fe200078ec0ff */
[----:B------:R-:W-:Y:S01]  /*7bf0*/  FFMA R14, R71, R73, R14 ;  /* 0x00000049470e7223 */ /* 0x000fe2000000000e */
[----:B------:R-:W-:Y:S01]  /*7c00*/  SHF.L.U32 R73, R82, 0x10, RZ ;  /* 0x0000001052497819 */ /* 0x000fe200000006ff */
[C---:B------:R-:W-:Y:S01]  /*7c10*/  FMUL R15, R68.reuse, R15 ;  /* 0x0000000f440f7220 */ /* 0x040fe20000400000 */
[----:B------:R-:W-:Y:S01]  /*7c20*/  F2FP.BF16.F32.PACK_AB R103, R11, R10 ;  /* 0x0000000a0b67723e */ /* 0x000fe200000010ff */
[C---:B------:R-:W-:Y:S01]  /*7c30*/  FMUL R12, R68.reuse, R16 ;  /* 0x00000010440c7220 */ /* 0x040fe20000400000 */
[----:B------:R-:W-:Y:S01]  /*7c40*/  F2FP.BF16.F32.PACK_AB R108, R9, R8 ;  /* 0x00000008096c723e */ /* 0x000fe200000010ff */
[----:B------:R-:W-:Y:S01]  /*7c50*/  FMUL R13, R68, R17 ;  /* 0x00000011440d7220 */ /* 0x000fe20000400000 */
[C---:B------:R-:W-:Y:S01]  /*7c60*/  FFMA R15, R71.reuse, R72, R15 ;  /* 0x00000048470f7223 */ /* 0x040fe2000000000f */
[----:B------:R-:W-:Y:S01]  /*7c70*/  SHF.L.U32 R72, R88, 0x10, RZ ;  /* 0x0000001058487819 */ /* 0x000fe200000006ff */
[C---:B------:R-:W-:Y:S01]  /*7c80*/  FMUL R18, R68.reuse, R18 ;  /* 0x0000001244127220 */ /* 0x040fe20000400000 */
[----:B------:R-:W-:Y:S01]  /*7c90*/  FMUL R19, R68, R19 ;  /* 0x0000001344137220 */ /* 0x000fe20000400000 */
[----:B------:R-:W-:Y:S01]  /*7ca0*/  FFMA R12, R71, R73, R12 ;  /* 0x00000049470c7223 */ /* 0x000fe2000000000c */
[----:B------:R-:W-:Y:S01]  /*7cb0*/  SHF.L.U32 R73, R90, 0x10, RZ ;  /* 0x000000105a497819 */ /* 0x000fe200000006ff */
[----:B------:R-:W-:Y:S01]  /*7cc0*/  FMUL R16, R68, R20 ;  /* 0x0000001444107220 */ /* 0x000fe20000400000 */
[----:B------:R-:W-:Y:S01]  /*7cd0*/  F2FP.BF16.F32.PACK_AB R109, R15, R14 ;  /* 0x0000000e0f6d723e */ /* 0x000fe200000010ff */
[C---:B------:R-:W-:Y:S01]  /*7ce0*/  FFMA R13, R71.reuse, R74, R13 ;  /* 0x0000004a470d7223 */ /* 0x040fe2000000000d */
[----:B------:R-:W-:Y:S01]  /*7cf0*/  LOP3.LUT R74, R88, 0xffff0000, RZ, 0xc0, !PT ;  /* 0xffff0000584a7812 */ /* 0x000fe200078ec0ff */
        /* <DEDUP_REMOVED lines=8> */
[----:B------:R-:W-:Y:S01]  /*7d80*/  FMUL R22, R68, R22 ;  /* 0x0000001644167220 */ /* 0x000fe20000400000 */
[----:B------:R-:W-:Y:S01]  /*7d90*/  F2FP.BF16.F32.PACK_AB R111, R19, R18 ;  /* 0x00000012136f723e */ /* 0x000fe200000010ff */
[C---:B------:R-:W-:Y:S01]  /*7da0*/  FFMA R17, R71.reuse, R74, R17 ;  /* 0x0000004a47117223 */ /* 0x040fe20000000011 */
[----:B------:R-:W-:Y:S01]  /*7db0*/  LOP3.LUT R74, R90, 0xffff0000, RZ, 0xc0, !PT ;  /* 0xffff00005a4a7812 */ /* 0x000fe200078ec0ff */
[----:B------:R-:W-:Y:S01]  /*7dc0*/  FFMA R22, R71, R72, R22 ;  /* 0x0000004847167223 */ /* 0x000fe20000000016 */
[----:B------:R-:W-:Y:S01]  /*7dd0*/  LOP3.LUT R72, R89, 0xffff0000, RZ, 0xc0, !PT ;  /* 0xffff000059487812 */ /* 0x000fe200078ec0ff */
[C---:B------:R-:W-:Y:S01]  /*7de0*/  FMUL R23, R68.reuse, R23 ;  /* 0x0000001744177220 */ /* 0x040fe20000400000 */
[----:B------:R-:W-:Y:S01]  /*7df0*/  F2FP.BF16.F32.PACK_AB R116, R17, R16 ;  /* 0x000000101174723e */ /* 0x000fe200000010ff */
[C---:B------:R-:W-:Y:S01]  /*7e00*/  FMUL R20, R68.reuse, R24 ;  /* 0x0000001844147220 */ /* 0x040fe20000400000 */
[----:B------:R-:W-:Y:S01]  /*7e10*/  FMUL R21, R68, R25 ;  /* 0x0000001944157220 */ /* 0x000fe20000400000 */
[C---:B------:R-:W-:Y:S01]  /*7e20*/  FFMA R23, R71.reuse, R72, R23 ;  /* 0x0000004847177223 */ /* 0x040fe20000000017 */
[----:B------:R-:W-:Y:S01]  /*7e30*/  SHF.L.U32 R72, R96, 0x10, RZ ;  /* 0x0000001060487819 */ /* 0x000fe200000006ff */
[C---:B------:R-:W-:Y:S01]  /*7e40*/  FMUL R26, R68.reuse, R26 ;  /* 0x0000001a441a7220 */ /* 0x040fe20000400000 */
[C---:B------:R-:W-:Y:S01]  /*7e50*/  FMUL R27, R68.reuse, R27 ;  /* 0x0000001b441b7220 */ /* 0x040fe20000400000 */
        /* <DEDUP_REMOVED lines=9> */
[----:B------:R-:W-:Y:S01]  /*7ef0*/  F2FP.BF16.F32.PACK_AB R118, R21, R20 ;  /* 0x000000141576723e */ /* 0x000fe200000010ff */
[----:B------:R-:W-:Y:S01]  /*7f00*/  FFMA R24, R71, R72, R24 ;  /* 0x0000004847187223 */ /* 0x000fe20000000018 */
[----:B------:R-:W-:Y:S01]  /*7f10*/  LOP3.LUT R72, R97, 0xffff0000, RZ, 0xc0, !PT ;  /* 0xffff000061487812 */ /* 0x000fe200078ec0ff */
[C---:B------:R-:W-:Y:S01]  /*7f20*/  FMUL R25, R68.reuse, R29 ;  /* 0x0000001d44197220 */ /* 0x040fe20000400000 */
[----:B------:R-:W-:Y:S01]  /*7f30*/  F2FP.BF16.F32.PACK_AB R119, R27, R26 ;  /* 0x0000001a1b77723e */ /* 0x000fe200000010ff */
[C---:B------:R-:W-:Y:S01]  /*7f40*/  FMUL R30, R68.reuse, R30 ;  /* 0x0000001e441e7220 */ /* 0x040fe20000400000 */
[----:B------:R-:W-:Y:S01]  /*7f50*/  LOP3.LUT R76, R131, 0xffff0000, RZ, 0xc0, !PT ;  /* 0xffff0000834c7812 */ /* 0x000fe200078ec0ff */
[----:B------:R-:W-:Y:S01]  /*7f60*/  FMUL R31, R68, R31 ;  /* 0x0000001f441f7220 */ /* 0x000fe20000400000 */
[----:B------:R-:W-:Y:S01]  /*7f70*/  FFMA R25, R71, R74, R25 ;  /* 0x0000004a47197223 */ /* 0x000fe20000000019 */
[----:B------:R-:W-:Y:S01]  /*7f80*/  LOP3.LUT R74, R99, 0xffff0000, RZ, 0xc0, !PT ;  /* 0xffff0000634a7812 */ /* 0x000fe200078ec0ff */
[C---:B------:R-:W-:Y:S01]  /*7f90*/  FFMA R30, R71.reuse, R73, R30 ;  /* 0x00000049471e7223 */ /* 0x040fe2000000001e */
[C---:B------:R-:W-:Y:S01]  /*7fa0*/  SHF.L.U32 R73, R98.reuse, 0x10, RZ ;  /* 0x0000001062497819 */ /* 0x040fe200000006ff */
[C---:B------:R-:W-:Y:S01]  /*7fb0*/  FFMA R31, R71.reuse, R72, R31 ;  /* 0x00000048471f7223 */ /* 0x040fe2000000001f */
[----:B------:R-:W-:Y:S01]  /*7fc0*/  LOP3.LUT R72, R98, 0xffff0000, RZ, 0xc0, !PT ;  /* 0xffff000062487812 */ /* 0x000fe200078ec0ff */
[C---:B------:R-:W-:Y:S01]  /*7fd0*/  FMUL R28, R68.reuse, R32 ;  /* 0x00000020441c7220 */ /* 0x040fe20000400000 */
[C---:B------:R-:W-:Y:S01]  /*7fe0*/  FMUL R29, R68.reuse, R33 ;  /* 0x00000021441d7220 */ /* 0x040fe20000400000 */
[C---:B------:R-:W-:Y:S01]  /*7ff0*/  FMUL R34, R68.reuse, R34 ;  /* 0x0000002244227220 */ /* 0x040fe20000400000 */
[----:B------:R-:W-:Y:S01]  /*8000*/  FMUL R35, R68, R35 ;  /* 0x0000002344237220 */ /* 0x000fe20000400000 */
[----:B------:R-:W-:Y:S01]  /*8010*/  FFMA R28, R71, R73, R28 ;  /* 0x00000049471c7223 */ /* 0x000fe2000000001c */
[----:B------:R-:W-:Y:S01]  /*8020*/  SHF.L.U32 R73, R105, 0x10, RZ ;  /* 0x0000001069497819 */ /* 0x000fe200000006ff */
[C---:B------:R-:W-:Y:S01]  /*8030*/  FFMA R29, R71.reuse, R72, R29 ;  /* 0x00000048471d7223 */ /* 0x040fe2000000001d */
[C---:B------:R-:W-:Y:S01]  /*8040*/  SHF.L.U32 R72, R104.reuse, 0x10, RZ ;  /* 0x0000001068487819 */ /* 0x040fe200000006ff */
[----:B------:R-:W-:Y:S01]  /*8050*/  FFMA R34, R71, R75, R34 ;  /* 0x0000004b47227223 */ /* 0x000fe20000000022 */
[----:B------:R-:W-:Y:S01]  /*8060*/  SHF.L.U32 R75, R107, 0x10, RZ ;  /* 0x000000106b4b7819 */ /* 0x000fe200000006ff */
[C---:B------:R-:W-:Y:S01]  /*8070*/  FFMA R35, R71.reuse, R74, R35 ;  /* 0x0000004a47237223 */ /* 0x040fe20000000023 */
[----:B------:R-:W-:Y:S01]  /*8080*/  LOP3.LUT R74, R104, 0xffff0000, RZ, 0xc0, !PT ;  /* 0xffff0000684a7812 */ /* 0x000fe200078ec0ff */
[C---:B------:R-:W-:Y:S01]  /*8090*/  FMUL R32, R68.reuse, R36 ;  /* 0x0000002444207220 */ /* 0x040fe20000400000 */
[C---:B------:R-:W-:Y:S01]  /*80a0*/  FMUL R33, R68.reuse, R37 ;  /* 0x0000002544217220 */ /* 0x040fe20000400000 */
[----:B------:R-:W-:Y:S01]  /*80b0*/  FMUL R38, R68, R38 ;  /* 0x0000002644267220 */ /* 0x000fe20000400000 */
[----:B------:R1:W-:Y:S01]  /*80c0*/  STS.128 [R164+UR46+0x400], R100 ;  /* 0x00040064a4007988 */ /* 0x0003e20008000c2e */
[----:B------:R-:W-:Y:S01]  /*80d0*/  FFMA R32, R71, R72, R32 ;  /* 0x0000004847207223 */ /* 0x000fe20000000020 */
[----:B------:R-:W-:Y:S01]  /*80e0*/  LOP3.LUT R72, R105, 0xffff0000, RZ, 0xc0, !PT ;  /* 0xffff000069487812 */ /* 0x000fe200078ec0ff */
[C---:B------:R-:W-:Y:S01]  /*80f0*/  FFMA R33, R71.reuse, R74, R33 ;  /* 0x0000004a47217223 */ /* 0x040fe20000000021 */
[----:B------:R-:W-:Y:S01]  /*8100*/  LOP3.LUT R74, R106, 0xffff0000, RZ, 0xc0, !PT ;  /* 0xffff00006a4a7812 */ /* 0x000fe200078ec0ff */
[----:B------:R-:W-:Y:S01]  /*8110*/  FMUL R39, R68, R39 ;  /* 0x0000002744277220 */ /* 0x000fe20000400000 */
[C---:B------:R-:W-:Y:S01]  /*8120*/  FFMA R38, R71.reuse, R73, R38 ;  /* 0x0000004947267223 */ /* 0x040fe20000000026 */
[----:B------:R-:W-:Y:S01]  /*8130*/  SHF.L.U32 R73, R106, 0x10, RZ ;  /* 0x000000106a497819 */ /* 0x000fe200000006ff */
[C---:B------:R-:W-:Y:S01]  /*8140*/  FMUL R36, R68.reuse, R40 ;  /* 0x0000002844247220 */ /* 0x040fe20000400000 */
[----:B------:R-:W-:Y:S01]  /*8150*/  FFMA R39, R71, R72, R39 ;  /* 0x0000004847277223 */ /* 0x000fe20000000027 */
[----:B------:R-:W-:Y:S01]  /*8160*/  LOP3.LUT R72, R107, 0xffff0000, RZ, 0xc0, !PT ;  /* 0xffff00006b487812 */ /* 0x000fe200078ec0ff */
[C---:B------:R-:W-:Y:S01]  /*8170*/  FMUL R37, R68.reuse, R41 ;  /* 0x0000002944257220 */ /* 0x040fe20000400000 */
[C---:B------:R-:W-:Y:S01]  /*8180*/  FMUL R42, R68.reuse, R42 ;  /* 0x0000002a442a7220 */ /* 0x040fe20000400000 */
[----:B------:R-:W-:Y:S01]  /*8190*/  FMUL R43, R68, R43 ;  /* 0x0000002b442b7220 */ /* 0x000fe20000400000 */
[C---:B------:R-:W-:Y:S01]  /*81a0*/  FFMA R36, R71.reuse, R73, R36 ;  /* 0x0000004947247223 */ /* 0x040fe20000000024 */
[C---:B------:R-:W-:Y:S01]  /*81b0*/  SHF.L.U32 R73, R112.reuse, 0x10, RZ ;  /* 0x0000001070497819 */ /* 0x040fe200000006ff */
[----:B------:R3:W-:Y:S01]  /*81c0*/  STS.128 [R163+0x400], R108 ;  /* 0x0004006ca3007388 */ /* 0x0007e20000000c00 */
[----:B------:R-:W-:Y:S01]  /*81d0*/  FFMA R37, R71, R74, R37 ;  /* 0x0000004a47257223 */ /* 0x000fe20000000025 */
[----:B------:R-:W-:Y:S01]  /*81e0*/  LOP3.LUT R74, R113, 0xffff0000, RZ, 0xc0, !PT ;  /* 0xffff0000714a7812 */ /* 0x000fe200078ec0ff */
[----:B------:R-:W-:Y:S01]  /*81f0*/  FFMA R42, R71, R75, R42 ;  /* 0x0000004b472a7223 */ /* 0x000fe2000000002a */
[----:B------:R-:W-:Y:S01]  /*8200*/  SHF.L.U32 R75, R113, 0x10, RZ ;  /* 0x00000010714b7819 */ /* 0x000fe200000006ff */
        /* <DEDUP_REMOVED lines=8> */
[----:B------:R4:W-:Y:S01]  /*8290*/  STS.128 [R162+0x400], R116 ;  /* 0x00040074a2007388 */ /* 0x0009e20000000c00 */
[C---:B------:R-:W-:Y:S01]  /*82a0*/  FFMA R41, R71.reuse, R72, R41 ;  /* 0x0000004847297223 */ /* 0x040fe20000000029 */
[C---:B------:R-:W-:Y:S01]  /*82b0*/  SHF.L.U32 R72, R114.reuse, 0x10, RZ ;  /* 0x0000001072487819 */ /* 0x040fe200000006ff */
[----:B------:R-:W-:Y:S01]  /*82c0*/  FFMA R46, R71, R75, R46 ;  /* 0x0000004b472e7223 */ /* 0x000fe2000000002e */
[----:B------:R-:W-:Y:S01]  /*82d0*/  SHF.L.U32 R75, R121, 0x10, RZ ;  /* 0x00000010794b7819 */ /* 0x000fe200000006ff */
[----:B------:R-:W-:Y:S01]  /*82e0*/  FFMA R47, R71, R74, R47 ;  /* 0x0000004a472f7223 */ /* 0x000fe2000000002f */
[----:B------:R-:W-:Y:S01]  /*82f0*/  LOP3.LUT R74, R114, 0xffff0000, RZ, 0xc0, !PT ;  /* 0xffff0000724a7812 */ /* 0x000fe200078ec0ff */
[C---:B------:R-:W-:Y:S01]  /*8300*/  FMUL R44, R68.reuse, R48 ;  /* 0x00000030442c7220 */ /* 0x040fe20000400000 */
[----:B-1----:R-:W-:Y:S01]  /*8310*/  F2FP.BF16.F32.PACK_AB R100, R25, R24 ;  /* 0x000000181964723e */ /* 0x002fe200000010ff */
[C---:B------:R-:W-:Y:S01]  /*8320*/  FMUL R45, R68.reuse, R49 ;  /* 0x00000031442d7220 */ /* 0x040fe20000400000 */
[----:B------:R-:W-:Y:S01]  /*8330*/  F2FP.BF16.F32.PACK_AB R101, R31, R30 ;  /* 0x0000001e1f65723e */ /* 0x000fe200000010ff */
[----:B------:R-:W-:Y:S01]  /*8340*/  FMUL R50, R68, R50 ;  /* 0x0000003244327220 */ /* 0x000fe20000400000 */
[----:B------:R-:W-:Y:S01]  /*8350*/  F2FP.BF16.F32.PACK_AB R102, R29, R28 ;  /* 0x0000001c1d66723e */ /* 0x000fe200000010ff */
[----:B------:R-:W-:Y:S01]  /*8360*/  FFMA R44, R71, R72, R44 ;  /* 0x00000048472c7223 */ /* 0x000fe2000000002c */
[----:B------:R-:W-:Y:S01]  /*8370*/  LOP3.LUT R72, R115, 0xffff0000, RZ, 0xc0, !PT ;  /* 0xffff000073487812 */ /* 0x000fe200078ec0ff */
[----:B------:R-:W-:Y:S01]  /*8380*/  FFMA R45, R71, R74, R45 ;  /* 0x0000004a472d7223 */ /* 0x000fe2000000002d */
[----:B------:R-:W-:Y:S01]  /*8390*/  LOP3.LUT R74, R120, 0xffff0000, RZ, 0xc0, !PT ;  /* 0xffff0000784a7812 */ /* 0x000fe200078ec0ff */
[----:B------:R-:W-:Y:S01]  /*83a0*/  FMUL R51, R68, R51 ;  /* 0x0000003344337220 */ /* 0x000fe20000400000 */
[----:B------:R-:W-:Y:S01]  /*83b0*/  F2FP.BF16.F32.PACK_AB R103, R35, R34 ;  /* 0x000000222367723e */ /* 0x000fe200000010ff */
[----:B------:R-:W-:Y:S01]  /*83c0*/  FFMA R50, R71, R73, R50 ;  /* 0x0000004947327223 */ /* 0x000fe20000000032 */
[----:B------:R-:W-:Y:S01]  /*83d0*/  SHF.L.U32 R73, R120, 0x10, RZ ;  /* 0x0000001078497819 */ /* 0x000fe200000006ff */
[C---:B------:R-:W-:Y:S01]  /*83e0*/  FMUL R48, R68.reuse, R52 ;  /* 0x0000003444307220 */ /* 0x040fe20000400000 */
[----:B---3--:R-:W-:Y:S01]  /*83f0*/  F2FP.BF16.F32.PACK_AB R108, R33, R32 ;  /* 0x00000020216c723e */ /* 0x008fe200000010ff */
[----:B------:R-:W-:Y:S01]  /*8400*/  FFMA R51, R71, R72, R51 ;  /* 0x0000004847337223 */ /* 0x000fe20000000033 */
[----:B------:R-:W-:Y:S01]  /*8410*/  LOP3.LUT R72, R121, 0xffff0000, RZ, 0xc0, !PT ;  /* 0xffff000079487812 */ /* 0x000fe200078ec0ff */
[----:B------:R1:W-:Y:S01]  /*8420*/  STS.128 [R161+0x400], R100 ;  /* 0x00040064a1007388 */ /* 0x0003e20000000c00 */
[----:B------:R-:W-:Y:S01]  /*8430*/  F2FP.BF16.F32.PACK_AB R109, R39, R38 ;  /* 0x00000026276d723e */ /* 0x000fe200000010ff */
[C---:B------:R-:W-:Y:S01]  /*8440*/  FMUL R49, R68.reuse, R53 ;  /* 0x0000003544317220 */ /* 0x040fe20000400000 */
[----:B------:R-:W-:Y:S01]  /*8450*/  F2FP.BF16.F32.PACK_AB R110, R37, R36 ;  /* 0x00000024256e723e */ /* 0x000fe200000010ff */
[C---:B------:R-:W-:Y:S01]  /*8460*/  FMUL R54, R68.reuse, R54 ;  /* 0x0000003644367220 */ /* 0x040fe20000400000 */
[----:B------:R-:W-:Y:S01]  /*8470*/  F2FP.BF16.F32.PACK_AB R111, R43, R42 ;  /* 0x0000002a2b6f723e */ /* 0x000fe200000010ff */
[----:B------:R-:W-:Y:S01]  /*8480*/  FMUL R55, R68, R55 ;  /* 0x0000003744377220 */ /* 0x000fe20000400000 */
[----:B----4-:R-:W-:Y:S01]  /*8490*/  F2FP.BF16.F32.PACK_AB R116, R41, R40 ;  /* 0x000000282974723e */ /* 0x010fe200000010ff */
[C---:B------:R-:W-:Y:S01]  /*84a0*/  FFMA R48, R71.reuse, R73, R48 ;  /* 0x0000004947307223 */ /* 0x040fe20000000030 */
[C---:B------:R-:W-:Y:S01]  /*84b0*/  FFMA R49, R71.reuse, R74, R49 ;  /* 0x0000004a47317223 */ /* 0x040fe20000000031 */
[----:B------:R1:W-:Y:S01]  /*84c0*/  STS.128 [R147+0x400], R108 ;  /* 0x0004006c93007388 */ /* 0x0003e20000000c00 */
[C---:B------:R-:W-:Y:S01]  /*84d0*/  SHF.L.U32 R73, R122.reuse, 0x10, RZ ;  /* 0x000000107a497819 */ /* 0x040fe200000006ff */
[----:B------:R-:W-:Y:S01]  /*84e0*/  FFMA R54, R71, R75, R54 ;  /* 0x0000004b47367223 */ /* 0x000fe20000000036 */
[----:B------:R-:W-:Y:S01]  /*84f0*/  SHF.L.U32 R75, R123, 0x10, RZ ;  /* 0x000000107b4b7819 */ /* 0x000fe200000006ff */
[----:B------:R-:W-:Y:S01]  /*8500*/  FFMA R55, R71, R72, R55 ;  /* 0x0000004847377223 */ /* 0x000fe20000000037 */
[----:B------:R-:W-:Y:S01]  /*8510*/  LOP3.LUT R72, R122, 0xffff0000, RZ, 0xc0, !PT ;  /* 0xffff00007a487812 */ /* 0x000fe200078ec0ff */
[C---:B------:R-:W-:Y:S01]  /*8520*/  FMUL R52, R68.reuse, R56 ;  /* 0x0000003844347220 */ /* 0x040fe20000400000 */
[----:B------:R-:W-:Y:S01]  /*8530*/  LOP3.LUT R74, R123, 0xffff0000, RZ, 0xc0, !PT ;  /* 0xffff00007b4a7812 */ /* 0x000fe200078ec0ff */
[C---:B------:R-:W-:Y:S01]  /*8540*/  FMUL R53, R68.reuse, R57 ;  /* 0x0000003944357220 */ /* 0x040fe20000400000 */
[C---:B------:R-:W-:Y:S01]  /*8550*/  FMUL R58, R68.reuse, R58 ;  /* 0x0000003a443a7220 */ /* 0x040fe20000400000 */
[----:B------:R-:W-:Y:S01]  /*8560*/  FMUL R59, R68, R59 ;  /* 0x0000003b443b7220 */ /* 0x000fe20000400000 */
[C---:B------:R-:W-:Y:S01]  /*8570*/  FFMA R52, R71.reuse, R73, R52 ;  /* 0x0000004947347223 */ /* 0x040fe20000000034 */
[C---:B------:R-:W-:Y:S01]  /*8580*/  FFMA R53, R71.reuse, R72, R53 ;  /* 0x0000004847357223 */ /* 0x040fe20000000035 */
[C---:B------:R-:W-:Y:S01]  /*8590*/  FFMA R58, R71.reuse, R75, R58 ;  /* 0x0000004b473a7223 */ /* 0x040fe2000000003a */
[----:B------:R-:W-:Y:S01]  /*85a0*/  FFMA R59, R71, R74, R59 ;  /* 0x0000004a473b7223 */ /* 0x000fe2000000003b */
[----:B------:R-:W-:Y:S01]  /*85b0*/  SHF.L.U32 R72, R128, 0x10, RZ ;  /* 0x0000001080487819 */ /* 0x000fe200000006ff */
[----:B------:R-:W-:Y:S01]  /*85c0*/  FMUL R56, R68, R60 ;  /* 0x0000003c44387220 */ /* 0x000fe20000400000 */
[----:B------:R-:W-:Y:S01]  /*85d0*/  LOP3.LUT R74, R128, 0xffff0000, RZ, 0xc0, !PT ;  /* 0xffff0000804a7812 */ /* 0x000fe200078ec0ff */
[C---:B------:R-:W-:Y:S01]  /*85e0*/  FMUL R57, R68.reuse, R61 ;  /* 0x0000003d44397220 */ /* 0x040fe20000400000 */
[----:B------:R-:W-:Y:S01]  /*85f0*/  SHF.L.U32 R73, R129, 0x10, RZ ;  /* 0x0000001081497819 */ /* 0x000fe200000006ff */
[C---:B------:R-:W-:Y:S01]  /*8600*/  FMUL R62, R68.reuse, R62 ;  /* 0x0000003e443e7220 */ /* 0x040fe20000400000 */
[----:B------:R-:W-:Y:S01]  /*8610*/  F2FP.BF16.F32.PACK_AB R117, R47, R46 ;  /* 0x0000002e2f75723e */ /* 0x000fe200000010ff */
[----:B------:R-:W-:Y:S01]  /*8620*/  FFMA R56, R71, R72, R56 ;  /* 0x0000004847387223 */ /* 0x000fe20000000038 */
[----:B------:R-:W-:Y:S01]  /*8630*/  F2FP.BF16.F32.PACK_AB R118, R45, R44 ;  /* 0x0000002c2d76723e */ /* 0x000fe200000010ff */
[----:B------:R-:W-:Y:S01]  /*8640*/  FFMA R57, R71, R74, R57 ;  /* 0x0000004a47397223 */ /* 0x000fe20000000039 */
[----:B------:R-:W-:Y:S01]  /*8650*/  F2FP.BF16.F32.PACK_AB R119, R51, R50 ;  /* 0x000000323377723e */ /* 0x000fe200000010ff */
[----:B------:R-:W-:Y:S01]  /*8660*/  FFMA R62, R71, R73, R62 ;  /* 0x00000049473e7223 */ /* 0x000fe2000000003e */
[----:B------:R-:W-:Y:S01]  /*8670*/  LOP3.LUT R72, R129, 0xffff0000, RZ, 0xc0, !PT ;  /* 0xffff000081487812 */ /* 0x000fe200078ec0ff */
[----:B------:R-:W-:Y:S01]  /*8680*/  FMUL R63, R68, R63 ;  /* 0x0000003f443f7220 */ /* 0x000fe20000400000 */
[----:B------:R-:W-:Y:S01]  /*8690*/  SHF.L.U32 R73, R130, 0x10, RZ ;  /* 0x0000001082497819 */ /* 0x000fe200000006ff */
[----:B------:R1:W-:Y:S01]  /*86a0*/  STS.128 [R160+0x400], R116 ;  /* 0x00040074a0007388 */ /* 0x0003e20000000c00 */
[----:B------:R-:W-:Y:S01]  /*86b0*/  FMUL R60, R68, R64 ;  /* 0x00000040443c7220 */ /* 0x000fe20000400000 */
[----:B------:R-:W-:Y:S01]  /*86c0*/  LOP3.LUT R74, R130, 0xffff0000, RZ, 0xc0, !PT ;  /* 0xffff0000824a7812 */ /* 0x000fe200078ec0ff */
[C---:B------:R-:W-:Y:S01]  /*86d0*/  FMUL R61, R68.reuse, R65 ;  /* 0x00000041443d7220 */ /* 0x040fe20000400000 */
[----:B------:R-:W-:Y:S01]  /*86e0*/  SHF.L.U32 R75, R131, 0x10, RZ ;  /* 0x00000010834b7819 */ /* 0x000fe200000006ff */
[C---:B------:R-:W-:Y:S01]  /*86f0*/  FMUL R66, R68.reuse, R66 ;  /* 0x0000004244427220 */ /* 0x040fe20000400000 */
[----:B------:R-:W-:Y:S01]  /*8700*/  FFMA R63, R71, R72, R63 ;  /* 0x00000048473f7223 */ /* 0x000fe2000000003f */
[----:B------:R-:W-:Y:S01]  /*8710*/  FMUL R67, R68, R67 ;  /* 0x0000004344437220 */ /* 0x000fe20000400000 */
[----:B------:R-:W-:Y:S01]  /*8720*/  F2FP.BF16.F32.PACK_AB R124, R49, R48 ;  /* 0x00000030317c723e */ /* 0x000fe200000010ff */
[----:B------:R-:W-:Y:S01]  /*8730*/  FFMA R60, R71, R73, R60 ;  /* 0x00000049473c7223 */ /* 0x000fe2000000003c */
[----:B------:R-:W-:Y:S01]  /*8740*/  F2FP.BF16.F32.PACK_AB R125, R55, R54 ;  /* 0x00000036377d723e */ /* 0x000fe200000010ff */
[----:B------:R-:W-:Y:S01]  /*8750*/  FFMA R61, R71, R74, R61 ;  /* 0x0000004a473d7223 */ /* 0x000fe2000000003d */
[----:B------:R-:W-:Y:S01]  /*8760*/  F2FP.BF16.F32.PACK_AB R126, R53, R52 ;  /* 0x00000034357e723e */ /* 0x000fe200000010ff */
[----:B------:R-:W-:Y:S01]  /*8770*/  FFMA R66, R71, R75, R66 ;  /* 0x0000004b47427223 */ /* 0x000fe20000000042 */
[----:B------:R-:W-:Y:S01]  /*8780*/  F2FP.BF16.F32.PACK_AB R127, R59, R58 ;  /* 0x0000003a3b7f723e */ /* 0x000fe200000010ff */
[----:B------:R-:W-:Y:S01]  /*8790*/  FFMA R67, R71, R76, R67 ;  /* 0x0000004c47437223 */ /* 0x000fe20000000043 */
[----:B------:R-:W-:Y:S02]  /*87a0*/  F2FP.BF16.F32.PACK_AB R56, R57, R56 ;  /* 0x000000383938723e */ /* 0x000fe400000010ff */
[----:B------:R-:W-:Y:S01]  /*87b0*/  F2FP.BF16.F32.PACK_AB R57, R63, R62 ;  /* 0x0000003e3f39723e */ /* 0x000fe200000010ff */
[----:B------:R1:W-:Y:S01]  /*87c0*/  STS.128 [R159+0x400], R124 ;  /* 0x0004007c9f007388 */ /* 0x0003e20000000c00 */
[----:B------:R-:W-:Y:S02]  /*87d0*/  F2FP.BF16.F32.PACK_AB R58, R61, R60 ;  /* 0x0000003c3d3a723e */ /* 0x000fe400000010ff */
[----:B------:R-:W-:Y:S05]  /*87e0*/  F2FP.BF16.F32.PACK_AB R59, R67, R66 ;  /* 0x00000042433b723e */ /* 0x000fea00000010ff */
[----:B------:R1:W-:Y:S01]  /*87f0*/  STS.128 [R158+0x400], R56 ;  /* 0x000400389e007388 */ /* 0x0003e20000000c00 */
[----:B------:R-:W-:Y:S01]  /*8800*/  @!PT LDS RZ, [RZ] ;  /* 0x00000000fffff984 */ /* 0x000fe20000000800 */
[----:B------:R-:W-:Y:S01]  /*8810*/  @!PT LDS RZ, [RZ] ;  /* 0x00000000fffff984 */ /* 0x000fe20000000800 */
[----:B------:R-:W-:Y:S01]  /*8820*/  @!PT LDS RZ, [RZ] ;  /* 0x00000000fffff984 */ /* 0x000fe20000000800 */
[----:B------:R-:W-:Y:S01]  /*8830*/  @!PT LDS RZ, [RZ] ;  /* 0x00000000fffff984 */ /* 0x000fe20000000800 */
[----:B------:R3:W-:Y:S07]  /*8840*/  MEMBAR.ALL.CTA ;  /* 0x0000000000007992 */ /* 0x0007ee0000008000 */
[----:B---3--:R-:W3:Y:S02]  /*8850*/  FENCE.VIEW.ASYNC.S ;  /* 0x00000000000073c6 */ /* 0x008ee40000000000 */
[----:B---3--:R-:W-:Y:S06]  /*8860*/  BAR.SYNC.DEFER_BLOCKING 0x1, 0x80 ;  /* 0x0042000000007b1d */ /* 0x008fec0000010000 */
[----:B------:R-:W-:Y:S05]  /*8870*/  @P0 BRA `(.L_x_131) ;  /* 0x0000000000300947 */ /* 0x000fea0003800000 */
[----:B------:R-:W3:Y:S01]  /*8880*/  LDCU.64 UR6, c[0x0][0x348] ;  /* 0x00006900ff0677ac */ /* 0x000ee20008000a00 */
[----:B------:R-:W-:Y:S01]  /*8890*/  R2UR UR5, R70 ;  /* 0x00000000460572ca */ /* 0x000fe200000e0000 */
[----:B------:R-:W-:Y:S01]  /*88a0*/  UIADD3 UR4, UPT, UPT, UR46, 0x400, URZ ;  /* 0x000004002e047890 */ /* 0x000fe2000fffe0ff */
[----:B------:R-:W-:Y:S05]  /*88b0*/  UMOV UR51, UR44 ;  /* 0x0000002c00337c82 */ /* 0x000fea0008000000 */
[----:B------:R-:W-:Y:S06]  /*88c0*/  IMAD.U32 R144, RZ, RZ, UR4 ;  /* 0x00000004ff907e24 */ /* 0x000fec000f8e00ff */
[----:B------:R-:W-:Y:S01]  /*88d0*/  UIADD3 UR49, UPT, UPT, UR53, UR5, URZ ;  /* 0x0000000535317290 */ /* 0x000fe2000fffe0ff */
[----:B------:R-:W-:Y:S01]  /*88e0*/  R2UR UR48, R144 ;  /* 0x00000000903072ca */ /* 0x000fe200000e0000 */
[----:B---3--:R-:W-:Y:S04]  /*88f0*/  UIADD3 UR4, UP0, UPT, UR6, 0xa80, URZ ;  /* 0x00000a8006047890 */ /* 0x008fe8000ff1e0ff */
[----:B------:R-:W-:Y:S09]  /*8900*/  UIADD3.X UR5, UPT, UPT, URZ, UR7, URZ, UP0, !UPT ;  /* 0x00000007ff057290 */ /* 0x000ff200087fe4ff */
[----:B------:R3:W-:Y:S01]  /*8910*/  UTMASTG.3D [UR48], [UR4] ;  /* 0x00000030040073b5 */ /* 0x0007e20008010000 */
[----:B------:R0:W-:Y:S01]  /*8920*/  UTMACMDFLUSH ;  /* 0x00000000000079b7 */ /* 0x0001e20000000000 */
[----:B---3--:R-:W-:Y:S04]  /*8930*/  DEPBAR.LE SB0, 0x1 ;  /* 0x000080400000791a */ /* 0x008fe80000000000 */
.L_x_131:
[----:B------:R-:W-:Y:S05]  /*8940*/  BSYNC.RECONVERGENT B0 ;  /* 0x0000000000007941 */ /* 0x000fea0003800200 */
.L_x_130:
[----:B------:R-:W-:Y:S01]  /*8950*/  BAR.SYNC.DEFER_BLOCKING 0x1, 0x80 ;  /* 0x0042000000007b1d */ /* 0x000fe20000010000 */
[----:B------:R-:W-:Y:S01]  /*8960*/  ISETP.NE.AND P1, PT, R157, RZ, PT ;  /* 0x000000ff9d00720c */ /* 0x000fe20003f25270 */
[----:B------:R-:W-:Y:S01]  /*8970*/  UISETP.NE.AND UP0, UPT, UR54, URZ, UPT ;  /* 0x000000ff3600728c */ /* 0x000fe2000bf05270 */
[----:B------:R-:W-:Y:S11]  /*8980*/  LEA R3, R77, UR46, 0x3 ;  /* 0x0000002e4d037c11 */ /* 0x000ff6000f8e18ff */
[----:B------:R-:W-:Y:S01]  /*8990*/  @P1 SHF.L.U32 R6, R149, 0x1f, RZ ;  /* 0x0000001f95061819 */ /* 0x000fe200000006ff */
[----:B------:R-:W-:Y:S06]  /*89a0*/  BRA.U !UP0, `(.L_x_132) ;  /* 0x0000000108247547 */ /* 0x000fec000b800000 */
[----:B------:R-:W3:Y:S01]  /*89b0*/  S2R R0, SR_CgaCtaId ;  /* 0x0000000000007919 */ /* 0x000ee20000008800 */
[----:B------:R-:W-:Y:S01]  /*89c0*/  IMAD.U32 R4, RZ, RZ, UR52 ;  /* 0x00000034ff047e24 */ /* 0x000fe2000f8e00ff */
[----:B------:R-:W-:Y:S04]  /*89d0*/  UIADD3 UR4, UPT, UPT, UR52, 0x1, URZ ;  /* 0x0000000134047890 */ /* 0x000fe8000fffe0ff */
[----:B------:R-:W-:Y:S01]  /*89e0*/  @P1 LEA R4, R4, UR46, 0x3 ;  /* 0x0000002e04041c11 */ /* 0x000fe2000f8e18ff */
[----:B------:R-:W-:Y:S04]  /*89f0*/  UISETP.NE.AND UP0, UPT, UR4, 0x4, UPT ;  /* 0x000000040400788c */ /* 0x000fe8000bf05270 */
[----:B------:R-:W-:Y:S01]  /*8a00*/  @P1 VIADD R5, R4, 0x120 ;  /* 0x0000012004051836 */ /* 0x000fe20000000000 */
[----:B------:R-:W-:Y:S04]  /*8a10*/  USEL UR52, UR4, URZ, UP0 ;  /* 0x000000ff04347287 */ /* 0x000fe80008000000 */
[----:B---3--:R-:W-:Y:S04]  /*8a20*/  @P1 PRMT R0, R0, 0x654, R5 ;  /* 0x0000065400001816 */ /* 0x008fe80000000005 */
[----:B------:R3:W-:Y:S04]  /*8a30*/  @P1 SYNCS.ARRIVE.TRANS64.RED.A1T0 RZ, [R0+URZ], RZ ;  /* 0x000000ff00ff19a7 */ /* 0x0007e800081004ff */
.L_x_132:
[----:B------:R-:W4:Y:S01]  /*8a40*/  @P1 SYNCS.PHASECHK.TRANS64.TRYWAIT P0, [R3+URZ+0x100], R6 ;  /* 0x00010006030015a7 */ /* 0x000f2200080011ff */
[----:B------:R-:W-:Y:S01]  /*8a50*/  UISETP.NE.AND UP0, UPT, UR38, URZ, UPT ;  /* 0x000000ff2600728c */ /* 0x000fe2000bf05270 */
[----:B------:R-:W-:Y:S01]  /*8a60*/  BSSY B1, `(.L_x_133) ;  /* 0x0000021000017945 */ /* 0x000fe20003800000 */
[----:B------:R-:W-:Y:S02]  /*8a70*/  UMOV UR4, 0x80 ;  /* 0x0000008000047882 */ /* 0x000fe40000000000 */
[----:B------:R-:W-:Y:S01]  /*8a80*/  USEL UR39, UR4, 0x40, !UP0 ;  /* 0x0000004004277887 */ /* 0x000fe2000c000000 */
[----:B----4-:R-:W-:Y:S01]  /*8a90*/  @P1 SEL R79, RZ, 0x1, !P0 ;  /* 0x00000001ff4f1807 */ /* 0x010fe20004000000 */
[----:B------:R-:W-:Y:S10]  /*8aa0*/  @!P1 BRA `(.L_x_134) ;  /* 0x0000000000709947 */ /* 0x000ff40003800000 */
[----:B------:R-:W-:Y:S01]  /*8ab0*/  ISETP.NE.AND P1, PT, R93, RZ, PT ;  /* 0x000000ff5d00720c */ /* 0x000fe20003f25270 */
[----:B------:R-:W-:Y:S01]  /*8ac0*/  BSSY B0, `(.L_x_135) ;  /* 0x000000b000007945 */ /* 0x000fe20003800000 */
[----:B------:R-:W-:Y:S11]  /*8ad0*/  ISETP.NE.AND P0, PT, R79, RZ, PT ;  /* 0x000000ff4f00720c */ /* 0x000ff60003f05270 */
[----:B------:R-:W-:Y:S05]  /*8ae0*/  @P1 IMAD R6, R77, 0x4000, R164 ;  /* 0x000040004d061824 */ /* 0x000fea00078e02a4 */
[----:B------:R-:W-:Y:S04]  /*8af0*/  @P1 IADD3 R9, PT, PT, R6, UR46, RZ ;  /* 0x0000002e06091c10 */ /* 0x000fe8000fffe0ff */
[----:B------:R-:W-:Y:S01]  /*8b00*/  @P1 IADD3 R7, PT, PT, R92, R9, RZ ;  /* 0x000000095c071210 */ /* 0x000fe20007ffe0ff */
[--C-:B------:R-:W-:Y:S02]  /*8b10*/  @P1 IMAD.IADD R5, R78, 0x1, R9.reuse ;  /* 0x000000014e051824 */ /* 0x100fe400078e0209 */
[----:B------:R-:W-:Y:S01]  /*8b20*/  @P1 IMAD.IADD R4, R94, 0x1, R9 ;  /* 0x000000015e041824 */ /* 0x000fe200078e0209 */
[----:B------:R-:W-:Y:S06]  /*8b30*/  @P0 BRA `(.L_x_136) ;  /* 0x00000000000c0947 */ /* 0x000fec0003800000 */
[----:B---3--:R-:W-:Y:S04]  /*8b40*/  SHF.L.U32 R0, R149, 0x1f, RZ ;  /* 0x0000001f95007819 */ /* 0x008fe800000006ff */
[----:B------:R-:W3:Y:S02]  /*8b50*/  SYNCS.PHASECHK.TRANS64.TRYWAIT P0, [R3+URZ+0x100], R0 ;  /* 0x00010000030075a7 */ /* 0x000ee400080011ff */
[----:B---3--:R-:W-:Y:S05]  /*8b60*/  @!P0 BRA `(.L_x_137) ;  /* 0x0000004c00a88947 */ /* 0x008fea0003800000 */
.L_x_136:
[----:B------:R-:W-:Y:S05]  /*8b70*/  BSYNC B0 ;  /* 0x0000000000007941 */ /* 0x000fea0003800000 */
.L_x_135:
[----:B------:R-:W-:Y:S01]  /*8b80*/  ISETP.NE.AND P0, PT, R93, RZ, PT ;  /* 0x000000ff5d00720c */ /* 0x000fe20003f05270 */
[----:B------:R-:W-:Y:S11]  /*8b90*/  VIADD R77, R77, 0x1 ;  /* 0x000000014d4d7836 */ /* 0x000ff60000000000 */
[----:B------:R-:W-:Y:S01]  /*8ba0*/  @!UPT UIADD3 URZ, UPT, UPT, URZ, URZ, URZ ;  /* 0x000000fffffff290 */ /* 0x000fe2000fffe0ff */
[----:B------:R4:W1:Y:S01]  /*8bb0*/  @P0 LDS.128 R84, [R6+UR46+0x400] ;  /* 0x0004002e06540984 */ /* 0x0008620008000c00 */
[--C-:B---3--:R-:W-:Y:S01]  /*8bc0*/  @P0 IMAD.IADD R3, R92, 0x1, R5.reuse ;  /* 0x000000015c030824 */ /* 0x108fe200078e0205 */
[C---:B------:R-:W-:Y:S01]  /*8bd0*/  @P0 IADD3 R0, PT, PT, R94.reuse, R7, RZ ;  /* 0x000000075e000210 */ /* 0x040fe20007ffe0ff */
[C---:B------:R-:W-:Y:S01]  /*8be0*/  @P0 IMAD.IADD R8, R94.reuse, 0x1, R5 ;  /* 0x000000015e080824 */ /* 0x040fe200078e0205 */
[----:B------:R4:W3:Y:S02]  /*8bf0*/  @P0 LDS.128 R80, [R4+0x400] ;  /* 0x0004000004500984 */ /* 0x0008e40000000c00 */
[----:B------:R-:W-:Y:S02]  /*8c00*/  @P0 IADD3 R9, PT, PT, R94, R3, RZ ;  /* 0x000000035e090210 */ /* 0x000fe40007ffe0ff */
[----:B------:R4:W1:Y:S04]  /*8c10*/  @P0 LDS.128 R88, [R7+0x400] ;  /* 0x0004000007580984 */ /* 0x0008680000000c00 */
[----:B------:R4:W1:Y:S04]  /*8c20*/  @P0 LDS.128 R96, [R0+0x400] ;  /* 0x0004000000600984 */ /* 0x0008680000000c00 */
[----:B------:R4:W1:Y:S04]  /*8c30*/  @P0 LDS.128 R104, [R5+0x400] ;  /* 0x0004000005680984 */ /* 0x0008680000000c00 */
[----:B------:R4:W1:Y:S04]  /*8c40*/  @P0 LDS.128 R112, [R8+0x400] ;  /* 0x0004000008700984 */ /* 0x0008680000000c00 */
[----:B------:R4:W1:Y:S04]  /*8c50*/  @P0 LDS.128 R120, [R3+0x400] ;  /* 0x0004000003780984 */ /* 0x0008680000000c00 */
[----:B------:R4:W1:Y:S02]  /*8c60*/  @P0 LDS.128 R128, [R9+0x400] ;  /* 0x0004000009800984 */ /* 0x0008640000000c00 */
.L_x_134:
[----:B------:R-:W-:Y:S05]  /*8c70*/  BSYNC B1 ;  /* 0x0000000000017941 */ /* 0x000fea0003800000 */
.L_x_133:
[----:B------:R-:W-:Y:S05]  /*8c80*/  VIADD R50, R69, UR39 ;  /* 0x0000002745327c36 */ /* 0x000fea0008000000 */
[----:B----4-:R-:W-:Y:S04]  /*8c90*/  SHF.R.U32.HI R3, RZ, 0x15, R50 ;  /* 0x00000015ff037819 */ /* 0x010fe80000011632 */
[----:B------:R-:W-:Y:S11]  /*8ca0*/  LOP3.LUT P0, RZ, R3, 0x3, R140, 0x48, !PT ;  /* 0x0000000303ff7812 */ /* 0x000ff6000780488c */
[----:B------:R-:W-:Y:S02]  /*8cb0*/  @!UPT UIADD3 URZ, UPT, UPT, URZ, URZ, URZ ;  /* 0x000000fffffff290 */ /* 0x000fe4000fffe0ff */
        /* <DEDUP_REMOVED lines=17> */
.L_x_138:
[----:B-1----:R-:W-:Y:S01]  /*8dd0*/  SHF.L.U32 R70, R84, 0x10, RZ ;  /* 0x0000001054467819 */ /* 0x002fe200000006ff */
[----:B------:R-:W-:Y:S05]  /*8de0*/  WARPSYNC.ALL ;  /* 0x0000000000007948 */ /* 0x000fea0003800000 */
[----:B------:R-:W-:Y:S01]  /*8df0*/  R2UR UR4, R50 ;  /* 0x00000000320472ca */ /* 0x000fe200000e0000 */
[----:B------:R-:W1:Y:S01]  /*8e00*/  S2R R165, SR_CgaCtaId ;  /* 0x0000000000a57919 */ /* 0x000e620000008800 */
[----:B------:R-:W-:Y:S01]  /*8e10*/  LOP3.LUT R72, R84, 0xffff0000, RZ, 0xc0, !PT ;  /* 0xffff000054487812 */ /* 0x000fe200078ec0ff */
[----:B------:R-:W-:Y:S01]  /*8e20*/  BSSY.RECONVERGENT B0, `(.L_x_139) ;  /* 0x0000102000007945 */ /* 0x000fe20003800200 */
[----:B------:R-:W-:Y:S02]  /*8e30*/  SHF.L.U32 R73, R85, 0x10, RZ ;  /* 0x0000001055497819 */ /* 0x000fe400000006ff */
[----:B------:R-:W-:Y:S02]  /*8e40*/  LOP3.LUT R74, R87, 0xffff0000, RZ, 0xc0, !PT ;  /* 0xffff0000574a7812 */ /* 0x000fe400078ec0ff */
[----:B------:R-:W-:Y:S02]  /*8e50*/  ISETP.NE.AND P6, PT, R157, RZ, PT ;  /* 0x000000ff9d00720c */ /* 0x000fe40003fc5270 */
[----:B------:R-:W-:Y:S02]  /*8e60*/  ISETP.NE.AND P0, PT, R152, RZ, PT ;  /* 0x000000ff9800720c */ /* 0x000fe40003f05270 */
[----:B------:R-:W-:Y:S01]  /*8e70*/  LEA R95, R77, UR46, 0x3 ;  /* 0x0000002e4d5f7c11 */ /* 0x000fe2000f8e18ff */
[----:B------:R-:W3:Y:S02]  /*8e80*/  LDTM.x64 R4, tmem[UR4] ;  /* 0x00000004000479ee */ /* 0x000ee40008340000 */
[C---:B---3--:R-:W-:Y:S01]  /*8e90*/  FMUL R0, R68.reuse, R4 ;  /* 0x0000000444007220 */ /* 0x048fe20000400000 */
[C---:B------:R-:W-:Y:S01]  /*8ea0*/  FMUL R3, R68.reuse, R5 ;  /* 0x0000000544037220 */ /* 0x040fe20000400000 */
[C---:B------:R-:W-:Y:S01]  /*8eb0*/  FMUL R6, R68.reuse, R6 ;  /* 0x0000000644067220 */ /* 0x040fe20000400000 */
[----:B------:R-:W-:Y:S01]  /*8ec0*/  FMUL R7, R68, R7 ;  /* 0x0000000744077220 */ /* 0x000fe20000400000 */
[----:B------:R-:W-:Y:S01]  /*8ed0*/  FFMA R0, R71, R70, R0 ;  /* 0x0000004647007223 */ /* 0x000fe20000000000 */
[----:B------:R-:W-:Y:S01]  /*8ee0*/  LOP3.LUT R70, R85, 0xffff0000, RZ, 0xc0, !PT ;  /* 0xffff000055467812 */ /* 0x000fe200078ec0ff */
[----:B------:R-:W-:Y:S01]  /*8ef0*/  FFMA R3, R71, R72, R3 ;  /* 0x0000004847037223 */ /* 0x000fe20000000003 */
[----:B------:R-:W-:Y:S01]  /*8f00*/  SHF.L.U32 R72, R87, 0x10, RZ ;  /* 0x0000001057487819 */ /* 0x000fe200000006ff */
[C---:B------:R-:W-:Y:S01]  /*8f10*/  FFMA R6, R71.reuse, R73, R6 ;  /* 0x0000004947067223 */ /* 0x040fe20000000006 */
[----:B------:R-:W-:Y:S01]  /*8f20*/  SHF.L.U32 R73, R86, 0x10, RZ ;  /* 0x0000001056497819 */ /* 0x000fe200000006ff */
[----:B------:R-:W-:Y:S01]  /*8f30*/  FFMA R7, R71, R70, R7 ;  /* 0x0000004647077223 */ /* 0x000fe20000000007 */
[----:B------:R-:W-:Y:S01]  /*8f40*/  F2FP.BF16.F32.PACK_AB R100, R3, R0 ;  /* 0x000000000364723e */ /* 0x000fe200000010ff */
[----:B------:R-:W-:Y:S01]  /*8f50*/  FMUL R4, R68, R8 ;  /* 0x0000000844047220 */ /* 0x000fe20000400000 */
[----:B------:R-:W-:Y:S01]  /*8f60*/  LOP3.LUT R70, R86, 0xffff0000, RZ, 0xc0, !PT ;  /* 0xffff000056467812 */ /* 0x000fe200078ec0ff */
[C---:B------:R-:W-:Y:S01]  /*8f70*/  FMUL R0, R68.reuse, R9 ;  /* 0x0000000944007220 */ /* 0x040fe20000400000 */
[----:B------:R-:W-:Y:S01]  /*8f80*/  F2FP.BF16.F32.PACK_AB R101, R7, R6 ;  /* 0x000000060765723e */ /* 0x000fe200000010ff */
[----:B------:R-:W-:Y:S01]  /*8f90*/  FMUL R3, R68, R10 ;  /* 0x0000000a44037220 */ /* 0x000fe20000400000 */
[C---:B------:R-:W-:Y:S01]  /*8fa0*/  FFMA R4, R71.reuse, R73, R4 ;  /* 0x0000004947047223 */ /* 0x040fe20000000004 */
[----:B------:R-:W-:Y:S01]  /*8fb0*/  SHF.L.U32 R73, R82, 0x10, RZ ;  /* 0x0000001052497819 */ /* 0x000fe200000006ff */
[----:B------:R-:W-:Y:S01]  /*8fc0*/  FMUL R5, R68, R11 ;  /* 0x0000000b44057220 */ /* 0x000fe20000400000 */
[C---:B------:R-:W-:Y:S01]  /*8fd0*/  FFMA R0, R71.reuse, R70, R0 ;  /* 0x0000004647007223 */ /* 0x040fe20000000000 */
[C---:B------:R-:W-:Y:S01]  /*8fe0*/  SHF.L.U32 R70, R80.reuse, 0x10, RZ ;  /* 0x0000001050467819 */ /* 0x040fe200000006ff */
[C---:B------:R-:W-:Y:S01]  /*8ff0*/  FFMA R3, R71.reuse, R72, R3 ;  /* 0x0000004847037223 */ /* 0x040fe20000000003 */
[----:B------:R-:W-:Y:S01]  /*9000*/  LOP3.LUT R72, R80, 0xffff0000, RZ, 0xc0, !PT ;  /* 0xffff000050487812 */ /* 0x000fe200078ec0ff */
[----:B------:R-:W-:Y:S01]  /*9010*/  FMUL R6, R68, R12 ;  /* 0x0000000c44067220 */ /* 0x000fe20000400000 */
[----:B------:R-:W-:Y:S01]  /*9020*/  F2FP.BF16.F32.PACK_AB R102, R0, R4 ;  /* 0x000000040066723e */ /* 0x000fe200000010ff */
[C---:B------:R-:W-:Y:S01]  /*9030*/  FFMA R5, R71.reuse, R74, R5 ;  /* 0x0000004a47057223 */ /* 0x040fe20000000005 */
[C---:B------:R-:W-:Y:S01]  /*9040*/  FMUL R7, R68.reuse, R13 ;  /* 0x0000000d44077220 */ /* 0x040fe20000400000 */
[----:B------:R-:W-:Y:S01]  /*9050*/  FFMA R6, R71, R70, R6 ;  /* 0x0000004647067223 */ /* 0x000fe20000000006 */
[----:B------:R-:W-:Y:S01]  /*9060*/  SHF.L.U32 R70, R81, 0x10, RZ ;  /* 0x0000001051467819 */ /* 0x000fe200000006ff */
[C---:B------:R-:W-:Y:S01]  /*9070*/  FMUL R0, R68.reuse, R14 ;  /* 0x0000000e44007220 */ /* 0x040fe20000400000 */
[----:B------:R-:W-:Y:S01]  /*9080*/  F2FP.BF16.F32.PACK_AB R103, R5, R3 ;  /* 0x000000030567723e */ /* 0x000fe200000010ff */
[----:B------:R-:W-:Y:S01]  /*9090*/  FFMA R7, R71, R72, R7 ;  /* 0x0000004847077223 */ /* 0x000fe20000000007 */
[----:B------:R-:W-:Y:S01]  /*90a0*/  LOP3.LUT R72, R81, 0xffff0000, RZ, 0xc0, !PT ;  /* 0xffff000051487812 */ /* 0x000fe200078ec0ff */
[C---:B------:R-:W-:Y:S01]  /*90b0*/  FMUL R3, R68.reuse, R15 ;  /* 0x0000000f44037220 */ /* 0x040fe20000400000 */
[----:B------:R-:W-:Y:S01]  /*90c0*/  FMUL R4, R68, R16 ;  /* 0x0000001044047220 */ /* 0x000fe20000400000 */
[C---:B------:R-:W-:Y:S01]  /*90d0*/  FFMA R0, R71.reuse, R70, R0 ;  /* 0x0000004647007223 */ /* 0x040fe20000000000 */
[----:B------:R-:W-:Y:S01]  /*90e0*/  LOP3.LUT R70, R82, 0xffff0000, RZ, 0xc0, !PT ;  /* 0xffff000052467812 */ /* 0x000fe200078ec0ff */
[----:B------:R-:W-:Y:S01]  /*90f0*/  FFMA R3, R71, R72, R3 ;  /* 0x0000004847037223 */ /* 0x000fe20000000003 */
[----:B------:R-:W-:Y:S01]  /*9100*/  F2FP.BF16.F32.PACK_AB R108, R7, R6 ;  /* 0x00000006076c723e */ /* 0x000fe200000010ff */
[----:B------:R-:W-:Y:S01]  /*9110*/  FFMA R4, R71, R73, R4 ;  /* 0x0000004947047223 */ /* 0x000fe20000000004 */
[C---:B------:R-:W-:Y:S01]  /*9120*/  SHF.L.U32 R73, R83.reuse, 0x10, RZ ;  /* 0x0000001053497819 */ /* 0x040fe200000006ff */
[C---:B------:R-:W-:Y:S01]  /*9130*/  FMUL R5, R68.reuse, R17 ;  /* 0x0000001144057220 */ /* 0x040fe20000400000 */
[----:B------:R-:W-:Y:S01]  /*9140*/  LOP3.LUT R72, R83, 0xffff0000, RZ, 0xc0, !PT ;  /* 0xffff000053487812 */ /* 0x000fe200078ec0ff */
[C---:B------:R-:W-:Y:S01]  /*9150*/  FMUL R6, R68.reuse, R18 ;  /* 0x0000001244067220 */ /* 0x040fe20000400000 */
[----:B------:R-:W-:Y:S01]  /*9160*/  F2FP.BF16.F32.PACK_AB R109, R3, R0 ;  /* 0x00000000036d723e */ /* 0x000fe200000010ff */
[----:B------:R-:W-:Y:S01]  /*9170*/  FMUL R7, R68, R19 ;  /* 0x0000001344077220 */ /* 0x000fe20000400000 */
[C---:B------:R-:W-:Y:S01]  /*9180*/  FFMA R5, R71.reuse, R70, R5 ;  /* 0x0000004647057223 */ /* 0x040fe20000000005 */
[C---:B------:R-:W-:Y:S01]  /*9190*/  SHF.L.U32 R70, R88.reuse, 0x10, RZ ;  /* 0x0000001058467819 */ /* 0x040fe200000006ff */
[----:B------:R-:W-:Y:S01]  /*91a0*/  FFMA R6, R71, R73, R6 ;  /* 0x0000004947067223 */ /* 0x000fe20000000006 */
[----:B------:R-:W-:Y:S01]  /*91b0*/  SHF.L.U32 R73, R91, 0x10, RZ ;  /* 0x000000105b497819 */ /* 0x000fe200000006ff */
        /* <DEDUP_REMOVED lines=8> */
[----:B------:R-:W-:Y:S01]  /*9240*/  FFMA R3, R71, R72, R3 ;  /* 0x0000004847037223 */ /* 0x000fe20000000003 */
[----:B------:R-:W-:Y:S01]  /*9250*/  LOP3.LUT R72, R91, 0xffff0000, RZ, 0xc0, !PT ;  /* 0xffff00005b487812 */ /* 0x000fe200078ec0ff */
[C---:B------:R-:W-:Y:S01]  /*9260*/  FMUL R4, R68.reuse, R22 ;  /* 0x0000001644047220 */ /* 0x040fe20000400000 */
[----:B------:R3:W-:Y:S01]  /*9270*/  STS.128 [R164+UR46+0x4400], R100 ;  /* 0x00440064a4007988 */ /* 0x0007e20008000c2e */
[C---:B------:R-:W-:Y:S01]  /*9280*/  FMUL R5, R68.reuse, R23 ;  /* 0x0000001744057220 */ /* 0x040fe20000400000 */
[----:B------:R-:W-:Y:S01]  /*9290*/  F2FP.BF16.F32.PACK_AB R116, R3, R0 ;  /* 0x000000000374723e */ /* 0x000fe200000010ff */
[----:B------:R-:W-:Y:S01]  /*92a0*/  FFMA R4, R71, R70, R4 ;  /* 0x0000004647047223 */ /* 0x000fe20000000004 */
[----:B------:R-:W-:Y:S01]  /*92b0*/  LOP3.LUT R0, R89, 0xffff0000, RZ, 0xc0, !PT ;  /* 0xffff000059007812 */ /* 0x000fe200078ec0ff */
[----:B------:R-:W-:Y:S01]  /*92c0*/  FMUL R6, R68, R24 ;  /* 0x0000001844067220 */ /* 0x000fe20000400000 */
[----:B------:R-:W-:Y:S01]  /*92d0*/  SHF.L.U32 R3, R90, 0x10, RZ ;  /* 0x000000105a037819 */ /* 0x000fe200000006ff */
[----:B------:R-:W-:Y:S01]  /*92e0*/  FMUL R7, R68, R25 ;  /* 0x0000001944077220 */ /* 0x000fe20000400000 */
[----:B------:R-:W-:Y:S01]  /*92f0*/  LOP3.LUT R70, R90, 0xffff0000, RZ, 0xc0, !PT ;  /* 0xffff00005a467812 */ /* 0x000fe200078ec0ff */
        /* <DEDUP_REMOVED lines=21> */
[----:B------:R4:W-:Y:S01]  /*9450*/  STS.128 [R163+0x4400], R108 ;  /* 0x0044006ca3007388 */ /* 0x0009e20000000c00 */
[----:B------:R-:W-:Y:S01]  /*9460*/  FFMA R11, R71, R70, R11 ;  /* 0x00000046470b7223 */ /* 0x000fe2000000000b */
[----:B------:R-:W-:Y:S01]  /*9470*/  LOP3.LUT R70, R99, 0xffff0000, RZ, 0xc0, !PT ;  /* 0xffff000063467812 */ /* 0x000fe200078ec0ff */
[C---:B------:R-:W-:Y:S01]  /*9480*/  FFMA R12, R71.reuse, R3, R12 ;  /* 0x00000003470c7223 */ /* 0x040fe2000000000c */
[C---:B------:R-:W-:Y:S01]  /*9490*/  SHF.L.U32 R3, R98.reuse, 0x10, RZ ;  /* 0x0000001062037819 */ /* 0x040fe200000006ff */
[----:B------:R-:W-:Y:S01]  /*94a0*/  FFMA R13, R71, R0, R13 ;  /* 0x00000000470d7223 */ /* 0x000fe2000000000d */
[----:B------:R-:W-:Y:S01]  /*94b0*/  LOP3.LUT R0, R98, 0xffff0000, RZ, 0xc0, !PT ;  /* 0xffff000062007812 */ /* 0x000fe200078ec0ff */
[C---:B------:R-:W-:Y:S01]  /*94c0*/  FMUL R14, R68.reuse, R32 ;  /* 0x00000020440e7220 */ /* 0x040fe20000400000 */
[----:B---3--:R-:W-:Y:S01]  /*94d0*/  F2FP.BF16.F32.PACK_AB R100, R11, R10 ;  /* 0x0000000a0b64723e */ /* 0x008fe200000010ff */
[C---:B------:R-:W-:Y:S01]  /*94e0*/  FMUL R15, R68.reuse, R33 ;  /* 0x00000021440f7220 */ /* 0x040fe20000400000 */
[----:B------:R-:W-:Y:S01]  /*94f0*/  F2FP.BF16.F32.PACK_AB R101, R13, R12 ;  /* 0x0000000c0d65723e */ /* 0x000fe200000010ff */
        /* <DEDUP_REMOVED lines=14> */
[----:B------:R-:W-:Y:S01]  /*95e0*/  FMUL R20, R68, R38 ;  /* 0x0000002644147220 */ /* 0x000fe20000400000 */
[----:B------:R-:W-:Y:S01]  /*95f0*/  FFMA R18, R71, R0, R18 ;  /* 0x0000000047127223 */ /* 0x000fe20000000012 */
[----:B------:R-:W-:Y:S01]  /*9600*/  LOP3.LUT R0, R105, 0xffff0000, RZ, 0xc0, !PT ;  /* 0xffff000069007812 */ /* 0x000fe200078ec0ff */
[C---:B------:R-:W-:Y:S01]  /*9610*/  FFMA R19, R71.reuse, R70, R19 ;  /* 0x0000004647137223 */ /* 0x040fe20000000013 */
[C---:B------:R-:W-:Y:S01]  /*9620*/  LOP3.LUT R70, R106.reuse, 0xffff0000, RZ, 0xc0, !PT ;  /* 0xffff00006a467812 */ /* 0x040fe200078ec0ff */
[----:B------:R-:W-:Y:S01]  /*9630*/  FFMA R20, R71, R3, R20 ;  /* 0x0000000347147223 */ /* 0x000fe20000000014 */
[----:B------:R-:W-:Y:S01]  /*9640*/  SHF.L.U32 R3, R106, 0x10, RZ ;  /* 0x000000106a037819 */ /* 0x000fe200000006ff */
[C---:B------:R-:W-:Y:S01]  /*9650*/  FMUL R21, R68.reuse, R39 ;  /* 0x0000002744157220 */ /* 0x040fe20000400000 */
[----:B----4-:R-:W-:Y:S01]  /*9660*/  F2FP.BF16.F32.PACK_AB R108, R19, R18 ;  /* 0x00000012136c723e */ /* 0x010fe200000010ff */
[C---:B------:R-:W-:Y:S01]  /*9670*/  FMUL R22, R68.reuse, R40 ;  /* 0x0000002844167220 */ /* 0x040fe20000400000 */
[----:B------:R-:W-:Y:S01]  /*9680*/  STS.128 [R162+0x4400], R116 ;  /* 0x00440074a2007388 */ /* 0x000fe20000000c00 */
[C---:B------:R-:W-:Y:S01]  /*9690*/  FMUL R23, R68.reuse, R41 ;  /* 0x0000002944177220 */ /* 0x040fe20000400000 */
[----:B------:R-:W-:Y:S01]  /*96a0*/  FMUL R24, R68, R42 ;  /* 0x0000002a44187220 */ /* 0x000fe20000400000 */
[C---:B------:R-:W-:Y:S01]  /*96b0*/  FFMA R21, R71.reuse, R0, R21 ;  /* 0x0000000047157223 */ /* 0x040fe20000000015 */
[----:B------:R-:W-:Y:S01]  /*96c0*/  SHF.L.U32 R0, R112, 0x10, RZ ;  /* 0x0000001070007819 */ /* 0x000fe200000006ff */
[----:B------:R-:W-:Y:S01]  /*96d0*/  FMUL R25, R68, R43 ;  /* 0x0000002b44197220 */ /* 0x000fe20000400000 */
[----:B------:R-:W-:Y:S01]  /*96e0*/  FFMA R22, R71, R3, R22 ;  /* 0x0000000347167223 */ /* 0x000fe20000000016 */
[----:B------:R-:W-:Y:S01]  /*96f0*/  SHF.L.U32 R3, R113, 0x10, RZ ;  /* 0x0000001071037819 */ /* 0x000fe200000006ff */
[----:B------:R-:W-:Y:S01]  /*9700*/  FFMA R23, R71, R70, R23 ;  /* 0x0000004647177223 */ /* 0x000fe20000000017 */
[----:B------:R-:W-:Y:S01]  /*9710*/  LOP3.LUT R70, R112, 0xffff0000, RZ, 0xc0, !PT ;  /* 0xffff000070467812 */ /* 0x000fe200078ec0ff */
[C---:B------:R-:W-:Y:S01]  /*9720*/  FMUL R26, R68.reuse, R44 ;  /* 0x0000002c441a7220 */ /* 0x040fe20000400000 */
[----:B------:R-:W-:Y:S01]  /*9730*/  F2FP.BF16.F32.PACK_AB R109, R21, R20 ;  /* 0x00000014156d723e */ /* 0x000fe200000010ff */
[----:B------:R-:W-:Y:S01]  /*9740*/  FFMA R24, R71, R73, R24 ;  /* 0x0000004947187223 */ /* 0x000fe20000000018 */
[----:B------:R-:W-:Y:S01]  /*9750*/  F2FP.BF16.F32.PACK_AB R110, R23, R22 ;  /* 0x00000016176e723e */ /* 0x000fe200000010ff */
[----:B------:R-:W-:Y:S01]  /*9760*/  FFMA R25, R71, R72, R25 ;  /* 0x0000004847197223 */ /* 0x000fe20000000019 */
[----:B------:R-:W-:Y:S01]  /*9770*/  SHF.L.U32 R73, R115, 0x10, RZ ;  /* 0x0000001073497819 */ /* 0x000fe200000006ff */
[C---:B------:R-:W-:Y:S01]  /*9780*/  FMUL R27, R68.reuse, R45 ;  /* 0x0000002d441b7220 */ /* 0x040fe20000400000 */
[----:B------:R-:W-:Y:S01]  /*9790*/  LOP3.LUT R72, R131, 0xffff0000, RZ, 0xc0, !PT ;  /* 0xffff000083487812 */ /* 0x000fe200078ec0ff */
[----:B------:R-:W-:Y:S01]  /*97a0*/  FMUL R28, R68, R46 ;  /* 0x0000002e441c7220 */ /* 0x000fe20000400000 */
[----:B------:R-:W-:Y:S01]  /*97b0*/  F2FP.BF16.F32.PACK_AB R111, R25, R24 ;  /* 0x00000018196f723e */ /* 0x000fe200000010ff */
[----:B------:R3:W-:Y:S01]  /*97c0*/  STS.128 [R161+0x4400], R100 ;  /* 0x00440064a1007388 */ /* 0x0007e20000000c00 */
        /* <DEDUP_REMOVED lines=12> */
[----:B------:R4:W-:Y:S01]  /*9890*/  STS.128 [R147+0x4400], R108 ;  /* 0x0044006c93007388 */ /* 0x0009e20000000c00 */
[----:B------:R-:W-:Y:S01]  /*98a0*/  FMUL R33, R68, R51 ;  /* 0x0000003344217220 */ /* 0x000fe20000400000 */
[C---:B------:R-:W-:Y:S01]  /*98b0*/  FFMA R30, R71.reuse, R3, R30 ;  /* 0x00000003471e7223 */ /* 0x040fe2000000001e */
[C---:B------:R-:W-:Y:S01]  /*98c0*/  SHF.L.U32 R3, R120.reuse, 0x10, RZ ;  /* 0x0000001078037819 */ /* 0x040fe200000006ff */
[C---:B------:R-:W-:Y:S01]  /*98d0*/  FFMA R31, R71.reuse, R70, R31 ;  /* 0x00000046471f7223 */ /* 0x040fe2000000001f */
[----:B------:R-:W-:Y:S01]  /*98e0*/  LOP3.LUT R70, R120, 0xffff0000, RZ, 0xc0, !PT ;  /* 0xffff000078467812 */ /* 0x000fe200078ec0ff */
[----:B------:R-:W-:Y:S01]  /*98f0*/  FFMA R32, R71, R73, R32 ;  /* 0x0000004947207223 */ /* 0x000fe20000000020 */
        /* <DEDUP_REMOVED lines=9> */
[----:B------:R-:W-:Y:S01]  /*9990*/  FFMA R35, R71, R70, R35 ;  /* 0x0000004647237223 */ /* 0x000fe20000000023 */
[----:B------:R-:W-:Y:S01]  /*99a0*/  LOP3.LUT R70, R123, 0xffff0000, RZ, 0xc0, !PT ;  /* 0xffff00007b467812 */ /* 0x000fe200078ec0ff */
[----:B------:R-:W-:Y:S01]  /*99b0*/  FFMA R36, R71, R73, R36 ;  /* 0x0000004947247223 */ /* 0x000fe20000000024 */
[----:B------:R-:W-:Y:S01]  /*99c0*/  SHF.L.U32 R73, R123, 0x10, RZ ;  /* 0x000000107b497819 */ /* 0x000fe200000006ff */
[----:B------:R-:W-:Y:S01]  /*99d0*/  FFMA R37, R71, R0, R37 ;  /* 0x0000000047257223 */ /* 0x000fe20000000025 */
[----:B------:R-:W-:Y:S01]  /*99e0*/  LOP3.LUT R0, R122, 0xffff0000, RZ, 0xc0, !PT ;  /* 0xffff00007a007812 */ /* 0x000fe200078ec0ff */
[C---:B------:R-:W-:Y:S01]  /*99f0*/  FMUL R38, R68.reuse, R56 ;  /* 0x0000003844267220 */ /* 0x040fe20000400000 */
[----:B---3--:R-:W-:Y:S01]  /*9a00*/  F2FP.BF16.F32.PACK_AB R100, R27, R26 ;  /* 0x0000001a1b64723e */ /* 0x008fe200000010ff */
[C---:B------:R-:W-:Y:S01]  /*9a10*/  FMUL R39, R68.reuse, R57 ;  /* 0x0000003944277220 */ /* 0x040fe20000400000 */
[----:B------:R-:W-:Y:S01]  /*9a20*/  F2FP.BF16.F32.PACK_AB R101, R29, R28 ;  /* 0x0000001c1d65723e */ /* 0x000fe200000010ff */
[C---:B------:R-:W-:Y:S01]  /*9a30*/  FMUL R40, R68.reuse, R58 ;  /* 0x0000003a44287220 */ /* 0x040fe20000400000 */
[----:B------:R-:W-:Y:S01]  /*9a40*/  F2FP.BF16.F32.PACK_AB R102, R31, R30 ;  /* 0x0000001e1f66723e */ /* 0x000fe200000010ff */
[----:B------:R-:W-:Y:S01]  /*9a50*/  FMUL R41, R68, R59 ;  /* 0x0000003b44297220 */ /* 0x000fe20000400000 */
[----:B------:R-:W-:Y:S01]  /*9a60*/  F2FP.BF16.F32.PACK_AB R103, R33, R32 ;  /* 0x000000202167723e */ /* 0x000fe200000010ff */
[----:B------:R-:W-:Y:S01]  /*9a70*/  FFMA R38, R71, R3, R38 ;  /* 0x0000000347267223 */ /* 0x000fe20000000026 */
[----:B------:R-:W-:Y:S01]  /*9a80*/  SHF.L.U32 R3, R129, 0x10, RZ ;  /* 0x0000001081037819 */ /* 0x000fe200000006ff */
[----:B------:R-:W-:Y:S01]  /*9a90*/  FFMA R39, R71, R0, R39 ;  /* 0x0000000047277223 */ /* 0x000fe20000000027 */
[C---:B------:R-:W-:Y:S01]  /*9aa0*/  SHF.L.U32 R0, R128.reuse, 0x10, RZ ;  /* 0x0000001080007819 */ /* 0x040fe200000006ff */
[----:B------:R3:W-:Y:S01]  /*9ab0*/  STS.128 [R160+0x4400], R100 ;  /* 0x00440064a0007388 */ /* 0x0007e20000000c00 */
[----:B----4-:R-:W-:Y:S01]  /*9ac0*/  F2FP.BF16.F32.PACK_AB R108, R35, R34 ;  /* 0x00000022236c723e */ /* 0x010fe200000010ff */
[----:B------:R-:W-:Y:S01]  /*9ad0*/  FFMA R40, R71, R73, R40 ;  /* 0x0000004947287223 */ /* 0x000fe20000000028 */
[----:B------:R-:W-:Y:S01]  /*9ae0*/  SHF.L.U32 R73, R131, 0x10, RZ ;  /* 0x0000001083497819 */ /* 0x000fe200000006ff */
[----:B------:R-:W-:Y:S01]  /*9af0*/  FFMA R41, R71, R70, R41 ;  /* 0x0000004647297223 */ /* 0x000fe20000000029 */
[----:B------:R-:W-:Y:S01]  /*9b00*/  LOP3.LUT R70, R128, 0xffff0000, RZ, 0xc0, !PT ;  /* 0xffff000080467812 */ /* 0x000fe200078ec0ff */
[C---:B------:R-:W-:Y:S01]  /*9b10*/  FMUL R42, R68.reuse, R60 ;  /* 0x0000003c442a7220 */ /* 0x040fe20000400000 */
[----:B------:R-:W-:Y:S01]  /*9b20*/  F2FP.BF16.F32.PACK_AB R109, R37, R36 ;  /* 0x00000024256d723e */ /* 0x000fe200000010ff */
[C---:B------:R-:W-:Y:S01]  /*9b30*/  FMUL R43, R68.reuse, R61 ;  /* 0x0000003d442b7220 */ /* 0x040fe20000400000 */
[C---:B------:R-:W-:Y:S01]  /*9b40*/  FMUL R44, R68.reuse, R62 ;  /* 0x0000003e442c7220 */ /* 0x040fe20000400000 */
[----:B------:R-:W-:Y:S01]  /*9b50*/  FFMA R42, R71, R0, R42 ;  /* 0x00000000472a7223 */ /* 0x000fe2000000002a */
[----:B------:R-:W-:Y:S01]  /*9b60*/  LOP3.LUT R0, R129, 0xffff0000, RZ, 0xc0, !PT ;  /* 0xffff000081007812 */ /* 0x000fe200078ec0ff */
[C---:B------:R-:W-:Y:S01]  /*9b70*/  FFMA R43, R71.reuse, R70, R43 ;  /* 0x00000046472b7223 */ /* 0x040fe2000000002b */
[C---:B------:R-:W-:Y:S01]  /*9b80*/  FFMA R44, R71.reuse, R3, R44 ;  /* 0x00000003472c7223 */ /* 0x040fe2000000002c */
[----:B------:R-:W-:Y:S01]  /*9b90*/  FMUL R45, R68, R63 ;  /* 0x0000003f442d7220 */ /* 0x000fe20000400000 */
[----:B------:R-:W-:Y:S01]  /*9ba0*/  SHF.L.U32 R3, R130, 0x10, RZ ;  /* 0x0000001082037819 */ /* 0x000fe200000006ff */
[----:B------:R-:W-:Y:S01]  /*9bb0*/  FMUL R46, R68, R64 ;  /* 0x00000040442e7220 */ /* 0x000fe20000400000 */
[----:B------:R-:W-:Y:S01]  /*9bc0*/  LOP3.LUT R70, R130, 0xffff0000, RZ, 0xc0, !PT ;  /* 0xffff000082467812 */ /* 0x000fe200078ec0ff */
[C---:B------:R-:W-:Y:S01]  /*9bd0*/  FMUL R47, R68.reuse, R65 ;  /* 0x00000041442f7220 */ /* 0x040fe20000400000 */
[C---:B------:R-:W-:Y:S01]  /*9be0*/  FMUL R48, R68.reuse, R66 ;  /* 0x0000004244307220 */ /* 0x040fe20000400000 */
[----:B------:R-:W-:Y:S01]  /*9bf0*/  FFMA R45, R71, R0, R45 ;  /* 0x00000000472d7223 */ /* 0x000fe2000000002d */
[----:B------:R-:W-:Y:S01]  /*9c00*/  FMUL R49, R68, R67 ;  /* 0x0000004344317220 */ /* 0x000fe20000400000 */
[----:B------:R-:W-:Y:S01]  /*9c10*/  F2FP.BF16.F32.PACK_AB R110, R39, R38 ;  /* 0x00000026276e723e */ /* 0x000fe200000010ff */
[----:B------:R-:W-:Y:S01]  /*9c20*/  FFMA R46, R71, R3, R46 ;  /* 0x00000003472e7223 */ /* 0x000fe2000000002e */
[----:B------:R-:W-:Y:S01]  /*9c30*/  F2FP.BF16.F32.PACK_AB R111, R41, R40 ;  /* 0x00000028296f723e */ /* 0x000fe200000010ff */
[C---:B------:R-:W-:Y:S01]  /*9c40*/  FFMA R47, R71.reuse, R70, R47 ;  /* 0x00000046472f7223 */ /* 0x040fe2000000002f */
[C---:B------:R-:W-:Y:S01]  /*9c50*/  FFMA R48, R71.reuse, R73, R48 ;  /* 0x0000004947307223 */ /* 0x040fe20000000030 */
[----:B------:R-:W-:Y:S01]  /*9c60*/  FFMA R49, R71, R72, R49 ;  /* 0x0000004847317223 */ /* 0x000fe20000000031 */
[----:B------:R-:W-:Y:S01]  /*9c70*/  F2FP.BF16.F32.PACK_AB R72, R43, R42 ;  /* 0x0000002a2b48723e */ /* 0x000fe200000010ff */
[----:B------:R3:W-:Y:S01]  /*9c80*/  STS.128 [R159+0x4400], R108 ;  /* 0x0044006c9f007388 */ /* 0x0007e20000000c00 */
[----:B------:R-:W-:Y:S02]  /*9c90*/  F2FP.BF16.F32.PACK_AB R73, R45, R44 ;  /* 0x0000002c2d49723e */ /* 0x000fe400000010ff */
[----:B------:R-:W-:Y:S02]  /*9ca0*/  F2FP.BF16.F32.PACK_AB R74, R47, R46 ;  /* 0x0000002e2f4a723e */ /* 0x000fe400000010ff */
[----:B------:R-:W-:Y:S02]  /*9cb0*/  F2FP.BF16.F32.PACK_AB R75, R49, R48 ;  /* 0x00000030314b723e */ /* 0x000fe400000010ff */
[----:B------:R-:W-:Y:S02]  /*9cc0*/  MOV R0, UR52 ;  /* 0x0000003400007c02 */ /* 0x000fe40008000f00 */
[----:B------:R-:W-:Y:S01]  /*9cd0*/  @P6 SHF.L.U32 R70, R149, 0x1f, RZ ;  /* 0x0000001f95466819 */ /* 0x000fe200000006ff */
[----:B------:R3:W-:Y:S01]  /*9ce0*/  STS.128 [R158+0x4400], R72 ;  /* 0x004400489e007388 */ /* 0x0007e20000000c00 */
[----:B------:R-:W-:Y:S04]  /*9cf0*/  @P6 LEA R0, R0, UR46, 0x3 ;  /* 0x0000002e00006c11 */ /* 0x000fe8000f8e18ff */
[----:B------:R-:W-:Y:S01]  /*9d00*/  @P6 IADD3 R0, PT, PT, R0, 0x120, RZ ;  /* 0x0000012000006810 */ /* 0x000fe20007ffe0ff */
[----:B------:R-:W-:Y:S01]  /*9d10*/  @!PT LDS RZ, [RZ] ;  /* 0x00000000fffff984 */ /* 0x000fe20000000800 */
[----:B------:R-:W-:Y:S01]  /*9d20*/  @!PT LDS RZ, [RZ] ;  /* 0x00000000fffff984 */ /* 0x000fe20000000800 */
[----:B------:R-:W-:Y:S01]  /*9d30*/  @!PT LDS RZ, [RZ] ;  /* 0x00000000fffff984 */ /* 0x000fe20000000800 */
[----:B------:R-:W-:Y:S01]  /*9d40*/  @!PT LDS RZ, [RZ] ;  /* 0x00000000fffff984 */ /* 0x000fe20000000800 */
[----:B------:R4:W-:Y:S06]  /*9d50*/  MEMBAR.ALL.CTA ;  /* 0x0000000000007992 */ /* 0x0009ec0000008000 */
[----:B----4-:R-:W4:Y:S01]  /*9d60*/  FENCE.VIEW.ASYNC.S ;  /* 0x00000000000073c6 */ /* 0x010f220000000000 */
[----:B-1----:R-:W-:Y:S01]  /*9d70*/  @P6 PRMT R0, R165, 0x654, R0 ;  /* 0x00000654a5006816 */ /* 0x002fe20000000000 */
[----:B----4-:R-:W-:Y:S06]  /*9d80*/  BAR.SYNC.DEFER_BLOCKING 0x1, 0x80 ;  /* 0x0042000000007b1d */ /* 0x010fec0000010000 */
[----:B------:R-:W-:Y:S05]  /*9d90*/  @P0 BRA `(.L_x_140) ;  /* 0x0000000000280947 */ /* 0x000fea0003800000 */
[----:B------:R-:W1:Y:S01]  /*9da0*/  LDCU.64 UR6, c[0x0][0x348] ;  /* 0x00006900ff0677ac */ /* 0x000e620008000a00 */
[----:B------:R-:W-:Y:S02]  /*9db0*/  UIADD3 UR9, UPT, UPT, UR53, UR39, URZ ;  /* 0x0000002735097290 */ /* 0x000fe4000fffe0ff */
[----:B------:R-:W-:Y:S01]  /*9dc0*/  UIADD3 UR8, UPT, UPT, UR46, 0x4400, URZ ;  /* 0x000044002e087890 */ /* 0x000fe2000fffe0ff */
[----:B------:R-:W-:Y:S01]  /*9dd0*/  UMOV UR10, UR50 ;  /* 0x00000032000a7c82 */ /* 0x000fe20008000000 */
[----:B------:R-:W-:Y:S01]  /*9de0*/  UMOV UR11, UR44 ;  /* 0x0000002c000b7c82 */ /* 0x000fe20008000000 */
[----:B-1----:R-:W-:Y:S04]  /*9df0*/  UIADD3 UR4, UP0, UPT, UR6, 0xa80, URZ ;  /* 0x00000a8006047890 */ /* 0x002fe8000ff1e0ff */
[----:B------:R-:W-:Y:S09]  /*9e00*/  UIADD3.X UR5, UPT, UPT, URZ, UR7, URZ, UP0, !UPT ;  /* 0x00000007ff057290 */ /* 0x000ff200087fe4ff */
[----:B------:R1:W-:Y:S01]  /*9e10*/  UTMASTG.3D [UR8], [UR4] ;  /* 0x00000008040073b5 */ /* 0x0003e20008010000 */
[----:B------:R0:W-:Y:S01]  /*9e20*/  UTMACMDFLUSH ;  /* 0x00000000000079b7 */ /* 0x0001e20000000000 */
[----:B-1----:R-:W-:Y:S04]  /*9e30*/  DEPBAR.LE SB0, 0x1 ;  /* 0x000080400000791a */ /* 0x002fe80000000000 */
.L_x_140:
[----:B------:R-:W-:Y:S05]  /*9e40*/  BSYNC.RECONVERGENT B0 ;  /* 0x0000000000007941 */ /* 0x000fea0003800200 */
.L_x_139:
[----:B------:R-:W-:Y:S01]  /*9e50*/  BAR.SYNC.DEFER_BLOCKING 0x1, 0x80 ;  /* 0x0042000000007b1d */ /* 0x000fe20000010000 */
[----:B------:R-:W-:Y:S02]  /*9e60*/  UIADD3 UR5, UPT, UPT, UR52, 0x1, URZ ;  /* 0x0000000134057890 */ /* 0x000fe4000fffe0ff */
[----:B------:R-:W-:Y:S02]  /*9e70*/  UISETP.NE.AND UP0, UPT, UR38, URZ, UPT ;  /* 0x000000ff2600728c */ /* 0x000fe4000bf05270 */
[----:B------:R-:W-:Y:S04]  /*9e80*/  UISETP.NE.AND UP1, UPT, UR5, 0x4, UPT ;  /* 0x000000040500788c */ /* 0x000fe8000bf25270 */
[----:B------:R-:W-:Y:S01]  /*9e90*/  USEL UR47, UR5, URZ, UP1 ;  /* 0x000000ff052f7287 */ /* 0x000fe20008800000 */
[----:B------:R1:W-:Y:S01]  /*9ea0*/  @P6 SYNCS.ARRIVE.TRANS64.RED.A1T0 RZ, [R0+URZ], RZ ;  /* 0x000000ff00ff69a7 */ /* 0x0003e200081004ff */
[----:B------:R-:W-:Y:S01]  /*9eb0*/  UMOV UR4, 0x40 ;  /* 0x0000004000047882 */ /* 0x000fe20000000000 */
[----:B------:R-:W-:Y:S01]  /*9ec0*/  BSSY B1, `(.L_x_141) ;  /* 0x0000021000017945 */ /* 0x000fe20003800000 */
[----:B------:R-:W-:Y:S01]  /*9ed0*/  USEL UR39, UR4, 0x80, !UP0 ;  /* 0x0000008004277887 */ /* 0x000fe2000c000000 */
[----:B------:R-:W4:Y:S02]  /*9ee0*/  @P6 SYNCS.PHASECHK.TRANS64.TRYWAIT P0, [R95+URZ+0x100], R70 ;  /* 0x000100465f0065a7 */ /* 0x000f2400080011ff */
[----:B----4-:R-:W-:Y:S01]  /*9ef0*/  @P6 SEL R79, RZ, 0x1, !P0 ;  /* 0x00000001ff4f6807 */ /* 0x010fe20004000000 */
[----:B-1----:R-:W-:Y:S08]  /*9f00*/  @!P6 BRA `(.L_x_142) ;  /* 0x000000000070e947 */ /* 0x002ff00003800000 */
        /* <DEDUP_REMOVED lines=9> */
[----:B------:R-:W-:Y:S04]  /*9fa0*/  SHF.L.U32 R6, R149, 0x1f, RZ ;  /* 0x0000001f95067819 */ /* 0x000fe800000006ff */
[----:B------:R-:W1:Y:S02]  /*9fb0*/  SYNCS.PHASECHK.TRANS64.TRYWAIT P0, [R95+URZ+0x100], R6 ;  /* 0x000100065f0075a7 */ /* 0x000e6400080011ff */
[----:B-1----:R-:W-:Y:S05]  /*9fc0*/  @!P0 BRA `(.L_x_145) ;  /* 0x0000003800a48947 */ /* 0x002fea0003800000 */
.L_x_144:
[----:B------:R-:W-:Y:S05]  /*9fd0*/  BSYNC B0 ;  /* 0x0000000000007941 */ /* 0x000fea0003800000 */
.L_x_143:
[----:B------:R-:W-:Y:S01]  /*9fe0*/  ISETP.NE.AND P0, PT, R93, RZ, PT ;  /* 0x000000ff5d00720c */ /* 0x000fe20003f05270 */
[----:B------:R-:W-:Y:S11]  /*9ff0*/  VIADD R77, R77, 0x1 ;  /* 0x000000014d4d7836 */ /* 0x000ff60000000000 */
[----:B------:R-:W-:Y:S01]  /*a000*/  @!UPT UIADD3 URZ, UPT, UPT, URZ, URZ, URZ ;  /* 0x000000fffffff290 */ /* 0x000fe2000fffe0ff */
[----:B------:R4:W2:Y:S01]  /*a010*/  @P0 LDS.128 R84, [R4+UR46+0x400] ;  /* 0x0004002e04540984 */ /* 0x0008a20008000c00 */
[--C-:B------:R-:W-:Y:S01]  /*a020*/  @P0 IMAD.IADD R7, R92, 0x1, R3.reuse ;  /* 0x000000015c070824 */ /* 0x100fe200078e0203 */
[C---:B-1----:R-:W-:Y:S01]  /*a030*/  @P0 IADD3 R6, PT, PT, R94.reuse, R5, RZ ;  /* 0x000000055e060210 */ /* 0x042fe20007ffe0ff */
[C---:B------:R-:W-:Y:S01]  /*a040*/  @P0 IMAD.IADD R8, R94.reuse, 0x1, R3 ;  /* 0x000000015e080824 */ /* 0x040fe200078e0203 */
[----:B------:R4:W1:Y:S02]  /*a050*/  @P0 LDS.128 R80, [R0+0x400] ;  /* 0x0004000000500984 */ /* 0x0008640000000c00 */
[----:B------:R-:W-:Y:S02]  /*a060*/  @P0 IADD3 R9, PT, PT, R94, R7, RZ ;  /* 0x000000075e090210 */ /* 0x000fe40007ffe0ff */
[----:B------:R4:W1:Y:S04]  /*a070*/  @P0 LDS.128 R88, [R5+0x400] ;  /* 0x0004000005580984 */ /* 0x0008680000000c00 */
[----:B------:R4:W1:Y:S04]  /*a080*/  @P0 LDS.128 R96, [R6+0x400] ;  /* 0x0004000006600984 */ /* 0x0008680000000c00 */
[----:B------:R4:W1:Y:S04]  /*a090*/  @P0 LDS.128 R104, [R3+0x400] ;  /* 0x0004000003680984 */ /* 0x0008680000000c00 */
[----:B------:R4:W1:Y:S04]  /*a0a0*/  @P0 LDS.128 R112, [R8+0x400] ;  /* 0x0004000008700984 */ /* 0x0008680000000c00 */
[----:B------:R4:W1:Y:S04]  /*a0b0*/  @P0 LDS.128 R120, [R7+0x400] ;  /* 0x0004000007780984 */ /* 0x0008680000000c00 */
[----:B------:R4:W1:Y:S02]  /*a0c0*/  @P0 LDS.128 R128, [R9+0x400] ;  /* 0x0004000009800984 */ /* 0x0008640000000c00 */
.L_x_142:
[----:B------:R-:W-:Y:S05]  /*a0d0*/  BSYNC B1 ;  /* 0x0000000000017941 */ /* 0x000fea0003800000 */
.L_x_141:
        /* <DEDUP_REMOVED lines=21> */
.L_x_146:
[----:B--2---:R-:W-:Y:S01]  /*a230*/  SHF.L.U32 R70, R84, 0x10, RZ ;  /* 0x0000001054467819 */ /* 0x004fe200000006ff */
[----:B------:R-:W-:Y:S05]  /*a240*/  WARPSYNC.ALL ;  /* 0x0000000000007948 */ /* 0x000fea0003800000 */
[----:B------:R-:W-:Y:S01]  /*a250*/  R2UR UR4, R16 ;  /* 0x00000000100472ca */ /* 0x000fe200000e0000 */
[----:B------:R-:W-:Y:S01]  /*a260*/  BSSY.RECONVERGENT B0, `(.L_x_147) ;  /* 0x0000103000007945 */ /* 0x000fe20003800200 */
[----:B---3--:R-:W-:Y:S02]  /*a270*/  LOP3.LUT R72, R87, 0xffff0000, RZ, 0xc0, !PT ;  /* 0xffff000057487812 */ /* 0x008fe400078ec0ff */
[----:B------:R-:W-:Y:S02]  /*a280*/  ISETP.NE.AND P6, PT, R157, RZ, PT ;  /* 0x000000ff9d00720c */ /* 0x000fe40003fc5270 */
[----:B------:R-:W-:Y:S07]  /*a290*/  ISETP.NE.AND P0, PT, R152, RZ, PT ;  /* 0x000000ff9800720c */ /* 0x000fee0003f05270 */
[----:B------:R-:W2:Y:S02]  /*a2a0*/  LDTM.x64 R4, tmem[UR4] ;  /* 0x00000004000479ee */ /* 0x000ea40008340000 */
[----:B--2---:R-:W-:Y:S01]  /*a2b0*/  FMUL R0, R68, R4 ;  /* 0x0000000444007220 */ /* 0x004fe20000400000 */
[----:B------:R-:W-:Y:S01]  /*a2c0*/  LOP3.LUT R4, R84, 0xffff0000, RZ, 0xc0, !PT ;  /* 0xffff000054047812 */ /* 0x000fe200078ec0ff */
[C---:B------:R-:W-:Y:S01]  /*a2d0*/  FMUL R3, R68.reuse, R5 ;  /* 0x0000000544037220 */ /* 0x040fe20000400000 */
[----:B------:R-:W-:Y:S01]  /*a2e0*/  SHF.L.U32 R5, R85, 0x10, RZ ;  /* 0x0000001055057819 */ /* 0x000fe200000006ff */
[----:B------:R-:W-:Y:S01]  /*a2f0*/  FFMA R0, R71, R70, R0 ;  /* 0x0000004647007223 */ /* 0x000fe20000000000 */
[----:B------:R-:W-:Y:S01]  /*a300*/  LOP3.LUT R70, R85, 0xffff0000, RZ, 0xc0, !PT ;  /* 0xffff000055467812 */ /* 0x000fe200078ec0ff */
[C---:B------:R-:W-:Y:S01]  /*a310*/  FMUL R6, R68.reuse, R6 ;  /* 0x0000000644067220 */ /* 0x040fe20000400000 */
[C---:B------:R-:W-:Y:S01]  /*a320*/  FFMA R3, R71.reuse, R4, R3 ;  /* 0x0000000447037223 */ /* 0x040fe20000000003 */
[C---:B------:R-:W-:Y:S01]  /*a330*/  FMUL R7, R68.reuse, R7 ;  /* 0x0000000744077220 */ /* 0x040fe20000400000 */
[----:B------:R-:W-:Y:S01]  /*a340*/  FMUL R4, R68, R8 ;  /* 0x0000000844047220 */ /* 0x000fe20000400000 */
[C---:B------:R-:W-:Y:S01]  /*a350*/  LOP3.LUT R8, R86.reuse, 0xffff0000, RZ, 0xc0, !PT ;  /* 0xffff000056087812 */ /* 0x040fe200078ec0ff */
[C---:B------:R-:W-:Y:S01]  /*a360*/  FFMA R6, R71.reuse, R5, R6 ;  /* 0x0000000547067223 */ /* 0x040fe20000000006 */
[----:B------:R-:W-:Y:S01]  /*a370*/  SHF.L.U32 R5, R86, 0x10, RZ ;  /* 0x0000001056057819 */ /* 0x000fe200000006ff */
[----:B------:R-:W-:Y:S01]  /*a380*/  FFMA R7, R71, R70, R7 ;  /* 0x0000004647077223 */ /* 0x000fe20000000007 */
[----:B------:R-:W-:Y:S01]  /*a390*/  F2FP.BF16.F32.PACK_AB R100, R3, R0 ;  /* 0x000000000364723e */ /* 0x000fe200000010ff */
[----:B------:R-:W-:Y:S01]  /*a3a0*/  FMUL R0, R68, R9 ;  /* 0x0000000944007220 */ /* 0x000fe20000400000 */
[----:B------:R-:W-:Y:S01]  /*a3b0*/  SHF.L.U32 R70, R87, 0x10, RZ ;  /* 0x0000001057467819 */ /* 0x000fe200000006ff */
[----:B------:R-:W-:Y:S01]  /*a3c0*/  FFMA R4, R71, R5, R4 ;  /* 0x0000000547047223 */ /* 0x000fe20000000004 */
[----:B------:R-:W-:Y:S01]  /*a3d0*/  F2FP.BF16.F32.PACK_AB R101, R7, R6 ;  /* 0x000000060765723e */ /* 0x000fe200000010ff */
[C---:B------:R-:W-:Y:S01]  /*a3e0*/  FFMA R0, R71.reuse, R8, R0 ;  /* 0x0000000847007223 */ /* 0x040fe20000000000 */
[----:B-1----:R-:W-:Y:S01]  /*a3f0*/  SHF.L.U32 R8, R80, 0x10, RZ ;  /* 0x0000001050087819 */ /* 0x002fe200000006ff */
[----:B------:R-:W-:Y:S01]  /*a400*/  FMUL R3, R68, R10 ;  /* 0x0000000a44037220 */ /* 0x000fe20000400000 */
[----:B------:R-:W-:Y:S01]  /*a410*/  LOP3.LUT R10, R80, 0xffff0000, RZ, 0xc0, !PT ;  /* 0xffff0000500a7812 */ /* 0x000fe200078ec0ff */
[----:B------:R-:W-:Y:S01]  /*a420*/  FMUL R5, R68, R11 ;  /* 0x0000000b44057220 */ /* 0x000fe20000400000 */
[----:B------:R-:W-:Y:S01]  /*a430*/  F2FP.BF16.F32.PACK_AB R102, R0, R4 ;  /* 0x000000040066723e */ /* 0x000fe200000010ff */
[C---:B------:R-:W-:Y:S01]  /*a440*/  FMUL R6, R68.reuse, R12 ;  /* 0x0000000c44067220 */ /* 0x040fe20000400000 */
[C---:B------:R-:W-:Y:S01]  /*a450*/  FMUL R7, R68.reuse, R13 ;  /* 0x0000000d44077220 */ /* 0x040fe20000400000 */
[----:B------:R-:W-:Y:S01]  /*a460*/  FFMA R3, R71, R70, R3 ;  /* 0x0000004647037223 */ /* 0x000fe20000000003 */
[----:B------:R-:W-:Y:S01]  /*a470*/  SHF.L.U32 R70, R81, 0x10, RZ ;  /* 0x0000001051467819 */ /* 0x000fe200000006ff */
[C---:B------:R-:W-:Y:S01]  /*a480*/  FFMA R5, R71.reuse, R72, R5 ;  /* 0x0000004847057223 */ /* 0x040fe20000000005 */
[C---:B------:R-:W-:Y:S01]  /*a490*/  FFMA R6, R71.reuse, R8, R6 ;  /* 0x0000000847067223 */ /* 0x040fe20000000006 */
[C---:B------:R-:W-:Y:S01]  /*a4a0*/  FMUL R0, R68.reuse, R14 ;  /* 0x0000000e44007220 */ /* 0x040fe20000400000 */
[----:B------:R-:W-:Y:S01]  /*a4b0*/  FFMA R7, R71, R10, R7 ;  /* 0x0000000a47077223 */ /* 0x000fe20000000007 */
[C---:B------:R-:W-:Y:S01]  /*a4c0*/  FMUL R14, R68.reuse, R24 ;  /* 0x00000018440e7220 */ /* 0x040fe20000400000 */
[----:B------:R-:W-:Y:S01]  /*a4d0*/  F2FP.BF16.F32.PACK_AB R103, R5, R3 ;  /* 0x000000030567723e */ /* 0x000fe200000010ff */
[C---:B------:R-:W-:Y:S01]  /*a4e0*/  FMUL R24, R68.reuse, R34 ;  /* 0x0000002244187220 */ /* 0x040fe20000400000 */
[C---:B------:R-:W-:Y:S01]  /*a4f0*/  FMUL R34, R68.reuse, R44 ;  /* 0x0000002c44227220 */ /* 0x040fe20000400000 */
[C---:B------:R-:W-:Y:S01]  /*a500*/  FMUL R44, R68.reuse, R54 ;  /* 0x00000036442c7220 */ /* 0x040fe20000400000 */
[C---:B------:R-:W-:Y:S01]  /*a510*/  FMUL R54, R68.reuse, R64 ;  /* 0x0000004044367220 */ /* 0x040fe20000400000 */
[----:B------:R-:W-:Y:S01]  /*a520*/  F2FP.BF16.F32.PACK_AB R64, R7, R6 ;  /* 0x000000060740723e */ /* 0x000fe200000010ff */
[----:B------:R-:W-:Y:S01]  /*a530*/  STS.128 [R164+UR46+0x8400], R100 ;  /* 0x00840064a4007988 */ /* 0x000fe20008000c2e */
[----:B------:R-:W-:Y:S01]  /*a540*/  LOP3.LUT R6, R81, 0xffff0000, RZ, 0xc0, !PT ;  /* 0xffff000051067812 */ /* 0x000fe200078ec0ff */
[----:B------:R-:W-:Y:S01]  /*a550*/  FMUL R3, R68, R15 ;  /* 0x0000000f44037220 */ /* 0x000fe20000400000 */
[----:B------:R-:W-:Y:S01]  /*a560*/  SHF.L.U32 R7, R82, 0x10, RZ ;  /* 0x0000001052077819 */ /* 0x000fe200000006ff */
[C---:B------:R-:W-:Y:S01]  /*a570*/  FMUL R8, R68.reuse, R18 ;  /* 0x0000001244087220 */ /* 0x040fe20000400000 */
[C---:B------:R-:W-:Y:S01]  /*a580*/  FFMA R0, R71.reuse, R70, R0 ;  /* 0x0000004647007223 */ /* 0x040fe20000000000 */
[C---:B------:R-:W-:Y:S01]  /*a590*/  FMUL R9, R68.reuse, R19 ;  /* 0x0000001344097220 */ /* 0x040fe20000400000 */
[----:B------:R-:W-:Y:S01]  /*a5a0*/  FMUL R18, R68, R28 ;  /* 0x0000001c44127220 */ /* 0x000fe20000400000 */
[----:B------:R-:W-:Y:S01]  /*a5b0*/  FFMA R3, R71, R6, R3 ;  /* 0x0000000647037223 */ /* 0x000fe20000000003 */
[----:B------:R-:W-:Y:S01]  /*a5c0*/  LOP3.LUT R6, R88, 0xffff0000, RZ, 0xc0, !PT ;  /* 0xffff000058067812 */ /* 0x000fe200078ec0ff */
[C---:B------:R-:W-:Y:S01]  /*a5d0*/  FMUL R10, R68.reuse, R20 ;  /* 0x00000014440a7220 */ /* 0x040fe20000400000 */
        /* <DEDUP_REMOVED lines=10> */
[----:B------:R-:W-:Y:S01]  /*a680*/  FMUL R48, R68, R58 ;  /* 0x0000003a44307220 */ /* 0x000fe20000400000 */
[----:B------:R-:W-:Y:S01]  /*a690*/  LOP3.LUT R58, R82, 0xffff0000, RZ, 0xc0, !PT ;  /* 0xffff0000523a7812 */ /* 0x000fe200078ec0ff */
[C---:B------:R-:W-:Y:S01]  /*a6a0*/  FMUL R4, R68.reuse, R16 ;  /* 0x0000001044047220 */ /* 0x040fe20000400000 */
[C---:B------:R-:W-:Y:S01]  /*a6b0*/  FMUL R40, R68.reuse, R50 ;  /* 0x0000003244287220 */ /* 0x040fe20000400000 */
[C---:B------:R-:W-:Y:S01]  /*a6c0*/  FMUL R45, R68.reuse, R55 ;  /* 0x00000037442d7220 */ /* 0x040fe20000400000 */
[C---:B------:R-:W-:Y:S01]  /*a6d0*/  FMUL R49, R68.reuse, R59 ;  /* 0x0000003b44317220 */ /* 0x040fe20000400000 */
[----:B------:R-:W-:Y:S01]  /*a6e0*/  SHF.L.U32 R59, R83, 0x10, RZ ;  /* 0x00000010533b7819 */ /* 0x000fe200000006ff */
[C---:B------:R-:W-:Y:S01]  /*a6f0*/  FMUL R55, R68.reuse, R65 ;  /* 0x0000004144377220 */ /* 0x040fe20000400000 */
[----:B------:R-:W-:Y:S01]  /*a700*/  F2FP.BF16.F32.PACK_AB R65, R3, R0 ;  /* 0x000000000341723e */ /* 0x000fe200000010ff */
[----:B------:R-:W-:Y:S01]  /*a710*/  FMUL R5, R68, R17 ;  /* 0x0000001144057220 */ /* 0x000fe20000400000 */
[----:B------:R-:W-:Y:S01]  /*a720*/  SHF.L.U32 R0, R88, 0x10, RZ ;  /* 0x0000001058007819 */ /* 0x000fe200000006ff */
[C---:B------:R-:W-:Y:S01]  /*a730*/  FMUL R50, R68.reuse, R60 ;  /* 0x0000003c44327220 */ /* 0x040fe20000400000 */
[----:B------:R-:W-:Y:S01]  /*a740*/  LOP3.LUT R60, R83, 0xffff0000, RZ, 0xc0, !PT ;  /* 0xffff0000533c7812 */ /* 0x000fe200078ec0ff */
[----:B------:R-:W-:Y:S01]  /*a750*/  FFMA R4, R71, R7, R4 ;  /* 0x0000000747047223 */ /* 0x000fe20000000004 */
[----:B------:R-:W-:Y:S01]  /*a760*/  SHF.L.U32 R3, R89, 0x10, RZ ;  /* 0x0000001059037819 */ /* 0x000fe200000006ff */
[C---:B------:R-:W-:Y:S01]  /*a770*/  FFMA R5, R71.reuse, R58, R5 ;  /* 0x0000003a47057223 */ /* 0x040fe20000000005 */
[C---:B------:R-:W-:Y:S01]  /*a780*/  FFMA R8, R71.reuse, R59, R8 ;  /* 0x0000003b47087223 */ /* 0x040fe20000000008 */
[C---:B------:R-:W-:Y:S01]  /*a790*/  FFMA R9, R71.reuse, R60, R9 ;  /* 0x0000003c47097223 */ /* 0x040fe20000000009 */
[----:B------:R-:W-:Y:S01]  /*a7a0*/  FFMA R10, R71, R0, R10 ;  /* 0x00000000470a7223 */ /* 0x000fe2000000000a */
[----:B------:R-:W-:Y:S01]  /*a7b0*/  LOP3.LUT R0, R89, 0xffff0000, RZ, 0xc0, !PT ;  /* 0xffff000059007812 */ /* 0x000fe200078ec0ff */
[C---:B------:R-:W-:Y:S01]  /*a7c0*/  FMUL R11, R68.reuse, R21 ;  /* 0x00000015440b7220 */ /* 0x040fe20000400000 */
[C---:B------:R-:W-:Y:S01]  /*a7d0*/  FMUL R12, R68.reuse, R22 ;  /* 0x00000016440c7220 */ /* 0x040fe20000400000 */
[C---:B------:R-:W-:Y:S01]  /*a7e0*/  FMUL R13, R68.reuse, R23 ;  /* 0x00000017440d7220 */ /* 0x040fe20000400000 */
[C---:B------:R-:W-:Y:S01]  /*a7f0*/  FMUL R16, R68.reuse, R26 ;  /* 0x0000001a44107220 */ /* 0x040fe20000400000 */
[C---:B------:R-:W-:Y:S01]  /*a800*/  FMUL R26, R68.reuse, R36 ;  /* 0x00000024441a7220 */ /* 0x040fe20000400000 */
[----:B------:R-:W-:Y:S01]  /*a810*/  FFMA R11, R71, R6, R11 ;  /* 0x00000006470b7223 */ /* 0x000fe2000000000b */
[----:B------:R-:W-:Y:S01]  /*a820*/  LOP3.LUT R6, R99, 0xffff0000, RZ, 0xc0, !PT ;  /* 0xffff000063067812 */ /* 0x000fe200078ec0ff */
[----:B------:R-:W-:Y:S01]  /*a830*/  FMUL R36, R68, R46 ;  /* 0x0000002e44247220 */ /* 0x000fe20000400000 */
[----:B------:R-:W-:Y:S01]  /*a840*/  FFMA R12, R71, R3, R12 ;  /* 0x00000003470c7223 */ /* 0x000fe2000000000c */
[----:B------:R-:W-:Y:S01]  /*a850*/  SHF.L.U32 R3, R90, 0x10, RZ ;  /* 0x000000105a037819 */ /* 0x000fe200000006ff */
[C---:B------:R-:W-:Y:S01]  /*a860*/  FMUL R46, R68.reuse, R56 ;  /* 0x00000038442e7220 */ /* 0x040fe20000400000 */
[----:B------:R-:W-:Y:S01]  /*a870*/  FMUL R56, R68, R66 ;  /* 0x0000004244387220 */ /* 0x000fe20000400000 */
[----:B------:R-:W-:Y:S01]  /*a880*/  F2FP.BF16.F32.PACK_AB R66, R5, R4 ;  /* 0x000000040542723e */ /* 0x000fe200000010ff */
[C---:B------:R-:W-:Y:S01]  /*a890*/  FFMA R13, R71.reuse, R0, R13 ;  /* 0x00000000470d7223 */ /* 0x040fe2000000000d */
[----:B------:R-:W-:Y:S01]  /*a8a0*/  LOP3.LUT R0, R90, 0xffff0000, RZ, 0xc0, !PT ;  /* 0xffff00005a007812 */ /* 0x000fe200078ec0ff */
[----:B------:R-:W-:Y:S01]  /*a8b0*/  FFMA R14, R71, R3, R14 ;  /* 0x00000003470e7223 */ /* 0x000fe2000000000e */
[C---:B------:R-:W-:Y:S01]  /*a8c0*/  SHF.L.U32 R5, R91.reuse, 0x10, RZ ;  /* 0x000000105b057819 */ /* 0x040fe200000006ff */
[----:B------:R-:W-:Y:S01]  /*a8d0*/  FMUL R17, R68, R27 ;  /* 0x0000001b44117220 */ /* 0x000fe20000400000 */
[----:B------:R-:W-:Y:S01]  /*a8e0*/  LOP3.LUT R4, R91, 0xffff0000, RZ, 0xc0, !PT ;  /* 0xffff00005b047812 */ /* 0x000fe200078ec0ff */
[C---:B------:R-:W-:Y:S01]  /*a8f0*/  FFMA R15, R71.reuse, R0, R15 ;  /* 0x00000000470f7223 */ /* 0x040fe2000000000f */
[C---:B------:R-:W-:Y:S01]  /*a900*/  SHF.L.U32 R0, R96.reuse, 0x10, RZ ;  /* 0x0000001060007819 */ /* 0x040fe200000006ff */
[----:B------:R-:W-:Y:S01]  /*a910*/  FFMA R16, R71, R5, R16 ;  /* 0x0000000547107223 */ /* 0x000fe20000000010 */
[----:B------:R-:W-:Y:S01]  /*a920*/  SHF.L.U32 R3, R97, 0x10, RZ ;  /* 0x0000001061037819 */ /* 0x000fe200000006ff */
[----:B------:R-:W-:Y:S01]  /*a930*/  FFMA R17, R71, R4, R17 ;  /* 0x0000000447117223 */ /* 0x000fe20000000011 */
[----:B------:R-:W-:Y:S01]  /*a940*/  LOP3.LUT R4, R96, 0xffff0000, RZ, 0xc0, !PT ;  /* 0xffff000060047812 */ /* 0x000fe200078ec0ff */
[C---:B------:R-:W-:Y:S01]  /*a950*/  FMUL R27, R68.reuse, R37 ;  /* 0x00000025441b7220 */ /* 0x040fe20000400000 */
[----:B------:R-:W-:Y:S01]  /*a960*/  SHF.L.U32 R5, R99, 0x10, RZ ;  /* 0x0000001063057819 */ /* 0x000fe200000006ff */
[C---:B------:R-:W-:Y:S01]  /*a970*/  FMUL R37, R68.reuse, R47 ;  /* 0x0000002f44257220 */ /* 0x040fe20000400000 */
[C---:B------:R-:W-:Y:S01]  /*a980*/  FMUL R47, R68.reuse, R57 ;  /* 0x00000039442f7220 */ /* 0x040fe20000400000 */
[----:B------:R-:W-:Y:S01]  /*a990*/  FMUL R57, R68, R67 ;  /* 0x0000004344397220 */ /* 0x000fe20000400000 */
[----:B------:R-:W-:Y:S01]  /*a9a0*/  F2FP.BF16.F32.PACK_AB R67, R9, R8 ;  /* 0x000000080943723e */ /* 0x000fe200000010ff */
[----:B------:R-:W-:Y:S01]  /*a9b0*/  FFMA R18, R71, R0, R18 ;  /* 0x0000000047127223 */ /* 0x000fe20000000012 */
[----:B------:R-:W-:Y:S01]  /*a9c0*/  LOP3.LUT R0, R97, 0xffff0000, RZ, 0xc0, !PT ;  /* 0xffff000061007812 */ /* 0x000fe200078ec0ff */
[C---:B------:R-:W-:Y:S01]  /*a9d0*/  FFMA R19, R71.reuse, R4, R19 ;  /* 0x0000000447137223 */ /* 0x040fe20000000013 */
[C---:B------:R-:W-:Y:S01]  /*a9e0*/  LOP3.LUT R4, R98.reuse, 0xffff0000, RZ, 0xc0, !PT ;  /* 0xffff000062047812 */ /* 0x040fe200078ec0ff */
[----:B------:R-:W-:Y:S01]  /*a9f0*/  FFMA R20, R71, R3, R20 ;  /* 0x0000000347147223 */ /* 0x000fe20000000014 */
[----:B------:R-:W-:Y:S01]  /*aa00*/  SHF.L.U32 R3, R98, 0x10, RZ ;  /* 0x0000001062037819 */ /* 0x000fe200000006ff */
[C---:B------:R-:W-:Y:S01]  /*aa10*/  FMUL R21, R68.reuse, R31 ;  /* 0x0000001f44157220 */ /* 0x040fe20000400000 */
[----:B------:R-:W-:Y:S01]  /*aa20*/  F2FP.BF16.F32.PACK_AB R8, R11, R10 ;  /* 0x0000000a0b08723e */ /* 0x000fe200000010ff */
[C---:B------:R-:W-:Y:S01]  /*aa30*/  FMUL R22, R68.reuse, R32 ;  /* 0x0000002044167220 */ /* 0x040fe20000400000 */
[----:B------:R-:W-:Y:S01]  /*aa40*/  F2FP.BF16.F32.PACK_AB R9, R13, R12 ;  /* 0x0000000c0d09723e */ /* 0x000fe200000010ff */
[----:B------:R-:W-:Y:S01]  /*aa50*/  STS.128 [R163+0x8400], R64 ;  /* 0x00840040a3007388 */ /* 0x000fe20000000c00 */
[----:B------:R-:W-:Y:S01]  /*aa60*/  F2FP.BF16.F32.PACK_AB R10, R15, R14 ;  /* 0x0000000e0f0a723e */ /* 0x000fe200000010ff */
[----:B------:R-:W-:Y:S01]  /*aa70*/  FMUL R23, R68, R33 ;  /* 0x0000002144177220 */ /* 0x000fe20000400000 */
[----:B------:R-:W-:Y:S01]  /*aa80*/  F2FP.BF16.F32.PACK_AB R11, R17, R16 ;  /* 0x00000010110b723e */ /* 0x000fe200000010ff */
[----:B------:R-:W-:Y:S01]  /*aa90*/  FFMA R21, R71, R0, R21 ;  /* 0x0000000047157223 */ /* 0x000fe20000000015 */
[----:B------:R-:W-:Y:S01]  /*aaa0*/  F2FP.BF16.F32.PACK_AB R12, R19, R18 ;  /* 0x00000012130c723e */ /* 0x000fe200000010ff */
[C---:B------:R-:W-:Y:S01]  /*aab0*/  FFMA R22, R71.reuse, R3, R22 ;  /* 0x0000000347167223 */ /* 0x040fe20000000016 */
[C---:B------:R-:W-:Y:S01]  /*aac0*/  SHF.L.U32 R0, R104.reuse, 0x10, RZ ;  /* 0x0000001068007819 */ /* 0x040fe200000006ff */
[----:B------:R-:W-:Y:S01]  /*aad0*/  FFMA R23, R71, R4, R23 ;  /* 0x0000000447177223 */ /* 0x000fe20000000017 */
[----:B------:R-:W-:Y:S01]  /*aae0*/  F2FP.BF16.F32.PACK_AB R13, R21, R20 ;  /* 0x00000014150d723e */ /* 0x000fe200000010ff */
[C---:B------:R-:W-:Y:S01]  /*aaf0*/  FFMA R24, R71.reuse, R5, R24 ;  /* 0x0000000547187223 */ /* 0x040fe20000000018 */
[----:B------:R-:W-:Y:S01]  /*ab00*/  LOP3.LUT R4, R104, 0xffff0000, RZ, 0xc0, !PT ;  /* 0xffff000068047812 */ /* 0x000fe200078ec0ff */
[----:B------:R-:W-:Y:S01]  /*ab10*/  FFMA R25, R71, R6, R25 ;  /* 0x0000000647197223 */ /* 0x000fe20000000019 */
[----:B------:R-:W-:Y:S01]  /*ab20*/  F2FP.BF16.F32.PACK_AB R14, R23, R22 ;  /* 0x00000016170e723e */ /* 0x000fe200000010ff */
[----:B------:R1:W-:Y:S01]  /*ab30*/  STS.128 [R162+0x8400], R8 ;  /* 0x00840008a2007388 */ /* 0x0003e20000000c00 */
[----:B------:R-:W-:Y:S01]  /*ab40*/  SHF.L.U32 R3, R105, 0x10, RZ ;  /* 0x0000001069037819 */ /* 0x000fe200000006ff */
[----:B------:R-:W-:Y:S01]  /*ab50*/  FFMA R26, R71, R0, R26 ;  /* 0x00000000471a7223 */ /* 0x000fe2000000001a */
[----:B------:R-:W-:Y:S01]  /*ab60*/  F2FP.BF16.F32.PACK_AB R15, R25, R24 ;  /* 0x00000018190f723e */ /* 0x000fe200000010ff */
[----:B------:R-:W-:Y:S01]  /*ab70*/  FFMA R27, R71, R4, R27 ;  /* 0x00000004471b7223 */ /* 0x000fe2000000001b */
[----:B------:R-:W-:Y:S01]  /*ab80*/  LOP3.LUT R0, R105, 0xffff0000, RZ, 0xc0, !PT ;  /* 0xffff000069007812 */ /* 0x000fe200078ec0ff */
[C---:B------:R-:W-:Y:S01]  /*ab90*/  FFMA R28, R71.reuse, R3, R28 ;  /* 0x00000003471c7223 */ /* 0x040fe2000000001c */
[C---:B------:R-:W-:Y:S01]  /*aba0*/  SHF.L.U32 R3, R106.reuse, 0x10, RZ ;  /* 0x000000106a037819 */ /* 0x040fe200000006ff */
[----:B------:R2:W-:Y:S01]  /*abb0*/  STS.128 [R161+0x8400], R12 ;  /* 0x0084000ca1007388 */ /* 0x0005e20000000c00 */
[----:B------:R-:W-:Y:S01]  /*abc0*/  LOP3.LUT R4, R106, 0xffff0000, RZ, 0xc0, !PT ;  /* 0xffff00006a047812 */ /* 0x000fe200078ec0ff */
[----:B------:R-:W-:Y:S01]  /*abd0*/  FFMA R29, R71, R0, R29 ;  /* 0x00000000471d7223 */ /* 0x000fe2000000001d */
[C---:B------:R-:W-:Y:S01]  /*abe0*/  SHF.L.U32 R5, R107.reuse, 0x10, RZ ;  /* 0x000000106b057819 */ /* 0x040fe200000006ff */
[C---:B------:R-:W-:Y:S01]  /*abf0*/  FMUL R31, R68.reuse, R41 ;  /* 0x00000029441f7220 */ /* 0x040fe20000400000 */
[----:B------:R-:W-:Y:S01]  /*ac00*/  LOP3.LUT R6, R107, 0xffff0000, RZ, 0xc0, !PT ;  /* 0xffff00006b067812 */ /* 0x000fe200078ec0ff */
[----:B------:R-:W-:Y:S01]  /*ac10*/  FMUL R32, R68, R42 ;  /* 0x0000002a44207220 */ /* 0x000fe20000400000 */
[----:B------:R-:W-:Y:S01]  /*ac20*/  SHF.L.U32 R0, R112, 0x10, RZ ;  /* 0x0000001070007819 */ /* 0x000fe200000006ff */
[----:B------:R-:W-:Y:S01]  /*ac30*/  FMUL R33, R68, R43 ;  /* 0x0000002b44217220 */ /* 0x000fe20000400000 */
[----:B------:R-:W-:Y:S01]  /*ac40*/  LEA R16, R77, UR46, 0x3 ;  /* 0x0000002e4d107c11 */ /* 0x000fe2000f8e18ff */
[----:B------:R-:W-:Y:S01]  /*ac50*/  FFMA R30, R71, R3, R30 ;  /* 0x00000003471e7223 */ /* 0x000fe2000000001e */
[----:B------:R-:W-:Y:S01]  /*ac60*/  SHF.L.U32 R3, R113, 0x10, RZ ;  /* 0x0000001071037819 */ /* 0x000fe200000006ff */
[C---:B------:R-:W-:Y:S01]  /*ac70*/  FFMA R31, R71.reuse, R4, R31 ;  /* 0x00000004471f7223 */ /* 0x040fe2000000001f */
[----:B------:R-:W-:Y:S01]  /*ac80*/  LOP3.LUT R4, R112, 0xffff0000, RZ, 0xc0, !PT ;  /* 0xffff000070047812 */ /* 0x000fe200078ec0ff */
[----:B------:R-:W-:Y:S01]  /*ac90*/  FFMA R32, R71, R5, R32 ;  /* 0x0000000547207223 */ /* 0x000fe20000000020 */
[----:B------:R-:W-:Y:S01]  /*aca0*/  SHF.L.U32 R5, R115, 0x10, RZ ;  /* 0x0000001073057819 */ /* 0x000fe200000006ff */
[----:B------:R-:W-:Y:S01]  /*acb0*/  FFMA R33, R71, R6, R33 ;  /* 0x0000000647217223 */ /* 0x000fe20000000021 */
[----:B------:R-:W-:Y:S01]  /*acc0*/  LOP3.LUT R6, R131, 0xffff0000, RZ, 0xc0, !PT ;  /* 0xffff000083067812 */ /* 0x000fe200078ec0ff */
[----:B------:R-:W-:Y:S01]  /*acd0*/  FFMA R34, R71, R0, R34 ;  /* 0x0000000047227223 */ /* 0x000fe20000000022 */
[----:B------:R-:W-:Y:S01]  /*ace0*/  LOP3.LUT R0, R113, 0xffff0000, RZ, 0xc0, !PT ;  /* 0xffff000071007812 */ /* 0x000fe200078ec0ff */
[C---:B------:R-:W-:Y:S01]  /*acf0*/  FFMA R35, R71.reuse, R4, R35 ;  /* 0x0000000447237223 */ /* 0x040fe20000000023 */
[----:B------:R-:W-:Y:S01]  /*ad00*/  LOP3.LUT R4, R120, 0xffff0000, RZ, 0xc0, !PT ;  /* 0xffff000078047812 */ /* 0x000fe200078ec0ff */
[C---:B------:R-:W-:Y:S01]  /*ad10*/  FFMA R36, R71.reuse, R3, R36 ;  /* 0x0000000347247223 */ /* 0x040fe20000000024 */
[C---:B------:R-:W-:Y:S01]  /*ad20*/  SHF.L.U32 R3, R114.reuse, 0x10, RZ ;  /* 0x0000001072037819 */ /* 0x040fe200000006ff */
[----:B------:R-:W-:Y:S01]  /*ad30*/  FFMA R37, R71, R0, R37 ;  /* 0x0000000047257223 */ /* 0x000fe20000000025 */
[----:B------:R-:W-:Y:S01]  /*ad40*/  LOP3.LUT R0, R114, 0xffff0000, RZ, 0xc0, !PT ;  /* 0xffff000072007812 */ /* 0x000fe200078ec0ff */
[----:B------:R-:W-:Y:S01]  /*ad50*/  FMUL R41, R68, R51 ;  /* 0x0000003344297220 */ /* 0x000fe20000400000 */
[----:B-1----:R-:W-:Y:S01]  /*ad60*/  F2FP.BF16.F32.PACK_AB R8, R35, R34 ;  /* 0x000000222308723e */ /* 0x002fe200000010ff */
[C---:B------:R-:W-:Y:S01]  /*ad70*/  FFMA R38, R71.reuse, R3, R38 ;  /* 0x0000000347267223 */ /* 0x040fe20000000026 */
[----:B------:R-:W-:Y:S01]  /*ad80*/  SHF.L.U32 R3, R120, 0x10, RZ ;  /* 0x0000001078037819 */ /* 0x000fe200000006ff */
[----:B------:R-:W-:Y:S01]  /*ad90*/  FFMA R39, R71, R0, R39 ;  /* 0x0000000047277223 */ /* 0x000fe20000000027 */
[----:B--2---:R-:W-:Y:S01]  /*ada0*/  F2FP.BF16.F32.PACK_AB R12, R27, R26 ;  /* 0x0000001a1b0c723e */ /* 0x004fe200000010ff */
[----:B------:R-:W-:Y:S01]  /*adb0*/  FFMA R40, R71, R5, R40 ;  /* 0x0000000547287223 */ /* 0x000fe20000000028 */
[----:B------:R-:W-:Y:S01]  /*adc0*/  F2FP.BF16.F32.PACK_AB R13, R29, R28 ;  /* 0x0000001c1d0d723e */ /* 0x000fe200000010ff */
[C---:B------:R-:W-:Y:S01]  /*add0*/  FMUL R42, R68.reuse, R52 ;  /* 0x00000034442a7220 */ /* 0x040fe20000400000 */
[----:B------:R-:W-:Y:S01]  /*ade0*/  F2FP.BF16.F32.PACK_AB R14, R31, R30 ;  /* 0x0000001e1f0e723e */ /* 0x000fe200000010ff */
[C---:B------:R-:W-:Y:S01]  /*adf0*/  FMUL R43, R68.reuse, R53 ;  /* 0x00000035442b7220 */ /* 0x040fe20000400000 */
[----:B------:R-:W-:Y:S01]  /*ae00*/  F2FP.BF16.F32.PACK_AB R15, R33, R32 ;  /* 0x00000020210f723e */ /* 0x000fe200000010ff */
[C---:B------:R-:W-:Y:S01]  /*ae10*/  FMUL R51, R68.reuse, R61 ;  /* 0x0000003d44337220 */ /* 0x040fe20000400000 */
[----:B------:R-:W-:Y:S01]  /*ae20*/  LOP3.LUT R0, R115, 0xffff0000, RZ, 0xc0, !PT ;  /* 0xffff000073007812 */ /* 0x000fe200078ec0ff */
[----:B------:R-:W-:Y:S01]  /*ae30*/  FMUL R52, R68, R62 ;  /* 0x0000003e44347220 */ /* 0x000fe20000400000 */
[----:B------:R-:W-:Y:S01]  /*ae40*/  SHF.L.U32 R5, R121, 0x10, RZ ;  /* 0x0000001079057819 */ /* 0x000fe200000006ff */
[----:B------:R1:W-:Y:S01]  /*ae50*/  STS.128 [R147+0x8400], R12 ;  /* 0x0084000c93007388 */ /* 0x0003e20000000c00 */
[----:B------:R-:W-:Y:S01]  /*ae60*/  F2FP.BF16.F32.PACK_AB R9, R37, R36 ;  /* 0x000000242509723e */ /* 0x000fe200000010ff */
[----:B------:R-:W-:Y:S01]  /*ae70*/  FFMA R41, R71, R0, R41 ;  /* 0x0000000047297223 */ /* 0x000fe20000000029 */
[----:B------:R-:W-:Y:S01]  /*ae80*/  LOP3.LUT R0, R121, 0xffff0000, RZ, 0xc0, !PT ;  /* 0xffff000079007812 */ /* 0x000fe200078ec0ff */
[C---:B------:R-:W-:Y:S01]  /*ae90*/  FFMA R42, R71.reuse, R3, R42 ;  /* 0x00000003472a7223 */ /* 0x040fe2000000002a */
[C---:B------:R-:W-:Y:S01]  /*aea0*/  SHF.L.U32 R3, R122.reuse, 0x10, RZ ;  /* 0x000000107a037819 */ /* 0x040fe200000006ff */
[----:B------:R-:W-:Y:S01]  /*aeb0*/  FFMA R43, R71, R4, R43 ;  /* 0x00000004472b7223 */ /* 0x000fe2000000002b */
[----:B------:R-:W-:Y:S01]  /*aec0*/  LOP3.LUT R4, R123, 0xffff0000, RZ, 0xc0, !PT ;  /* 0xffff00007b047812 */ /* 0x000fe200078ec0ff */
[----:B------:R-:W-:Y:S01]  /*aed0*/  FFMA R44, R71, R5, R44 ;  /* 0x00000005472c7223 */ /* 0x000fe2000000002c */
[----:B------:R-:W-:Y:S01]  /*aee0*/  SHF.L.U32 R5, R123, 0x10, RZ ;  /* 0x000000107b057819 */ /* 0x000fe200000006ff */
[C---:B------:R-:W-:Y:S01]  /*aef0*/  FFMA R45, R71.reuse, R0, R45 ;  /* 0x00000000472d7223 */ /* 0x040fe2000000002d */
[----:B------:R-:W-:Y:S01]  /*af00*/  LOP3.LUT R0, R122, 0xffff0000, RZ, 0xc0, !PT ;  /* 0xffff00007a007812 */ /* 0x000fe200078ec0ff */
[----:B------:R-:W-:Y:S01]  /*af10*/  FFMA R46, R71, R3, R46 ;  /* 0x00000003472e7223 */ /* 0x000fe2000000002e */
[----:B------:R-:W-:Y:S01]  /*af20*/  SHF.L.U32 R3, R129, 0x10, RZ ;  /* 0x0000001081037819 */ /* 0x000fe200000006ff */
[----:B------:R-:W-:Y:S01]  /*af30*/  FMUL R53, R68, R63 ;  /* 0x0000003f44357220 */ /* 0x000fe20000400000 */
        /* <DEDUP_REMOVED lines=8> */
[----:B------:R-:W-:Y:S01]  /*afc0*/  LOP3.LUT R0, R129, 0xffff0000, RZ, 0xc0, !PT ;  /* 0xffff000081007812 */ /* 0x000fe200078ec0ff */
[----:B------:R2:W-:Y:S01]  /*afd0*/  STS.128 [R160+0x8400], R8 ;  /* 0x00840008a0007388 */ /* 0x0005e20000000c00 */
[----:B------:R-:W-:Y:S01]  /*afe0*/  SHF.L.U32 R5, R131, 0x10, RZ ;  /* 0x0000001083057819 */ /* 0x000fe200000006ff */
[C---:B------:R-:W-:Y:S01]  /*aff0*/  FFMA R51, R71.reuse, R4, R51 ;  /* 0x0000000447337223 */ /* 0x040fe20000000033 */
[C---:B------:R-:W-:Y:S01]  /*b000*/  LOP3.LUT R4, R130.reuse, 0xffff0000, RZ, 0xc0, !PT ;  /* 0xffff000082047812 */ /* 0x040fe200078ec0ff */
[C---:B------:R-:W-:Y:S01]  /*b010*/  FFMA R52, R71.reuse, R3, R52 ;  /* 0x0000000347347223 */ /* 0x040fe20000000034 */
[----:B------:R-:W-:Y:S01]  /*b020*/  SHF.L.U32 R3, R130, 0x10, RZ ;  /* 0x0000001082037819 */ /* 0x000fe200000006ff */
[----:B------:R-:W-:Y:S01]  /*b030*/  FFMA R53, R71, R0, R53 ;  /* 0x0000000047357223 */ /* 0x000fe20000000035 */
[----:B-1----:R-:W-:Y:S02]  /*b040*/  F2FP.BF16.F32.PACK_AB R12, R43, R42 ;  /* 0x0000002a2b0c723e */ /* 0x002fe400000010ff */
[----:B------:R-:W-:Y:S01]  /*b050*/  F2FP.BF16.F32.PACK_AB R13, R45, R44 ;  /* 0x0000002c2d0d723e */ /* 0x000fe200000010ff */
[----:B------:R-:W-:Y:S01]  /*b060*/  FFMA R54, R71, R3, R54 ;  /* 0x0000000347367223 */ /* 0x000fe20000000036 */
[----:B------:R-:W-:Y:S01]  /*b070*/  F2FP.BF16.F32.PACK_AB R14, R47, R46 ;  /* 0x0000002e2f0e723e */ /* 0x000fe200000010ff */
[----:B------:R-:W-:Y:S01]  /*b080*/  FFMA R55, R71, R4, R55 ;  /* 0x0000000447377223 */ /* 0x000fe20000000037 */
[----:B------:R-:W-:Y:S01]  /*b090*/  F2FP.BF16.F32.PACK_AB R15, R49, R48 ;  /* 0x00000030310f723e */ /* 0x000fe200000010ff */
[C---:B------:R-:W-:Y:S01]  /*b0a0*/  FFMA R56, R71.reuse, R5, R56 ;  /* 0x0000000547387223 */ /* 0x040fe20000000038 */
[----:B------:R-:W-:Y:S01]  /*b0b0*/  FFMA R57, R71, R6, R57 ;  /* 0x0000000647397223 */ /* 0x000fe20000000039 */
[----:B------:R-:W-:Y:S02]  /*b0c0*/  F2FP.BF16.F32.PACK_AB R4, R51, R50 ;  /* 0x000000323304723e */ /* 0x000fe400000010ff */
        /* <DEDUP_REMOVED lines=14> */
[----:B-1----:R-:W1:Y:S01]  /*b1b0*/  FENCE.VIEW.ASYNC.S ;  /* 0x00000000000073c6 */ /* 0x002e620000000000 */
[----:B------:R-:W-:Y:S01]  /*b1c0*/  @P6 PRMT R0, R165, 0x654, R0 ;  /* 0x00000654a5006816 */ /* 0x000fe20000000000 */
[----:B-1----:R-:W-:Y:S06]  /*b1d0*/  BAR.SYNC.DEFER_BLOCKING 0x1, 0x80 ;  /* 0x0042000000007b1d */ /* 0x002fec0000010000 */
        /* <DEDUP_REMOVED lines=11> */
.L_x_148:
[----:B------:R-:W-:Y:S05]  /*b290*/  BSYNC.RECONVERGENT B0 ;  /* 0x0000000000007941 */ /* 0x000fea0003800200 */
.L_x_147:
[----:B------:R-:W-:Y:S01]  /*b2a0*/  BAR.SYNC.DEFER_BLOCKING 0x1, 0x80 ;  /* 0x0042000000007b1d */ /* 0x000fe20000010000 */
[----:B------:R-:W-:Y:S02]  /*b2b0*/  UIADD3 UR4, UPT, UPT, UR47, 0x1, URZ ;  /* 0x000000012f047890 */ /* 0x000fe4000fffe0ff */
[----:B------:R-:W-:Y:S02]  /*b2c0*/  UISETP.NE.AND UP0, UPT, UR38, URZ, UPT ;  /* 0x000000ff2600728c */ /* 0x000fe4000bf05270 */
[----:B------:R-:W-:Y:S02]  /*b2d0*/  UISETP.NE.AND UP1, UPT, UR4, 0x4, UPT ;  /* 0x000000040400788c */ /* 0x000fe4000bf25270 */
[----:B------:R-:W-:Y:S02]  /*b2e0*/  USEL UR39, URZ, 0xc0, !UP0 ;  /* 0x000000c0ff277887 */ /* 0x000fe4000c000000 */
[----:B------:R-:W-:Y:S01]  /*b2f0*/  USEL UR52, UR4, URZ, UP1 ;  /* 0x000000ff04347287 */ /* 0x000fe20008800000 */
[----:B------:R1:W-:Y:S01]  /*b300*/  @P6 SYNCS.ARRIVE.TRANS64.RED.A1T0 RZ, [R0+URZ], RZ ;  /* 0x000000ff00ff69a7 */ /* 0x0003e200081004ff */
[----:B------:R-:W-:Y:S01]  /*b310*/  BSSY B1, `(.L_x_149) ;  /* 0x000001f000017945 */ /* 0x000fe20003800000 */
[----:B------:R-:W3:Y:S02]  /*b320*/  @P6 SYNCS.PHASECHK.TRANS64.TRYWAIT P0, [R16+URZ+0x100], R3 ;  /* 0x00010003100065a7 */ /* 0x000ee400080011ff */
[----:B---3--:R-:W-:Y:S01]  /*b330*/  @P6 SEL R79, RZ, 0x1, !P0 ;  /* 0x00000001ff4f6807 */ /* 0x008fe20004000000 */
[----:B-1----:R-:W-:Y:S06]  /*b340*/  @!P6 BRA `(.L_x_150) ;  /* 0x00000000006ce947 */ /* 0x002fec0003800000 */
[----:B------:R-:W-:Y:S01]  /*b350*/  ISETP.NE.AND P1, PT, R93, RZ, PT ;  /* 0x000000ff5d00720c */ /* 0x000fe20003f25270 */
[----:B------:R-:W-:Y:S01]  /*b360*/  BSSY B0, `(.L_x_151) ;  /* 0x000000b000007945 */ /* 0x000fe20003800000 */
[----:B------:R-:W-:Y:S11]  /*b370*/  ISETP.NE.AND P0, PT, R79, RZ, PT ;  /* 0x000000ff4f00720c */ /* 0x000ff60003f05270 */
[----:B------:R-:W-:Y:S05]  /*b380*/  @P1 IMAD R77, R77, 0x4000, R164 ;  /* 0x000040004d4d1824 */ /* 0x000fea00078e02a4 */
[----:B------:R-:W-:Y:S04]  /*b390*/  @P1 IADD3 R3, PT, PT, R77, UR46, RZ ;  /* 0x0000002e4d031c10 */ /* 0x000fe8000fffe0ff */
[----:B--2---:R-:W-:Y:S01]  /*b3a0*/  @P1 IADD3 R7, PT, PT, R92, R3, RZ ;  /* 0x000000035c071210 */ /* 0x004fe20007ffe0ff */
[--C-:B------:R-:W-:Y:S02]  /*b3b0*/  @P1 IMAD.IADD R5, R78, 0x1, R3.reuse ;  /* 0x000000014e051824 */ /* 0x100fe400078e0203 */
[----:B------:R-:W-:Y:S01]  /*b3c0*/  @P1 IMAD.IADD R0, R94, 0x1, R3 ;  /* 0x000000015e001824 */ /* 0x000fe200078e0203 */
[----:B------:R-:W-:Y:S06]  /*b3d0*/  @P0 BRA `(.L_x_152) ;  /* 0x00000000000c0947 */ /* 0x000fec0003800000 */
[----:B------:R-:W-:Y:S04]  /*b3e0*/  SHF.L.U32 R3, R149, 0x1f, RZ ;  /* 0x0000001f95037819 */ /* 0x000fe800000006ff */
[----:B------:R-:W1:Y:S02]  /*b3f0*/  SYNCS.PHASECHK.TRANS64.TRYWAIT P0, [R16+URZ+0x100], R3 ;  /* 0x00010003100075a7 */ /* 0x000e6400080011ff */
[----:B-1----:R-:W-:Y:S05]  /*b400*/  @!P0 BRA `(.L_x_153) ;  /* 0x0000002400a88947 */ /* 0x002fea0003800000 */
.L_x_152:
[----:B------:R-:W-:Y:S05]  /*b410*/  BSYNC B0 ;  /* 0x0000000000007941 */ /* 0x000fea0003800000 */
.L_x_151:
[----:B------:R-:W-:Y:S11]  /*b420*/  ISETP.NE.AND P0, PT, R93, RZ, PT ;  /* 0x000000ff5d00720c */ /* 0x000ff60003f05270 */
[----:B------:R-:W-:Y:S02]  /*b430*/  @!UPT UIADD3 URZ, UPT, UPT, URZ, URZ, URZ ;  /* 0x000000fffffff290 */ /* 0x000fe4000fffe0ff */
[----:B------:R3:W4:Y:S01]  /*b440*/  @P0 LDS.128 R84, [R77+UR46+0x400] ;  /* 0x0004002e4d540984 */ /* 0x0007220008000c00 */
[----:B-1----:R-:W-:Y:S01]  /*b450*/  @P0 IMAD.IADD R3, R92, 0x1, R5 ;  /* 0x000000015c030824 */ /* 0x002fe200078e0205 */
[C---:B------:R-:W-:Y:S01]  /*b460*/  @P0 IADD3 R6, PT, PT, R94.reuse, R5, RZ ;  /* 0x000000055e060210 */ /* 0x040fe20007ffe0ff */
[C---:B------:R-:W-:Y:S01]  /*b470*/  @P0 IMAD.IADD R4, R94.reuse, 0x1, R7 ;  /* 0x000000015e040824 */ /* 0x040fe200078e0207 */
[----:B------:R3:W1:Y:S02]  /*b480*/  @P0 LDS.128 R80, [R0+0x400] ;  /* 0x0004000000500984 */ /* 0x0006640000000c00 */
[----:B------:R-:W-:Y:S02]  /*b490*/  @P0 IADD3 R94, PT, PT, R94, R3, RZ ;  /* 0x000000035e5e0210 */ /* 0x000fe40007ffe0ff */
[----:B------:R3:W2:Y:S04]  /*b4a0*/  @P0 LDS.128 R88, [R7+0x400] ;  /* 0x0004000007580984 */ /* 0x0006a80000000c00 */
[----:B------:R3:W1:Y:S04]  /*b4b0*/  @P0 LDS.128 R96, [R4+0x400] ;  /* 0x0004000004600984 */ /* 0x0006680000000c00 */
[----:B------:R3:W1:Y:S04]  /*b4c0*/  @P0 LDS.128 R104, [R5+0x400] ;  /* 0x0004000005680984 */ /* 0x0006680000000c00 */
[----:B------:R3:W1:Y:S04]  /*b4d0*/  @P0 LDS.128 R112, [R6+0x400] ;  /* 0x0004000006700984 */ /* 0x0006680000000c00 */
[----:B------:R3:W1:Y:S04]  /*b4e0*/  @P0 LDS.128 R120, [R3+0x400] ;  /* 0x0004000003780984 */ /* 0x0006680000000c00 */
[----:B------:R3:W1:Y:S02]  /*b4f0*/  @P0 LDS.128 R128, [R94+0x400] ;  /* 0x000400005e800984 */ /* 0x0006640000000c00 */
.L_x_150:
[----:B------:R-:W-:Y:S05]  /*b500*/  BSYNC B1 ;  /* 0x0000000000017941 */ /* 0x000fea0003800000 */
.L_x_149:
[----:B------:R-:W-:Y:S01]  /*b510*/  VIADD R16, R69, UR39 ;  /* 0x0000002745107c36 */ /* 0x000fe20008000000 */
[----:B------:R-:W-:Y:S04]  /*b520*/  BSSY.RECONVERGENT B6, `(.L_x_154) ;  /* 0x0000015000067945 */ /* 0x000fe80003800200 */
[----:B---3--:R-:W-:Y:S04]  /*b530*/  SHF.R.U32.HI R3, RZ, 0x15, R16 ;  /* 0x00000015ff037819 */ /* 0x008fe80000011610 */
[----:B------:R-:W-:Y:S11]  /*b540*/  LOP3.LUT P0, RZ, R3, 0x3, R140, 0x48, !PT ;  /* 0x0000000303ff7812 */ /* 0x000ff6000780488c */
[----:B------:R-:W-:Y:S02]  /*b550*/  @!UPT UIADD3 URZ, UPT, UPT, URZ, URZ, URZ ;  /* 0x000000fffffff290 */ /* 0x000fe4000fffe0ff */
[----:B------:R-:W-:Y:S05]  /*b560*/  @!P0 BRA `(.L_x_155) ;  /* 0x0000000000408947 */ /* 0x000fea0003800000 */
[----:B------:R-:W3:Y:S01]  /*b570*/  LDCU.64 UR8, c[0x4][0x70] ;  /* 0x01000e00ff0877ac */ /* 0x000ee20008000a00 */
[----:B--2---:R-:W-:Y:S01]  /*b580*/  MOV R15, 0x0 ;  /* 0x00000000000f7802 */ /* 0x004fe20000000f00 */
[----:B------:R-:W-:Y:S02]  /*b590*/  HFMA2 R12, -RZ, RZ, 0, 5.9604644775390625e-08 ;  /* 0x00000001ff0c7431 */ /* 0x000fe400000001ff */
[----:B------:R-:W-:Y:S02]  /*b5a0*/  IMAD.MOV.U32 R8, RZ, RZ, 0x192 ;  /* 0x00000192ff087424 */ /* 0x000fe400078e00ff */
[----:B------:R-:W-:Y:S01]  /*b5b0*/  IMAD.MOV.U32 R13, RZ, RZ, RZ ;  /* 0x000000ffff0d7224 */ /* 0x000fe200078e00ff */
[----:B------:R-:W2:Y:S01]  /*b5c0*/  LDCU.64 UR6, c[0x4][0x78] ;  /* 0x01000f00ff0677ac */ /* 0x000ea20008000a00 */
[----:B------:R-:W1:Y:S01]  /*b5d0*/  LDC.64 R14, c[0x4][R15] ;  /* 0x010000000f0e7b82 */ /* 0x000e620000000a00 */
[----:B------:R-:W5:Y:S01]  /*b5e0*/  LDCU.64 UR4, c[0x4][0x10] ;  /* 0x01000200ff0477ac */ /* 0x000f620008000a00 */
[----:B---3--:R-:W-:Y:S01]  /*b5f0*/  MOV R5, UR9 ;  /* 0x0000000900057c02 */ /* 0x008fe20008000f00 */
[----:B------:R-:W-:Y:S01]  /*b600*/  IMAD.U32 R4, RZ, RZ, UR8 ;  /* 0x00000008ff047e24 */ /* 0x000fe2000f8e00ff */
[----:B--2---:R-:W-:Y:S01]  /*b610*/  MOV R7, UR7 ;  /* 0x0000000700077c02 */ /* 0x004fe20008000f00 */
[----:B------:R-:W-:Y:S01]  /*b620*/  IMAD.U32 R6, RZ, RZ, UR6 ;  /* 0x00000006ff067e24 */ /* 0x000fe2000f8e00ff */
[----:B-----5:R-:W-:Y:S01]  /*b630*/  MOV R11, UR5 ;  /* 0x00000005000b7c02 */ /* 0x020fe20008000f00 */
[----:B------:R-:W-:Y:S02]  /*b640*/  IMAD.U32 R10, RZ, RZ, UR4 ;  /* 0x00000004ff0a7e24 */ /* 0x000fe4000f8e00ff */
[----:B------:R-:W-:Y:S07]  /*b650*/  LEPC R20, `(.L_x_155) ;  /* 0x000000001014794e */ /* 0x000fee0000000000 */
[----:B-1--4-:R-:W-:Y:S05]  /*b660*/  CALL.ABS.NOINC R14 ;  /* 0x000000000e007343 */ /* 0x012fea0003c00000 */
.L_x_155:
[----:B------:R-:W-:Y:S05]  /*b670*/  BSYNC.RECONVERGENT B6 ;  /* 0x0000000000067941 */ /* 0x000fea0003800200 */
.L_x_154:
[----:B----4-:R-:W-:Y:S01]  /*b680*/  SHF.L.U32 R69, R84, 0x10, RZ ;  /* 0x0000001054457819 */ /* 0x010fe200000006ff */
[----:B------:R-:W-:Y:S05]  /*b690*/  WARPSYNC.ALL ;  /* 0x0000000000007948 */ /* 0x000fea0003800000 */
[----:B------:R-:W-:Y:S01]  /*b6a0*/  R2UR UR4, R16 ;  /* 0x00000000100472ca */ /* 0x000fe200000e0000 */
[----:B------:R-:W-:Y:S01]  /*b6b0*/  BSSY.RECONVERGENT B0, `(.L_x_156) ;  /* 0x00000fc000007945 */ /* 0x000fe20003800200 */
[----:B------:R-:W-:Y:S02]  /*b6c0*/  LOP3.LUT R0, R84, 0xffff0000, RZ, 0xc0, !PT ;  /* 0xffff000054007812 */ /* 0x000fe400078ec0ff */
[C---:B------:R-:W-:Y:S02]  /*b6d0*/  SHF.L.U32 R3, R85.reuse, 0x10, RZ ;  /* 0x0000001055037819 */ /* 0x040fe400000006ff */
[----:B------:R-:W-:Y:S02]  /*b6e0*/  LOP3.LUT R70, R85, 0xffff0000, RZ, 0xc0, !PT ;  /* 0xffff000055467812 */ /* 0x000fe400078ec0ff */
[C---:B------:R-:W-:Y:S02]  /*b6f0*/  SHF.L.U32 R72, R86.reuse, 0x10, RZ ;  /* 0x0000001056487819 */ /* 0x040fe400000006ff */
[----:B------:R-:W-:Y:S02]  /*b700*/  LOP3.LUT R74, R86, 0xffff0000, RZ, 0xc0, !PT ;  /* 0xffff0000564a7812 */ /* 0x000fe400078ec0ff */
[C---:B------:R-:W-:Y:S01]  /*b710*/  SHF.L.U32 R73, R87.reuse, 0x10, RZ ;  /* 0x0000001057497819 */ /* 0x040fe200000006ff */
[----:B--2---:R-:W2:Y:S01]  /*b720*/  LDTM.x64 R4, tmem[UR4] ;  /* 0x00000004000479ee */ /* 0x004ea20008340000 */
[----:B------:R-:W-:Y:S02]  /*b730*/  LOP3.LUT R76, R87, 0xffff0000, RZ, 0xc0, !PT ;  /* 0xffff0000574c7812 */ /* 0x000fe400078ec0ff */
[C---:B-1----:R-:W-:Y:S02]  /*b740*/  SHF.L.U32 R75, R80.reuse, 0x10, RZ ;  /* 0x00000010504b7819 */ /* 0x042fe400000006ff */
[----:B------:R-:W-:Y:S02]  /*b750*/  LOP3.LUT R78, R80, 0xffff0000, RZ, 0xc0, !PT ;  /* 0xffff0000504e7812 */ /* 0x000fe400078ec0ff */
[C---:B------:R-:W-:Y:S02]  /*b760*/  SHF.L.U32 R77, R81.reuse, 0x10, RZ ;  /* 0x00000010514d7819 */ /* 0x040fe400000006ff */
[----:B------:R-:W-:Y:S02]  /*b770*/  LOP3.LUT R80, R81, 0xffff0000, RZ, 0xc0, !PT ;  /* 0xffff000051507812 */ /* 0x000fe400078ec0ff */
[C---:B------:R-:W-:Y:S02]  /*b780*/  SHF.L.U32 R79, R82.reuse, 0x10, RZ ;  /* 0x00000010524f7819 */ /* 0x040fe400000006ff */
[----:B------:R-:W-:Y:S02]  /*b790*/  LOP3.LUT R82, R82, 0xffff0000, RZ, 0xc0, !PT ;  /* 0xffff000052527812 */ /* 0x000fe400078ec0ff */
[C---:B------:R-:W-:Y:S02]  /*b7a0*/  SHF.L.U32 R81, R83.reuse, 0x10, RZ ;  /* 0x0000001053517819 */ /* 0x040fe400000006ff */
[----:B------:R-:W-:Y:S02]  /*b7b0*/  LOP3.LUT R84, R83, 0xffff0000, RZ, 0xc0, !PT ;  /* 0xffff000053547812 */ /* 0x000fe400078ec0ff */
[C---:B------:R-:W-:Y:S02]  /*b7c0*/  SHF.L.U32 R83, R88.reuse, 0x10, RZ ;  /* 0x0000001058537819 */ /* 0x040fe400000006ff */
[----:B------:R-:W-:Y:S02]  /*b7d0*/  LOP3.LUT R86, R88, 0xffff0000, RZ, 0xc0, !PT ;  /* 0xffff000058567812 */ /* 0x000fe400078ec0ff */
[C---:B------:R-:W-:Y:S01]  /*b7e0*/  SHF.L.U32 R85, R89.reuse, 0x10, RZ ;  /* 0x0000001059557819 */ /* 0x040fe200000006ff */
[C---:B--2---:R-:W-:Y:S01]  /*b7f0*/  FMUL R4, R68.reuse, R4 ;  /* 0x0000000444047220 */ /* 0x044fe20000400000 */
[----:B------:R-:W-:Y:S01]  /*b800*/  LOP3.LUT R88, R89, 0xffff0000, RZ, 0xc0, !PT ;  /* 0xffff000059587812 */ /* 0x000fe200078ec0ff */
[----:B------:R-:W-:Y:S01]  /*b810*/  FMUL R5, R68, R5 ;  /* 0x0000000544057220 */ /* 0x000fe20000400000 */
[C---:B------:R-:W-:Y:S01]  /*b820*/  SHF.L.U32 R87, R90.reuse, 0x10, RZ ;  /* 0x000000105a577819 */ /* 0x040fe200000006ff */
[C---:B------:R-:W-:Y:S01]  /*b830*/  FFMA R4, R71.reuse, R69, R4 ;  /* 0x0000004547047223 */ /* 0x040fe20000000004 */
[----:B------:R-:W-:Y:S01]  /*b840*/  LOP3.LUT R90, R90, 0xffff0000, RZ, 0xc0, !PT ;  /* 0xffff00005a5a7812 */ /* 0x000fe200078ec0ff */
[----:B------:R-:W-:Y:S01]  /*b850*/  FFMA R5, R71, R0, R5 ;  /* 0x0000000047057223 */ /* 0x000fe20000000005 */
[C---:B------:R-:W-:Y:S01]  /*b860*/  SHF.L.U32 R89, R91.reuse, 0x10, RZ ;  /* 0x000000105b597819 */ /* 0x040fe200000006ff */
[C---:B------:R-:W-:Y:S01]  /*b870*/  FMUL R6, R68.reuse, R6 ;  /* 0x0000000644067220 */ /* 0x040fe20000400000 */
[----:B------:R-:W-:Y:S01]  /*b880*/  LOP3.LUT R92, R91, 0xffff0000, RZ, 0xc0, !PT ;  /* 0xffff00005b5c7812 */ /* 0x000fe200078ec0ff */
[----:B------:R-:W-:Y:S01]  /*b890*/  FMUL R7, R68, R7 ;  /* 0x0000000744077220 */ /* 0x000fe20000400000 */
[----:B------:R-:W-:Y:S01]  /*b8a0*/  F2FP.BF16.F32.PACK_AB R4, R5, R4 ;  /* 0x000000040504723e */ /* 0x000fe200000010ff */
[C---:B------:R-:W-:Y:S01]  /*b8b0*/  FFMA R6, R71.reuse, R3, R6 ;  /* 0x0000000347067223 */ /* 0x040fe20000000006 */
[C---:B------:R-:W-:Y:S01]  /*b8c0*/  SHF.L.U32 R91, R96.reuse, 0x10, RZ ;  /* 0x00000010605b7819 */ /* 0x040fe200000006ff */
[----:B------:R-:W-:Y:S01]  /*b8d0*/  FFMA R7, R71, R70, R7 ;  /* 0x0000004647077223 */ /* 0x000fe20000000007 */
[----:B------:R-:W-:Y:S01]  /*b8e0*/  LOP3.LUT R94, R96, 0xffff0000, RZ, 0xc0, !PT ;  /* 0xffff0000605e7812 */ /* 0x000fe200078ec0ff */
[C---:B------:R-:W-:Y:S01]  /*b8f0*/  FMUL R8, R68.reuse, R8 ;  /* 0x0000000844087220 */ /* 0x040fe20000400000 */
[----:B------:R-:W-:Y:S01]  /*b900*/  SHF.L.U32 R93, R97, 0x10, RZ ;  /* 0x00000010615d7819 */ /* 0x000fe200000006ff */
[----:B------:R-:W-:Y:S01]  /*b910*/  FMUL R9, R68, R9 ;  /* 0x0000000944097220 */ /* 0x000fe20000400000 */
[----:B------:R-:W-:Y:S01]  /*b920*/  F2FP.BF16.F32.PACK_AB R5, R7, R6 ;  /* 0x000000060705723e */ /* 0x000fe200000010ff */
[----:B------:R-:W-:Y:S01]  /*b930*/  FFMA R8, R71, R72, R8 ;  /* 0x0000004847087223 */ /* 0x000fe20000000008 */
[----:B------:R-:W-:Y:S01]  /*b940*/  LOP3.LUT R96, R97, 0xffff0000, RZ, 0xc0, !PT ;  /* 0xffff000061607812 */ /* 0x000fe200078ec0ff */
[----:B------:R-:W-:Y:S01]  /*b950*/  FFMA R9, R71, R74, R9 ;  /* 0x0000004a47097223 */ /* 0x000fe20000000009 */
[----:B------:R-:W-:Y:S01]  /*b960*/  SHF.L.U32 R95, R98, 0x10, RZ ;  /* 0x00000010625f7819 */ /* 0x000fe200000006ff */
[----:B------:R-:W-:Y:S01]  /*b970*/  FMUL R10, R68, R10 ;  /* 0x0000000a440a7220 */ /* 0x000fe20000400000 */
[----:B------:R-:W-:Y:S01]  /*b980*/  LOP3.LUT R98, R98, 0xffff0000, RZ, 0xc0, !PT ;  /* 0xffff000062627812 */ /* 0x000fe200078ec0ff */
[C---:B------:R-:W-:Y:S01]  /*b990*/  FMUL R11, R68.reuse, R11 ;  /* 0x0000000b440b7220 */ /* 0x040fe20000400000 */
[----:B------:R-:W-:Y:S01]  /*b9a0*/  F2FP.BF16.F32.PACK_AB R6, R9, R8 ;  /* 0x000000080906723e */ /* 0x000fe200000010ff */
[----:B------:R-:W-:Y:S01]  /*b9b0*/  FFMA R10, R71, R73, R10 ;  /* 0x00000049470a7223 */ /* 0x000fe2000000000a */
[----:B------:R-:W-:Y:S01]  /*b9c0*/  SHF.L.U32 R97, R99, 0x10, RZ ;  /* 0x0000001063617819 */ /* 0x000fe200000006ff */
[----:B------:R-:W-:Y:S01]  /*b9d0*/  FFMA R11, R71, R76, R11 ;  /* 0x0000004c470b7223 */ /* 0x000fe2000000000b */
[----:B------:R-:W-:Y:S01]  /*b9e0*/  LOP3.LUT R100, R99, 0xffff0000, RZ, 0xc0, !PT ;  /* 0xffff000063647812 */ /* 0x000fe200078ec0ff */
[----:B------:R-:W-:Y:S01]  /*b9f0*/  FMUL R0, R68, R12 ;  /* 0x0000000c44007220 */ /* 0x000fe20000400000 */
[----:B------:R-:W-:Y:S01]  /*ba00*/  SHF.L.U32 R99, R104, 0x10, RZ ;  /* 0x0000001068637819 */ /* 0x000fe200000006ff */
[C---:B------:R-:W-:Y:S01]  /*ba10*/  FMUL R3, R68.reuse, R13 ;  /* 0x0000000d44037220 */ /* 0x040fe20000400000 */
[----:B------:R-:W-:Y:S01]  /*ba20*/  F2FP.BF16.F32.PACK_AB R7, R11, R10 ;  /* 0x0000000a0b07723e */ /* 0x000fe200000010ff */
[----:B------:R-:W-:Y:S01]  /*ba30*/  FMUL R14, R68, R14 ;  /* 0x0000000e440e7220 */ /* 0x000fe20000400000 */
[----:B------:R-:W-:Y:S01]  /*ba40*/  LOP3.LUT R102, R104, 0xffff0000, RZ, 0xc0, !PT ;  /* 0xffff000068667812 */ /* 0x000fe200078ec0ff */
[C---:B------:R-:W-:Y:S01]  /*ba50*/  FMUL R15, R68.reuse, R15 ;  /* 0x0000000f440f7220 */ /* 0x040fe20000400000 */
[----:B------:R-:W-:Y:S01]  /*ba60*/  SHF.L.U32 R101, R105, 0x10, RZ ;  /* 0x0000001069657819 */ /* 0x000fe200000006ff */
[----:B------:R-:W-:Y:S01]  /*ba70*/  FFMA R0, R71, R75, R0 ;  /* 0x0000004b47007223 */ /* 0x000fe20000000000 */
[----:B------:R-:W-:Y:S01]  /*ba80*/  LOP3.LUT R104, R105, 0xffff0000, RZ, 0xc0, !PT ;  /* 0xffff000069687812 */ /* 0x000fe200078ec0ff */
[----:B------:R-:W-:Y:S01]  /*ba90*/  FMUL R12, R68, R16 ;  /* 0x00000010440c7220 */ /* 0x000fe20000400000 */
[C---:B------:R-:W-:Y:S01]  /*baa0*/  SHF.L.U32 R103, R106.reuse, 0x10, RZ ;  /* 0x000000106a677819 */ /* 0x040fe200000006ff */
[----:B------:R-:W-:Y:S01]  /*bab0*/  FFMA R3, R71, R78, R3 ;  /* 0x0000004e47037223 */ /* 0x000fe20000000003 */
[----:B------:R-:W-:Y:S01]  /*bac0*/  LOP3.LUT R106, R106, 0xffff0000, RZ, 0xc0, !PT ;  /* 0xffff00006a6a7812 */ /* 0x000fe200078ec0ff */
[C---:B------:R-:W-:Y:S01]  /*bad0*/  FMUL R13, R68.reuse, R17 ;  /* 0x00000011440d7220 */ /* 0x040fe20000400000 */
[----:B------:R-:W-:Y:S01]  /*bae0*/  SHF.L.U32 R105, R107, 0x10, RZ ;  /* 0x000000106b697819 */ /* 0x000fe200000006ff */
[----:B------:R-:W-:Y:S01]  /*baf0*/  FFMA R14, R71, R77, R14 ;  /* 0x0000004d470e7223 */ /* 0x000fe2000000000e */
[----:B------:R-:W-:Y:S01]  /*bb00*/  F2FP.BF16.F32.PACK_AB R8, R3, R0 ;  /* 0x000000000308723e */ /* 0x000fe200000010ff */
[----:B------:R-:W-:Y:S01]  /*bb10*/  FMUL R18, R68, R18 ;  /* 0x0000001244127220 */ /* 0x000fe20000400000 */
[----:B------:R-:W-:Y:S01]  /*bb20*/  LOP3.LUT R108, R107, 0xffff0000, RZ, 0xc0, !PT ;  /* 0xffff00006b6c7812 */ /* 0x000fe200078ec0ff */
[----:B------:R-:W-:Y:S01]  /*bb30*/  FFMA R15, R71, R80, R15 ;  /* 0x00000050470f7223 */ /* 0x000fe2000000000f */
[----:B------:R-:W-:Y:S01]  /*bb40*/  SHF.L.U32 R107, R112, 0x10, RZ ;  /* 0x00000010706b7819 */ /* 0x000fe200000006ff */
[----:B------:R-:W-:Y:S01]  /*bb50*/  FMUL R19, R68, R19 ;  /* 0x0000001344137220 */ /* 0x000fe20000400000 */
[----:B------:R-:W-:Y:S01]  /*bb60*/  LOP3.LUT R110, R112, 0xffff0000, RZ, 0xc0, !PT ;  /* 0xffff0000706e7812 */ /* 0x000fe200078ec0ff */
[----:B------:R1:W-:Y:S01]  /*bb70*/  STS.128 [R164+UR46+0xc400], R4 ;  /* 0x00c40004a4007988 */ /* 0x0003e20008000c2e */
[----:B------:R-:W-:Y:S01]  /*bb80*/  F2FP.BF16.F32.PACK_AB R9, R15, R14 ;  /* 0x0000000e0f09723e */ /* 0x000fe200000010ff */
[C---:B------:R-:W-:Y:S01]  /*bb90*/  FFMA R12, R71.reuse, R79, R12 ;  /* 0x0000004f470c7223 */ /* 0x040fe2000000000c */
[C---:B------:R-:W-:Y:S01]  /*bba0*/  FFMA R13, R71.reuse, R82, R13 ;  /* 0x00000052470d7223 */ /* 0x040fe2000000000d */
[----:B------:R-:W-:Y:S01]  /*bbb0*/  FFMA R18, R71, R81, R18 ;  /* 0x0000005147127223 */ /* 0x000fe20000000012 */
[----:B------:R-:W-:Y:S01]  /*bbc0*/  SHF.L.U32 R109, R113, 0x10, RZ ;  /* 0x00000010716d7819 */ /* 0x000fe200000006ff */
[----:B------:R-:W-:Y:S01]  /*bbd0*/  FFMA R19, R71, R84, R19 ;  /* 0x0000005447137223 */ /* 0x000fe20000000013 */
[C---:B------:R-:W-:Y:S01]  /*bbe0*/  FMUL R16, R68.reuse, R20 ;  /* 0x0000001444107220 */ /* 0x040fe20000400000 */
[----:B------:R-:W-:Y:S01]  /*bbf0*/  F2FP.BF16.F32.PACK_AB R10, R13, R12 ;  /* 0x0000000c0d0a723e */ /* 0x000fe200000010ff */
[C---:B------:R-:W-:Y:S01]  /*bc00*/  FMUL R17, R68.reuse, R21 ;  /* 0x0000001544117220 */ /* 0x040fe20000400000 */
[C---:B------:R-:W-:Y:S01]  /*bc10*/  FMUL R22, R68.reuse, R22 ;  /* 0x0000001644167220 */ /* 0x040fe20000400000 */
[----:B------:R-:W-:Y:S01]  /*bc20*/  F2FP.BF16.F32.PACK_AB R11, R19, R18 ;  /* 0x00000012130b723e */ /* 0x000fe200000010ff */
[C---:B------:R-:W-:Y:S01]  /*bc30*/  FFMA R16, R71.reuse, R83, R16 ;  /* 0x0000005347107223 */ /* 0x040fe20000000010 */
[----:B------:R-:W-:Y:S01]  /*bc40*/  FFMA R17, R71, R86, R17 ;  /* 0x0000005647117223 */ /* 0x000fe20000000011 */
[----:B------:R-:W-:Y:S01]  /*bc50*/  LOP3.LUT R112, R113, 0xffff0000, RZ, 0xc0, !PT ;  /* 0xffff000071707812 */ /* 0x000fe200078ec0ff */
[----:B------:R-:W-:Y:S01]  /*bc60*/  FFMA R22, R71, R85, R22 ;  /* 0x0000005547167223 */ /* 0x000fe20000000016 */
[----:B------:R1:W-:Y:S01]  /*bc70*/  STS.128 [R163+0xc400], R8 ;  /* 0x00c40008a3007388 */ /* 0x0003e20000000c00 */
[C---:B------:R-:W-:Y:S01]  /*bc80*/  FMUL R23, R68.reuse, R23 ;  /* 0x0000001744177220 */ /* 0x040fe20000400000 */
[----:B------:R-:W-:Y:S01]  /*bc90*/  F2FP.BF16.F32.PACK_AB R16, R17, R16 ;  /* 0x000000101110723e */ /* 0x000fe200000010ff */
[C---:B------:R-:W-:Y:S01]  /*bca0*/  FMUL R20, R68.reuse, R24 ;  /* 0x0000001844147220 */ /* 0x040fe20000400000 */
[----:B------:R-:W-:Y:S01]  /*bcb0*/  FMUL R21, R68, R25 ;  /* 0x0000001944157220 */ /* 0x000fe20000400000 */
[C---:B------:R-:W-:Y:S01]  /*bcc0*/  SHF.L.U32 R111, R114.reuse, 0x10, RZ ;  /* 0x00000010726f7819 */ /* 0x040fe200000006ff */
[C---:B------:R-:W-:Y:S01]  /*bcd0*/  FFMA R23, R71.reuse, R88, R23 ;  /* 0x0000005847177223 */ /* 0x040fe20000000017 */
[C---:B------:R-:W-:Y:S01]  /*bce0*/  FFMA R20, R71.reuse, R87, R20 ;  /* 0x0000005747147223 */ /* 0x040fe20000000014 */
[----:B------:R-:W-:Y:S01]  /*bcf0*/  LOP3.LUT R114, R114, 0xffff0000, RZ, 0xc0, !PT ;  /* 0xffff000072727812 */ /* 0x000fe200078ec0ff */
        /* <DEDUP_REMOVED lines=8> */
[----:B------:R-:W-:Y:S01]  /*bd80*/  SHF.L.U32 R113, R115, 0x10, RZ ;  /* 0x0000001073717819 */ /* 0x000fe200000006ff */
[----:B------:R-:W-:Y:S01]  /*bd90*/  FFMA R24, R71, R91, R24 ;  /* 0x0000005b47187223 */ /* 0x000fe20000000018 */
[C---:B------:R-:W-:Y:S01]  /*bda0*/  FMUL R25, R68.reuse, R29 ;  /* 0x0000001d44197220 */ /* 0x040fe20000400000 */
[----:B------:R-:W-:Y:S01]  /*bdb0*/  LOP3.LUT R116, R115, 0xffff0000, RZ, 0xc0, !PT ;  /* 0xffff000073747812 */ /* 0x000fe200078ec0ff */
[C---:B------:R-:W-:Y:S01]  /*bdc0*/  FMUL R30, R68.reuse, R30 ;  /* 0x0000001e441e7220 */ /* 0x040fe20000400000 */
[----:B------:R-:W-:Y:S01]  /*bdd0*/  F2FP.BF16.F32.PACK_AB R19, R27, R26 ;  /* 0x0000001a1b13723e */ /* 0x000fe200000010ff */
[C---:B------:R-:W-:Y:S01]  /*bde0*/  FFMA R25, R71.reuse, R94, R25 ;  /* 0x0000005e47197223 */ /* 0x040fe20000000019 */
[----:B------:R-:W-:Y:S01]  /*bdf0*/  FMUL R31, R68, R31 ;  /* 0x0000001f441f7220 */ /* 0x000fe20000400000 */
[----:B------:R-:W-:Y:S01]  /*be00*/  FFMA R30, R71, R93, R30 ;  /* 0x0000005d471e7223 */ /* 0x000fe2000000001e */
[----:B------:R-:W-:Y:S01]  /*be10*/  SHF.L.U32 R115, R120, 0x10, RZ ;  /* 0x0000001078737819 */ /* 0x000fe200000006ff */
[----:B------:R1:W-:Y:S01]  /*be20*/  STS.128 [R162+0xc400], R16 ;  /* 0x00c40010a2007388 */ /* 0x0003e20000000c00 */
[----:B------:R-:W-:Y:S01]  /*be30*/  F2FP.BF16.F32.PACK_AB R24, R25, R24 ;  /* 0x000000181918723e */ /* 0x000fe200000010ff */
[C---:B------:R-:W-:Y:S01]  /*be40*/  FFMA R31, R71.reuse, R96, R31 ;  /* 0x00000060471f7223 */ /* 0x040fe2000000001f */
[C---:B------:R-:W-:Y:S01]  /*be50*/  FMUL R28, R68.reuse, R32 ;  /* 0x00000020441c7220 */ /* 0x040fe20000400000 */
[C---:B------:R-:W-:Y:S01]  /*be60*/  FMUL R29, R68.reuse, R33 ;  /* 0x00000021441d7220 */ /* 0x040fe20000400000 */
[----:B------:R-:W-:Y:S01]  /*be70*/  FMUL R34, R68, R34 ;  /* 0x0000002244227220 */ /* 0x000fe20000400000 */
[----:B------:R-:W-:Y:S01]  /*be80*/  LOP3.LUT R118, R120, 0xffff0000, RZ, 0xc0, !PT ;  /* 0xffff000078767812 */ /* 0x000fe200078ec0ff */
[----:B------:R-:W-:Y:S01]  /*be90*/  FFMA R28, R71, R95, R28 ;  /* 0x0000005f471c7223 */ /* 0x000fe2000000001c */
[----:B------:R-:W-:Y:S01]  /*bea0*/  F2FP.BF16.F32.PACK_AB R25, R31, R30 ;  /* 0x0000001e1f19723e */ /* 0x000fe200000010ff */
[C---:B------:R-:W-:Y:S01]  /*beb0*/  FFMA R29, R71.reuse, R98, R29 ;  /* 0x00000062471d7223 */ /* 0x040fe2000000001d */
[----:B------:R-:W-:Y:S01]  /*bec0*/  FFMA R34, R71, R97, R34 ;  /* 0x0000006147227223 */ /* 0x000fe20000000022 */
[C---:B------:R-:W-:Y:S01]  /*bed0*/  FMUL R35, R68.reuse, R35 ;  /* 0x0000002344237220 */ /* 0x040fe20000400000 */
[----:B------:R-:W-:Y:S01]  /*bee0*/  SHF.L.U32 R117, R121, 0x10, RZ ;  /* 0x0000001079757819 */ /* 0x000fe200000006ff */
[C---:B------:R-:W-:Y:S01]  /*bef0*/  FMUL R32, R68.reuse, R36 ;  /* 0x0000002444207220 */ /* 0x040fe20000400000 */
[----:B------:R-:W-:Y:S01]  /*bf00*/  F2FP.BF16.F32.PACK_AB R26, R29, R28 ;  /* 0x0000001c1d1a723e */ /* 0x000fe200000010ff */
[C---:B------:R-:W-:Y:S01]  /*bf10*/  FFMA R35, R71.reuse, R100, R35 ;  /* 0x0000006447237223 */ /* 0x040fe20000000023 */
[C---:B------:R-:W-:Y:S01]  /*bf20*/  FMUL R33, R68.reuse, R37 ;  /* 0x0000002544217220 */ /* 0x040fe20000400000 */
[----:B------:R-:W-:Y:S01]  /*bf30*/  FFMA R32, R71, R99, R32 ;  /* 0x0000006347207223 */ /* 0x000fe20000000020 */
        /* <DEDUP_REMOVED lines=29> */
[C---:B------:R-:W-:Y:S01]  /*c110*/  FMUL R47, R68.reuse, R47 ;  /* 0x0000002f442f7220 */ /* 0x040fe20000400000 */
[C---:B------:R-:W-:Y:S01]  /*c120*/  FMUL R44, R68.reuse, R48 ;  /* 0x00000030442c7220 */ /* 0x040fe20000400000 */
[----:B------:R-:W-:Y:S01]  /*c130*/  FMUL R45, R68, R49 ;  /* 0x00000031442d7220 */ /* 0x000fe20000400000 */
[----:B------:R1:W-:Y:S01]  /*c140*/  STS.128 [R147+0xc400], R32 ;  /* 0x00c4002093007388 */ /* 0x0003e20000000c00 */
[C---:B------:R-:W-:Y:S01]  /*c150*/  SHF.L.U32 R123, R128.reuse, 0x10, RZ ;  /* 0x00000010807b7819 */ /* 0x040fe200000006ff */
[----:B------:R-:W-:Y:S01]  /*c160*/  FFMA R46, R71, R109, R46 ;  /* 0x0000006d472e7223 */ /* 0x000fe2000000002e */
[----:B------:R-:W-:Y:S01]  /*c170*/  F2FP.BF16.F32.PACK_AB R40, R41, R40 ;  /* 0x000000282928723e */ /* 0x000fe200000010ff */
[C---:B------:R-:W-:Y:S01]  /*c180*/  FFMA R47, R71.reuse, R112, R47 ;  /* 0x00000070472f7223 */ /* 0x040fe2000000002f */
[C---:B------:R-:W-:Y:S01]  /*c190*/  FFMA R44, R71.reuse, R111, R44 ;  /* 0x0000006f472c7223 */ /* 0x040fe2000000002c */
[----:B------:R-:W-:Y:S01]  /*c1a0*/  LOP3.LUT R126, R128, 0xffff0000, RZ, 0xc0, !PT ;  /* 0xffff0000807e7812 */ /* 0x000fe200078ec0ff */
[C---:B------:R-:W-:Y:S01]  /*c1b0*/  FFMA R45, R71.reuse, R114, R45 ;  /* 0x00000072472d7223 */ /* 0x040fe2000000002d */
[C---:B------:R-:W-:Y:S01]  /*c1c0*/  FMUL R50, R68.reuse, R50 ;  /* 0x0000003244327220 */ /* 0x040fe20000400000 */
[C---:B------:R-:W-:Y:S01]  /*c1d0*/  FMUL R51, R68.reuse, R51 ;  /* 0x0000003344337220 */ /* 0x040fe20000400000 */
[C---:B------:R-:W-:Y:S01]  /*c1e0*/  FMUL R48, R68.reuse, R52 ;  /* 0x0000003444307220 */ /* 0x040fe20000400000 */
[C---:B------:R-:W-:Y:S01]  /*c1f0*/  FMUL R49, R68.reuse, R53 ;  /* 0x0000003544317220 */ /* 0x040fe20000400000 */
[C---:B------:R-:W-:Y:S01]  /*c200*/  FFMA R50, R71.reuse, R113, R50 ;  /* 0x0000007147327223 */ /* 0x040fe20000000032 */
        /* <DEDUP_REMOVED lines=9> */
[----:B------:R-:W-:Y:S01]  /*c2a0*/  FFMA R55, R71, R120, R55 ;  /* 0x0000007847377223 */ /* 0x000fe20000000037 */
[C---:B------:R-:W-:Y:S01]  /*c2b0*/  FMUL R59, R68.reuse, R59 ;  /* 0x0000003b443b7220 */ /* 0x040fe20000400000 */
[----:B------:R-:W-:Y:S01]  /*c2c0*/  F2FP.BF16.F32.PACK_AB R41, R47, R46 ;  /* 0x0000002e2f29723e */ /* 0x000fe200000010ff */
[----:B------:R-:W-:Y:S01]  /*c2d0*/  FFMA R52, R71, R119, R52 ;  /* 0x0000007747347223 */ /* 0x000fe20000000034 */
[----:B------:R-:W-:Y:S01]  /*c2e0*/  F2FP.BF16.F32.PACK_AB R42, R45, R44 ;  /* 0x0000002c2d2a723e */ /* 0x000fe200000010ff */
[C---:B------:R-:W-:Y:S01]  /*c2f0*/  FMUL R56, R68.reuse, R60 ;  /* 0x0000003c44387220 */ /* 0x040fe20000400000 */
[----:B------:R-:W-:Y:S01]  /*c300*/  F2FP.BF16.F32.PACK_AB R43, R51, R50 ;  /* 0x00000032332b723e */ /* 0x000fe200000010ff */
[----:B------:R-:W-:Y:S01]  /*c310*/  FFMA R53, R71, R122, R53 ;  /* 0x0000007a47357223 */ /* 0x000fe20000000035 */
[----:B------:R-:W-:Y:S01]  /*c320*/  SHF.L.U32 R125, R129, 0x10, RZ ;  /* 0x00000010817d7819 */ /* 0x000fe200000006ff */
[C---:B------:R-:W-:Y:S01]  /*c330*/  FMUL R57, R68.reuse, R61 ;  /* 0x0000003d44397220 */ /* 0x040fe20000400000 */
[----:B------:R-:W-:Y:S01]  /*c340*/  FFMA R58, R71, R121, R58 ;  /* 0x00000079473a7223 */ /* 0x000fe2000000003a */
[----:B------:R1:W-:Y:S01]  /*c350*/  STS.128 [R160+0xc400], R40 ;  /* 0x00c40028a0007388 */ /* 0x0003e20000000c00 */
[----:B------:R-:W-:Y:S01]  /*c360*/  LOP3.LUT R128, R129, 0xffff0000, RZ, 0xc0, !PT ;  /* 0xffff000081807812 */ /* 0x000fe200078ec0ff */
[----:B------:R-:W-:Y:S01]  /*c370*/  FMUL R62, R68, R62 ;  /* 0x0000003e443e7220 */ /* 0x000fe20000400000 */
[C---:B------:R-:W-:Y:S01]  /*c380*/  FFMA R59, R71.reuse, R124, R59 ;  /* 0x0000007c473b7223 */ /* 0x040fe2000000003b */
[----:B------:R-:W-:Y:S01]  /*c390*/  SHF.L.U32 R127, R130, 0x10, RZ ;  /* 0x00000010827f7819 */ /* 0x000fe200000006ff */
[----:B------:R-:W-:Y:S01]  /*c3a0*/  FMUL R63, R68, R63 ;  /* 0x0000003f443f7220 */ /* 0x000fe20000400000 */
[C---:B------:R-:W-:Y:S01]  /*c3b0*/  FFMA R56, R71.reuse, R123, R56 ;  /* 0x0000007b47387223 */ /* 0x040fe20000000038 */
[----:B------:R-:W-:Y:S01]  /*c3c0*/  LOP3.LUT R130, R130, 0xffff0000, RZ, 0xc0, !PT ;  /* 0xffff000082827812 */ /* 0x000fe200078ec0ff */
[C---:B------:R-:W-:Y:S01]  /*c3d0*/  FMUL R60, R68.reuse, R64 ;  /* 0x00000040443c7220 */ /* 0x040fe20000400000 */
[----:B------:R-:W-:Y:S01]  /*c3e0*/  FFMA R57, R71, R126, R57 ;  /* 0x0000007e47397223 */ /* 0x000fe20000000039 */
[----:B------:R-:W-:Y:S01]  /*c3f0*/  SHF.L.U32 R129, R131, 0x10, RZ ;  /* 0x0000001083817819 */ /* 0x000fe200000006ff */
[C---:B------:R-:W-:Y:S01]  /*c400*/  FMUL R61, R68.reuse, R65 ;  /* 0x00000041443d7220 */ /* 0x040fe20000400000 */
[----:B------:R-:W-:Y:S01]  /*c410*/  FFMA R62, R71, R125, R62 ;  /* 0x0000007d473e7223 */ /* 0x000fe2000000003e */
[----:B------:R-:W-:Y:S01]  /*c420*/  LOP3.LUT R132, R131, 0xffff0000, RZ, 0xc0, !PT ;  /* 0xffff000083847812 */ /* 0x000fe200078ec0ff */
[C---:B------:R-:W-:Y:S01]  /*c430*/  FMUL R66, R68.reuse, R66 ;  /* 0x0000004244427220 */ /* 0x040fe20000400000 */
[----:B------:R-:W-:Y:S01]  /*c440*/  F2FP.BF16.F32.PACK_AB R48, R49, R48 ;  /* 0x000000303130723e */ /* 0x000fe200000010ff */
[----:B------:R-:W-:Y:S01]  /*c450*/  FFMA R63, R71, R128, R63 ;  /* 0x00000080473f7223 */ /* 0x000fe2000000003f */
[----:B------:R-:W-:Y:S01]  /*c460*/  FMUL R67, R68, R67 ;  /* 0x0000004344437220 */ /* 0x000fe20000400000 */
        /* <DEDUP_REMOVED lines=12> */
[----:B------:R-:W-:Y:S03]  /*c530*/  ISETP.NE.AND P0, PT, R152, RZ, PT ;  /* 0x000000ff9800720c */ /* 0x000fe60003f05270 */
[----:B------:R1:W-:Y:S01]  /*c540*/  STS.128 [R158+0xc400], R56 ;  /* 0x00c400389e007388 */ /* 0x0003e20000000c00 */
[----:B------:R-:W-:Y:S01]  /*c550*/  @!PT LDS RZ, [RZ] ;  /* 0x00000000fffff984 */ /* 0x000fe20000000800 */
[----:B------:R-:W-:Y:S01]  /*c560*/  @!PT LDS RZ, [RZ] ;  /* 0x00000000fffff984 */ /* 0x000fe20000000800 */
[----:B------:R-:W-:Y:S01]  /*c570*/  @!PT LDS RZ, [RZ] ;  /* 0x00000000fffff984 */ /* 0x000fe20000000800 */
[----:B------:R-:W-:Y:S01]  /*c580*/  @!PT LDS RZ, [RZ] ;  /* 0x00000000fffff984 */ /* 0x000fe20000000800 */
[----:B------:R2:W-:Y:S07]  /*c590*/  MEMBAR.ALL.CTA ;  /* 0x0000000000007992 */ /* 0x0005ee0000008000 */
[----:B--2---:R-:W2:Y:S02]  /*c5a0*/  FENCE.VIEW.ASYNC.S ;  /* 0x00000000000073c6 */ /* 0x004ea40000000000 */
[----:B--2---:R-:W-:Y:S06]  /*c5b0*/  BAR.SYNC.DEFER_BLOCKING 0x1, 0x80 ;  /* 0x0042000000007b1d */ /* 0x004fec0000010000 */
[----:B------:R-:W-:Y:S05]  /*c5c0*/  @P0 BRA `(.L_x_157) ;  /* 0x0000000000280947 */ /* 0x000fea0003800000 */
[----:B------:R-:W2:Y:S01]  /*c5d0*/  LDCU.64 UR6, c[0x0][0x348] ;  /* 0x00006900ff0677ac */ /* 0x000ea20008000a00 */
[----:B------:R-:W-:Y:S02]  /*c5e0*/  UIADD3 UR9, UPT, UPT, UR53, UR39, URZ ;  /* 0x0000002735097290 */ /* 0x000fe4000fffe0ff */
[----:B------:R-:W-:Y:S01]  /*c5f0*/  UIADD3 UR8, UPT, UPT, UR46, 0xc400, URZ ;  /* 0x0000c4002e087890 */ /* 0x000fe2000fffe0ff */
[----:B------:R-:W-:Y:S01]  /*c600*/  UMOV UR10, UR50 ;  /* 0x00000032000a7c82 */ /* 0x000fe20008000000 */
[----:B------:R-:W-:Y:S01]  /*c610*/  UMOV UR11, UR44 ;  /* 0x0000002c000b7c82 */ /* 0x000fe20008000000 */
[----:B--2---:R-:W-:Y:S04]  /*c620*/  UIADD3 UR4, UP0, UPT, UR6, 0xa80, URZ ;  /* 0x00000a8006047890 */ /* 0x004fe8000ff1e0ff */
[----:B------:R-:W-:Y:S09]  /*c630*/  UIADD3.X UR5, UPT, UPT, URZ, UR7, URZ, UP0, !UPT ;  /* 0x00000007ff057290 */ /* 0x000ff200087fe4ff */
[----:B------:R2:W-:Y:S01]  /*c640*/  UTMASTG.3D [UR8], [UR4] ;  /* 0x00000008040073b5 */ /* 0x0005e20008010000 */
[----:B------:R0:W-:Y:S01]  /*c650*/  UTMACMDFLUSH ;  /* 0x00000000000079b7 */ /* 0x0001e20000000000 */
[----:B--2---:R-:W-:Y:S04]  /*c660*/  DEPBAR.LE SB0, 0x1 ;  /* 0x000080400000791a */ /* 0x004fe80000000000 */
.L_x_157:
[----:B------:R-:W-:Y:S05]  /*c670*/  BSYNC.RECONVERGENT B0 ;  /* 0x0000000000007941 */ /* 0x000fea0003800200 */
.L_x_156:
[----:B------:R-:W-:Y:S01]  /*c680*/  BAR.SYNC.DEFER_BLOCKING 0x1, 0x80 ;  /* 0x0042000000007b1d */ /* 0x000fe20000010000 */
[----:B------:R-:W-:Y:S09]  /*c690*/  UISETP.NE.AND UP0, UPT, UR54, -0x4, UPT ;  /* 0xfffffffc3600788c */ /* 0x000ff2000bf05270 */
[----:B------:R-:W-:Y:S05]  /*c6a0*/  BRA.U !UP0, `(.L_x_158) ;  /* 0x0000000108247547 */ /* 0x000fea000b800000 */
[----:B------:R-:W-:Y:S01]  /*c6b0*/  ISETP.NE.AND P0, PT, R157, RZ, PT ;  /* 0x000000ff9d00720c */ /* 0x000fe20003f05270 */
[----:B------:R-:W-:Y:S01]  /*c6c0*/  IMAD.U32 R0, RZ, RZ, UR52 ;  /* 0x00000034ff007e24 */ /* 0x000fe2000f8e00ff */
[----:B------:R-:W-:Y:S04]  /*c6d0*/  UIADD3 UR4, UPT, UPT, UR52, 0x1, URZ ;  /* 0x0000000134047890 */ /* 0x000fe8000fffe0ff */
[----:B------:R-:W-:Y:S04]  /*c6e0*/  UISETP.NE.AND UP0, UPT, UR4, 0x4, UPT ;  /* 0x000000040400788c */ /* 0x000fe8000bf05270 */
[----:B------:R-:W-:Y:S03]  /*c6f0*/  USEL UR52, UR4, URZ, UP0 ;  /* 0x000000ff04347287 */ /* 0x000fe60008000000 */
[----:B------:R-:W-:Y:S05]  /*c700*/  @P0 LEA R0, R0, UR46, 0x3 ;  /* 0x0000002e00000c11 */ /* 0x000fea000f8e18ff */
[----:B------:R-:W-:Y:S05]  /*c710*/  @P0 VIADD R0, R0, 0x120 ;  /* 0x0000012000000836 */ /* 0x000fea0000000000 */
[----:B------:R-:W-:Y:S04]  /*c720*/  @P0 PRMT R0, R165, 0x654, R0 ;  /* 0x00000654a5000816 */ /* 0x000fe80000000000 */
[----:B------:R2:W-:Y:S03]  /*c730*/  @P0 SYNCS.ARRIVE.TRANS64.RED.A1T0 RZ, [R0+URZ], RZ ;  /* 0x000000ff00ff09a7 */ /* 0x0005e600081004ff */
.L_x_158:
[----:B------:R-:W-:Y:S01]  /*c740*/  R2UR UR6, R156 ;  /* 0x000000009c0672ca */ /* 0x000fe200000e0000 */
[----:B------:R-:W-:Y:S01]  /*c750*/  UIADD3 UR54, UPT, UPT, UR54, 0x4, URZ ;  /* 0x0000000436367890 */ /* 0x000fe2000fffe0ff */
[----:B------:R-:W-:Y:S01]  /*c760*/  R2UR UR5, R141 ;  /* 0x000000008d0572ca */ /* 0x000fe200000e0000 */
[----:B------:R-:W-:Y:S01]  /*c770*/  ULOP3.LUT UR38, UR38, 0x1, URZ, 0x3c, !UPT ;  /* 0x0000000126267892 */ /* 0x000fe2000f8e3cff */
[----:B------:R-:W-:Y:S01]  /*c780*/  R2UR UR4, R142 ;  /* 0x000000008e0472ca */ /* 0x000fe200000e0000 */
[----:B------:R-:W-:Y:S01]  /*c790*/  UMOV UR44, UR63 ;  /* 0x0000003f002c7c82 */ /* 0x000fe20008000000 */
[C---:B------:R-:W-:Y:S04]  /*c7a0*/  ISETP.NE.AND P0, PT, R146.reuse, 0x2, PT ;  /* 0x000000029200780c */ /* 0x040fe80003f05270 */
[----:B------:R-:W-:Y:S02]  /*c7b0*/  SEL R3, RZ, 0x1, P0 ;  /* 0x00000001ff037807 */ /* 0x000fe40000000000 */
[----:B------:R-:W-:Y:S01]  /*c7c0*/  SEL R146, R146, RZ, P0 ;  /* 0x000000ff92927207 */ /* 0x000fe20000000000 */
[----:B------:R-:W-:Y:S01]  /*c7d0*/  UISETP.NE.AND UP0, UPT, UR6, URZ, UPT ;  /* 0x000000ff0600728c */ /* 0x000fe2000bf05270 */
[----:B------:R-:W-:Y:S01]  /*c7e0*/  LOP3.LUT R148, R148, R3, RZ, 0x3c, !PT ;  /* 0x0000000394947212 */ /* 0x000fe200078e3cff */
[----:B------:R-:W-:Y:S02]  /*c7f0*/  UIADD3 UR20, UPT, UPT, UR36, UR5, URZ ;  /* 0x0000000524147290 */ /* 0x000fe4000fffe0ff */
[----:B------:R-:W-:Y:S05]  /*c800*/  UIADD3 UR28, UPT, UPT, UR37, UR4, URZ ;  /* 0x00000004251c7290 */ /* 0x000fea000fffe0ff */
[----:B------:R-:W-:Y:S07]  /*c810*/  BRA.U UP0, `(.L_x_159) ;  /* 0xffffff9d00887547 */ /* 0x000fee000b83ffff */
[----:B------:R-:W3:Y:S01]  /*c820*/  S2UR UR4, SR_CgaCtaId ;  /* 0x00000000000479c3 */ /* 0x000ee20000008800 */
[----:B------:R-:W-:-:S13]  /*c830*/  R2UR UR5, R143 ;  /* 0x000000008f0572ca */ /* 0x000fda00000e0000 */
[----:B------:R-:W-:Y:S02]  /*c840*/  UISETP.NE.AND UP0, UPT, UR5, URZ, UPT ;  /* 0x000000ff0500728c */ /* 0x000fe4000bf05270 */
[----:B---3--:R-:W-:Y:S02]  /*c850*/  ULOP3.LUT UR5, UR4, 0x1, URZ, 0x3c, !UPT ;  /* 0x0000000104057892 */ /* 0x008fe4000f8e3cff */
[----:B------:R-:W-:-:S04]  /*c860*/  UIADD3 UR4, UPT, UPT, UR46, 0x1a0, URZ ;  /* 0x000001a02e047890 */ /* 0x000fc8000fffe0ff */
[----:B------:R-:W-:-:S09]  /*c870*/  UPRMT UR4, UR5, 0x654, UR4 ;  /* 0x0000065405047896 */ /* 0x000fd20008000004 */
[----:B------:R-:W-:Y:S01]  /*c880*/  SYNCS.ARRIVE.TRANS64.RED.A1T0 RZ, [UR4], RZ ;  /* 0x000000ffffff79a7 */ /* 0x000fe20008100404 */
[----:B------:R-:W-:Y:S01]  /*c890*/  SYNCS.ARRIVE.TRANS64.A1T0 RZ, [UR46+0x1a0], RZ ;  /* 0x0001a0ffffff79a7 */ /* 0x000fe2000810002e */
[----:B------:R-:W-:Y:S05]  /*c8a0*/  BRA.U !UP0, `(.L_x_160) ;  /* 0x0000000108487547 */ /* 0x000fea000b800000 */
[----:B------:R-:W3:Y:S02]  /*c8b0*/  LDCU.64 UR4, c[0x0][0xc90] ;  /* 0x00019200ff0477ac */ /* 0x000ee40008000a00 */
[----:B---3--:R-:W-:-:S04]  /*c8c0*/  UISETP.NE.U32.AND UP0, UPT, UR4, URZ, UPT ;  /* 0x000000ff0400728c */ /* 0x008fc8000bf05070 */
[----:B------:R-:W-:-:S09]  /*c8d0*/  UISETP.NE.AND.EX UP0, UPT, UR5, URZ, UPT, UP0 ;  /* 0x000000ff0500728c */ /* 0x000fd2000bf05300 */
[----:B------:R-:W-:Y:S05]  /*c8e0*/  BRA.U UP0, `(.L_x_161) ;  /* 0x00000001000c7547 */ /* 0x000fea000b800000 */
[----:B------:R-:W-:-:S13]  /*c8f0*/  FSETP.NEU.AND P0, PT, R71, RZ, PT ;  /* 0x000000ff4700720b */ /* 0x000fda0003f0d000 */
[----:B------:R-:W-:Y:S05]  /*c900*/  @!P0 EXIT ;  /* 0x000000000000894d */ /* 0x000fea0003800000 */
[----:B------:R-:W-:Y:S05]  /*c910*/  BRA `(.L_x_160) ;  /* 0x00000000002c7947 */ /* 0x000fea0003800000 */
.L_x_161:
[----:B------:R-:W-:Y:S01]  /*c920*/  ISETP.NE.AND P0, PT, R145, RZ, PT ;  /* 0x000000ff9100720c */ /* 0x000fe20003f05270 */
[----:B------:R-:W-:-:S12]  /*c930*/  BSSY.RECONVERGENT B0, `(.L_x_160) ;  /* 0x0000009000007945 */ /* 0x000fd80003800200 */
[----:B------:R-:W-:Y:S05]  /*c940*/  @P0 BRA `(.L_x_162) ;  /* 0x0000000000140947 */ /* 0x000fea0003800000 */
[----:B------:R-:W3:Y:S02]  /*c950*/  LDCU.64 UR4, c[0x0][0xc88] ;  /* 0x00019100ff0477ac */ /* 0x000ee40008000a00 */
[----:B---3--:R-:W-:-:S04]  /*c960*/  ISETP.NE.U32.AND P0, PT, RZ, UR4, PT ;  /* 0x00000004ff007c0c */ /* 0x008fc8000bf05070 */
[----:B------:R-:W-:-:S13]  /*c970*/  ISETP.NE.AND.EX P0, PT, RZ, UR5, PT, P0 ;  /* 0x00000005ff007c0c */ /* 0x000fda000bf05300 */
[----:B------:R-:W-:Y:S05]  /*c980*/  @!P0 EXIT ;  /* 0x000000000000894d */ /* 0x000fea0003800000 */
[----:B------:R-:W-:Y:S05]  /*c990*/  BRA `(.L_x_163) ;  /* 0x0000000000087947 */ /* 0x000fea0003800000 */
.L_x_162:
[----:B------:R-:W-:-:S13]  /*c9a0*/  FSETP.NEU.AND P0, PT, R71, RZ, PT ;  /* 0x000000ff4700720b */ /* 0x000fda0003f0d000 */
[----:B------:R-:W-:Y:S05]  /*c9b0*/  @!P0 EXIT ;  /* 0x000000000000894d */ /* 0x000fea0003800000 */
.L_x_163:
[----:B------:R-:W-:Y:S05]  /*c9c0*/  BSYNC.RECONVERGENT B0 ;  /* 0x0000000000007941 */ /* 0x000fea0003800200 */
.L_x_160:
[----:B------:R-:W3:Y:S01]  /*c9d0*/  S2UR UR5, SR_CgaCtaId ;  /* 0x00000000000579c3 */ /* 0x000ee20000008800 */
[----:B------:R-:W-:Y:S01]  /*c9e0*/  ULEA UR4, UR52, UR46, 0x3 ;  /* 0x0000002e34047291 */ /* 0x000fe2000f8e18ff */
[----:B------:R-:W-:-:S04]  /*c9f0*/  DEPBAR.LE SB0, 0x0 ;  /* 0x000080000000791a */ /* 0x000fc80000000000 */
[----:B------:R-:W-:-:S04]  /*ca00*/  UIADD3 UR4, UPT, UPT, UR4, 0x120, URZ ;  /* 0x0000012004047890 */ /* 0x000fc8000fffe0ff */
[----:B---3--:R-:W-:-:S09]  /*ca10*/  UPRMT UR4, UR5, 0x654, UR4 ;  /* 0x0000065405047896 */ /* 0x008fd20008000004 */
[----:B------:R-:W-:Y:S01]  /*ca20*/  SYNCS.ARRIVE.TRANS64.RED.A1T0 RZ, [UR4], RZ ;  /* 0x000000ffffff79a7 */ /* 0x000fe20008100404 */
[----:B------:R-:W-:Y:S05]  /*ca30*/  EXIT ;  /* 0x000000000000794d */ /* 0x000fea0003800000 */
.L_x_25:
[----:B-1----:R1:W3:Y:S02]  /*ca40*/  SYNCS.PHASECHK.TRANS64.TRYWAIT P0, [R0+URZ+0x190], R3 ;  /* 0x00019003000075a7 */ /* 0x0022e400080011ff */
[----:B---3--:R-:W-:Y:S05]  /*ca50*/  @!P0 NANOSLEEP.SYNCS 0x989680 ;  /* 0x009896800000895d */ /* 0x008fea0003900000 */
[----:B------:R-:W3:Y:S02]  /*ca60*/  @!P0 SYNCS.PHASECHK.TRANS64 P0, [R0+URZ+0x190], R3 ;  /* 0x00019003000085a7 */ /* 0x000ee400080010ff */
[----:B---3--:R-:W-:Y:S05]  /*ca70*/  @!P0 BRA `(.L_x_25) ;  /* 0xfffffffc00f08947 */ /* 0x008fea000383ffff */
[----:B------:R-:W-:Y:S05]  /*ca80*/  BRA `(.L_x_164) ;  /* 0xffffff5000907947 */ /* 0x000fea000383ffff */
.L_x_28:
[----:B-1----:R-:W-:-:S07]  /*ca90*/  MOV R0, UR5 ;  /* 0x0000000500007c02 */ /* 0x002fce0008000f00 */
.L_x_165:
[----:B-1----:R1:W3:Y:S02]  /*caa0*/  SYNCS.PHASECHK.TRANS64.TRYWAIT P0, [R0+URZ+0x80], R3 ;  /* 0x00008003000075a7 */ /* 0x0022e400080011ff */
[----:B---3--:R-:W-:Y:S05]  /*cab0*/  @!P0 NANOSLEEP.SYNCS 0x989680 ;  /* 0x009896800000895d */ /* 0x008fea0003900000 */
[----:B------:R-:W3:Y:S02]  /*cac0*/  @!P0 SYNCS.PHASECHK.TRANS64 P0, [R0+URZ+0x80], R3 ;  /* 0x00008003000085a7 */ /* 0x000ee400080010ff */
[----:B---3--:R-:W-:Y:S05]  /*cad0*/  @!P0 BRA `(.L_x_165) ;  /* 0xfffffffc00f08947 */ /* 0x008fea000383ffff */
[----:B------:R-:W-:Y:S05]  /*cae0*/  BRA `(.L_x_27) ;  /* 0xffffff5000ec7947 */ /* 0x000fea000383ffff */
.L_x_37:
[----:B-1----:R-:W-:-:S07]  /*caf0*/  MOV R0, UR6 ;  /* 0x0000000600007c02 */ /* 0x002fce0008000f00 */
.L_x_166:
[----:B-1----:R1:W2:Y:S02]  /*cb00*/  SYNCS.PHASECHK.TRANS64.TRYWAIT P0, [R0+URZ+0x80], R3 ;  /* 0x00008003000075a7 */ /* 0x0022a400080011ff */
[----:B--2---:R-:W-:Y:S05]  /*cb10*/  @!P0 NANOSLEEP.SYNCS 0x989680 ;  /* 0x009896800000895d */ /* 0x004fea0003900000 */
[----:B------:R-:W2:Y:S02]  /*cb20*/  @!P0 SYNCS.PHASECHK.TRANS64 P0, [R0+URZ+0x80], R3 ;  /* 0x00008003000085a7 */ /* 0x000ea400080010ff */
[----:B--2---:R-:W-:Y:S05]  /*cb30*/  @!P0 BRA `(.L_x_166) ;  /* 0xfffffffc00f08947 */ /* 0x004fea000383ffff */
[----:B------:R-:W-:Y:S05]  /*cb40*/  BRA `(.L_x_36) ;  /* 0xffffff5800087947 */ /* 0x000fea000383ffff */
.L_x_44:
[----:B-1----:R1:W4:Y:S02]  /*cb50*/  SYNCS.PHASECHK.TRANS64.TRYWAIT P0, [R3+URZ+0x150], R0 ;  /* 0x00015000030075a7 */ /* 0x00232400080011ff */
[----:B----4-:R-:W-:Y:S05]  /*cb60*/  @!P0 NANOSLEEP.SYNCS 0x989680 ;  /* 0x009896800000895d */ /* 0x010fea0003900000 */
[----:B------:R-:W4:Y:S02]  /*cb70*/  @!P0 SYNCS.PHASECHK.TRANS64 P0, [R3+URZ+0x150], R0 ;  /* 0x00015000030085a7 */ /* 0x000f2400080010ff */
[----:B----4-:R-:W-:Y:S05]  /*cb80*/  @!P0 BRA `(.L_x_44) ;  /* 0xfffffffc00f08947 */ /* 0x010fea000383ffff */
[----:B------:R-:W-:Y:S05]  /*cb90*/  BRA `(.L_x_167) ;  /* 0xffffff5c00007947 */ /* 0x000fea000383ffff */
.L_x_48:
[----:B-1----:R-:W-:-:S07]  /*cba0*/  MOV R0, UR4 ;  /* 0x0000000400007c02 */ /* 0x002fce0008000f00 */
.L_x_168:
[----:B-1----:R1:W2:Y:S02]  /*cbb0*/  SYNCS.PHASECHK.TRANS64.TRYWAIT P0, [R0+URZ], R3 ;  /* 0x00000003000075a7 */ /* 0x0022a400080011ff */
[----:B--2---:R-:W-:Y:S05]  /*cbc0*/  @!P0 NANOSLEEP.SYNCS 0x989680 ;  /* 0x009896800000895d */ /* 0x004fea0003900000 */
[----:B------:R-:W2:Y:S02]  /*cbd0*/  @!P0 SYNCS.PHASECHK.TRANS64 P0, [R0+URZ], R3 ;  /* 0x00000003000085a7 */ /* 0x000ea400080010ff */
[----:B--2---:R-:W-:Y:S05]  /*cbe0*/  @!P0 BRA `(.L_x_168) ;  /* 0xfffffffc00f08947 */ /* 0x004fea000383ffff */
[----:B------:R-:W-:Y:S05]  /*cbf0*/  BRA `(.L_x_169) ;  /* 0xffffff6000ac7947 */ /* 0x000fea000383ffff */
.L_x_49:
[----:B------:R-:W-:-:S07]  /*cc00*/  MOV R0, UR5 ;  /* 0x0000000500007c02 */ /* 0x000fce0008000f00 */
.L_x_170:
[----:B-1----:R1:W2:Y:S02]  /*cc10*/  SYNCS.PHASECHK.TRANS64.TRYWAIT P0, [R0+URZ], R3 ;  /* 0x00000003000075a7 */ /* 0x0022a400080011ff */
[----:B--2---:R-:W-:Y:S05]  /*cc20*/  @!P0 NANOSLEEP.SYNCS 0x989680 ;  /* 0x009896800000895d */ /* 0x004fea0003900000 */
[----:B------:R-:W2:Y:S02]  /*cc30*/  @!P0 SYNCS.PHASECHK.TRANS64 P0, [R0+URZ], R3 ;  /* 0x00000003000085a7 */ /* 0x000ea400080010ff */
[----:B--2---:R-:W-:Y:S05]  /*cc40*/  @!P0 BRA `(.L_x_170) ;  /* 0xfffffffc00f08947 */ /* 0x004fea000383ffff */
[----:B------:R-:W-:Y:S05]  /*cc50*/  BRA `(.L_x_171) ;  /* 0xffffff6000b87947 */ /* 0x000fea000383ffff */
.L_x_50:
[----:B------:R-:W-:-:S07]  /*cc60*/  MOV R0, UR5 ;  /* 0x0000000500007c02 */ /* 0x000fce0008000f00 */
.L_x_172:
[----:B-1----:R1:W2:Y:S02]  /*cc70*/  SYNCS.PHASECHK.TRANS64.TRYWAIT P0, [R0+URZ], R3 ;  /* 0x00000003000075a7 */ /* 0x0022a400080011ff */
[----:B--2---:R-:W-:Y:S05]  /*cc80*/  @!P0 NANOSLEEP.SYNCS 0x989680 ;  /* 0x009896800000895d */ /* 0x004fea0003900000 */
[----:B------:R-:W2:Y:S02]  /*cc90*/  @!P0 SYNCS.PHASECHK.TRANS64 P0, [R0+URZ], R3 ;  /* 0x00000003000085a7 */ /* 0x000ea400080010ff */
[----:B--2---:R-:W-:Y:S05]  /*cca0*/  @!P0 BRA `(.L_x_172) ;  /* 0xfffffffc00f08947 */ /* 0x004fea000383ffff */
[----:B------:R-:W-:Y:S05]  /*ccb0*/  BRA `(.L_x_173) ;  /* 0xffffff6000c47947 */ /* 0x000fea000383ffff */
.L_x_51:
[----:B------:R-:W-:-:S07]  /*ccc0*/  MOV R0, UR5 ;  /* 0x0000000500007c02 */ /* 0x000fce0008000f00 */
.L_x_174:
[----:B-1----:R1:W2:Y:S02]  /*ccd0*/  SYNCS.PHASECHK.TRANS64.TRYWAIT P0, [R0+URZ], R3 ;  /* 0x00000003000075a7 */ /* 0x0022a400080011ff */
[----:B--2---:R-:W-:Y:S05]  /*cce0*/  @!P0 NANOSLEEP.SYNCS 0x989680 ;  /* 0x009896800000895d */ /* 0x004fea0003900000 */
[----:B------:R-:W2:Y:S02]  /*ccf0*/  @!P0 SYNCS.PHASECHK.TRANS64 P0, [R0+URZ], R3 ;  /* 0x00000003000085a7 */ /* 0x000ea400080010ff */
[----:B--2---:R-:W-:Y:S05]  /*cd00*/  @!P0 BRA `(.L_x_174) ;  /* 0xfffffffc00f08947 */ /* 0x004fea000383ffff */
[----:B------:R-:W-:Y:S05]  /*cd10*/  BRA `(.L_x_175) ;  /* 0xffffff6000d07947 */ /* 0x000fea000383ffff */
.L_x_52:
[----:B------:R-:W-:-:S07]  /*cd20*/  MOV R0, UR5 ;  /* 0x0000000500007c02 */ /* 0x000fce0008000f00 */
.L_x_176:
[----:B-1----:R1:W2:Y:S02]  /*cd30*/  SYNCS.PHASECHK.TRANS64.TRYWAIT P0, [R0+URZ], R3 ;  /* 0x00000003000075a7 */ /* 0x0022a400080011ff */
[----:B--2---:R-:W-:Y:S05]  /*cd40*/  @!P0 NANOSLEEP.SYNCS 0x989680 ;  /* 0x009896800000895d */ /* 0x004fea0003900000 */
[----:B------:R-:W2:Y:S02]  /*cd50*/  @!P0 SYNCS.PHASECHK.TRANS64 P0, [R0+URZ], R3 ;  /* 0x00000003000085a7 */ /* 0x000ea400080010ff */
[----:B--2---:R-:W-:Y:S05]  /*cd60*/  @!P0 BRA `(.L_x_176) ;  /* 0xfffffffc00f08947 */ /* 0x004fea000383ffff */
[----:B------:R-:W-:Y:S05]  /*cd70*/  BRA `(.L_x_177) ;  /* 0xffffff6000dc7947 */ /* 0x000fea000383ffff */
.L_x_53:
[----:B------:R-:W-:-:S07]  /*cd80*/  MOV R0, UR5 ;  /* 0x0000000500007c02 */ /* 0x000fce0008000f00 */
.L_x_178:
[----:B-1----:R1:W2:Y:S02]  /*cd90*/  SYNCS.PHASECHK.TRANS64.TRYWAIT P0, [R0+URZ], R3 ;  /* 0x00000003000075a7 */ /* 0x0022a400080011ff */
[----:B--2---:R-:W-:Y:S05]  /*cda0*/  @!P0 NANOSLEEP.SYNCS 0x989680 ;  /* 0x009896800000895d */ /* 0x004fea0003900000 */
[----:B------:R-:W2:Y:S02]  /*cdb0*/  @!P0 SYNCS.PHASECHK.TRANS64 P0, [R0+URZ], R3 ;  /* 0x00000003000085a7 */ /* 0x000ea400080010ff */
[----:B--2---:R-:W-:Y:S05]  /*cdc0*/  @!P0 BRA `(.L_x_178) ;  /* 0xfffffffc00f08947 */ /* 0x004fea000383ffff */
[----:B------:R-:W-:Y:S05]  /*cdd0*/  BRA `(.L_x_179) ;  /* 0xffffff6000e87947 */ /* 0x000fea000383ffff */
.L_x_54:
[----:B------:R-:W-:-:S07]  /*cde0*/  MOV R0, UR5 ;  /* 0x0000000500007c02 */ /* 0x000fce0008000f00 */
.L_x_180:
[----:B-1----:R1:W2:Y:S02]  /*cdf0*/  SYNCS.PHASECHK.TRANS64.TRYWAIT P0, [R0+URZ], R3 ;  /* 0x00000003000075a7 */ /* 0x0022a400080011ff */
[----:B--2---:R-:W-:Y:S05]  /*ce00*/  @!P0 NANOSLEEP.SYNCS 0x989680 ;  /* 0x009896800000895d */ /* 0x004fea0003900000 */
[----:B------:R-:W2:Y:S02]  /*ce10*/  @!P0 SYNCS.PHASECHK.TRANS64 P0, [R0+URZ], R3 ;  /* 0x00000003000085a7 */ /* 0x000ea400080010ff */
[----:B--2---:R-:W-:Y:S05]  /*ce20*/  @!P0 BRA `(.L_x_180) ;  /* 0xfffffffc00f08947 */ /* 0x004fea000383ffff */
[----:B------:R-:W-:Y:S05]  /*ce30*/  BRA `(.L_x_181) ;  /* 0xffffff6000f47947 */ /* 0x000fea000383ffff */
.L_x_55:
[----:B------:R-:W-:-:S07]  /*ce40*/  MOV R0, UR5 ;  /* 0x0000000500007c02 */ /* 0x000fce0008000f00 */
.L_x_182:
[----:B-1----:R1:W2:Y:S02]  /*ce50*/  SYNCS.PHASECHK.TRANS64.TRYWAIT P0, [R0+URZ], R3 ;  /* 0x00000003000075a7 */ /* 0x0022a400080011ff */
[----:B--2---:R-:W-:Y:S05]  /*ce60*/  @!P0 NANOSLEEP.SYNCS 0x989680 ;  /* 0x009896800000895d */ /* 0x004fea0003900000 */
[----:B------:R-:W2:Y:S02]  /*ce70*/  @!P0 SYNCS.PHASECHK.TRANS64 P0, [R0+URZ], R3 ;  /* 0x00000003000085a7 */ /* 0x000ea400080010ff */
[----:B--2---:R-:W-:Y:S05]  /*ce80*/  @!P0 BRA `(.L_x_182) ;  /* 0xfffffffc00f08947 */ /* 0x004fea000383ffff */
[----:B------:R-:W-:Y:S05]  /*ce90*/  BRA `(.L_x_183) ;  /* 0xffffff6400007947 */ /* 0x000fea000383ffff */
.L_x_56:
[----:B------:R-:W-:-:S07]  /*cea0*/  MOV R0, UR5 ;  /* 0x0000000500007c02 */ /* 0x000fce0008000f00 */
.L_x_184:
[----:B-1----:R1:W2:Y:S02]  /*ceb0*/  SYNCS.PHASECHK.TRANS64.TRYWAIT P0, [R0+URZ], R3 ;  /* 0x00000003000075a7 */ /* 0x0022a400080011ff */
[----:B--2---:R-:W-:Y:S05]  /*cec0*/  @!P0 NANOSLEEP.SYNCS 0x989680 ;  /* 0x009896800000895d */ /* 0x004fea0003900000 */
[----:B------:R-:W2:Y:S02]  /*ced0*/  @!P0 SYNCS.PHASECHK.TRANS64 P0, [R0+URZ], R3 ;  /* 0x00000003000085a7 */ /* 0x000ea400080010ff */
[----:B--2---:R-:W-:Y:S05]  /*cee0*/  @!P0 BRA `(.L_x_184) ;  /* 0xfffffffc00f08947 */ /* 0x004fea000383ffff */
[----:B------:R-:W-:Y:S05]  /*cef0*/  BRA `(.L_x_185) ;  /* 0xffffff64000c7947 */ /* 0x000fea000383ffff */
.L_x_57:
[----:B------:R-:W-:-:S07]  /*cf00*/  MOV R0, UR5 ;  /* 0x0000000500007c02 */ /* 0x000fce0008000f00 */
.L_x_186:
[----:B-1----:R1:W2:Y:S02]  /*cf10*/  SYNCS.PHASECHK.TRANS64.TRYWAIT P0, [R0+URZ], R3 ;  /* 0x00000003000075a7 */ /* 0x0022a400080011ff */
[----:B--2---:R-:W-:Y:S05]  /*cf20*/  @!P0 NANOSLEEP.SYNCS 0x989680 ;  /* 0x009896800000895d */ /* 0x004fea0003900000 */
[----:B------:R-:W2:Y:S02]  /*cf30*/  @!P0 SYNCS.PHASECHK.TRANS64 P0, [R0+URZ], R3 ;  /* 0x00000003000085a7 */ /* 0x000ea400080010ff */
[----:B--2---:R-:W-:Y:S05]  /*cf40*/  @!P0 BRA `(.L_x_186) ;  /* 0xfffffffc00f08947 */ /* 0x004fea000383ffff */
[----:B------:R-:W-:Y:S05]  /*cf50*/  BRA `(.L_x_187) ;  /* 0xffffff6400187947 */ /* 0x000fea000383ffff */
.L_x_58:
[----:B------:R-:W-:-:S07]  /*cf60*/  MOV R0, UR5 ;  /* 0x0000000500007c02 */ /* 0x000fce0008000f00 */
.L_x_188:
[----:B-1----:R1:W2:Y:S02]  /*cf70*/  SYNCS.PHASECHK.TRANS64.TRYWAIT P0, [R0+URZ], R3 ;  /* 0x00000003000075a7 */ /* 0x0022a400080011ff */
[----:B--2---:R-:W-:Y:S05]  /*cf80*/  @!P0 NANOSLEEP.SYNCS 0x989680 ;  /* 0x009896800000895d */ /* 0x004fea0003900000 */
[----:B------:R-:W2:Y:S02]  /*cf90*/  @!P0 SYNCS.PHASECHK.TRANS64 P0, [R0+URZ], R3 ;  /* 0x00000003000085a7 */ /* 0x000ea400080010ff */
[----:B--2---:R-:W-:Y:S05]  /*cfa0*/  @!P0 BRA `(.L_x_188) ;  /* 0xfffffffc00f08947 */ /* 0x004fea000383ffff */
[----:B------:R-:W-:Y:S05]  /*cfb0*/  BRA `(.L_x_189) ;  /* 0xffffff6400247947 */ /* 0x000fea000383ffff */
.L_x_59:
[----:B------:R-:W-:-:S07]  /*cfc0*/  MOV R0, UR5 ;  /* 0x0000000500007c02 */ /* 0x000fce0008000f00 */
.L_x_190:
[----:B-1----:R1:W2:Y:S02]  /*cfd0*/  SYNCS.PHASECHK.TRANS64.TRYWAIT P0, [R0+URZ], R3 ;  /* 0x00000003000075a7 */ /* 0x0022a400080011ff */
[----:B--2---:R-:W-:Y:S05]  /*cfe0*/  @!P0 NANOSLEEP.SYNCS 0x989680 ;  /* 0x009896800000895d */ /* 0x004fea0003900000 */
[----:B------:R-:W2:Y:S02]  /*cff0*/  @!P0 SYNCS.PHASECHK.TRANS64 P0, [R0+URZ], R3 ;  /* 0x00000003000085a7 */ /* 0x000ea400080010ff */
[----:B--2---:R-:W-:Y:S05]  /*d000*/  @!P0 BRA `(.L_x_190) ;  /* 0xfffffffc00f08947 */ /* 0x004fea000383ffff */
[----:B------:R-:W-:Y:S05]  /*d010*/  BRA `(.L_x_191) ;  /* 0xffffff6400307947 */ /* 0x000fea000383ffff */
.L_x_60:
[----:B------:R-:W-:-:S07]  /*d020*/  MOV R0, UR5 ;  /* 0x0000000500007c02 */ /* 0x000fce0008000f00 */
.L_x_192:
[----:B-1----:R1:W2:Y:S02]  /*d030*/  SYNCS.PHASECHK.TRANS64.TRYWAIT P0, [R0+URZ], R3 ;  /* 0x00000003000075a7 */ /* 0x0022a400080011ff */
[----:B--2---:R-:W-:Y:S05]  /*d040*/  @!P0 NANOSLEEP.SYNCS 0x989680 ;  /* 0x009896800000895d */ /* 0x004fea0003900000 */
[----:B------:R-:W2:Y:S02]  /*d050*/  @!P0 SYNCS.PHASECHK.TRANS64 P0, [R0+URZ], R3 ;  /* 0x00000003000085a7 */ /* 0x000ea400080010ff */
[----:B--2---:R-:W-:Y:S05]  /*d060*/  @!P0 BRA `(.L_x_192) ;  /* 0xfffffffc00f08947 */ /* 0x004fea000383ffff */
[----:B------:R-:W-:Y:S05]  /*d070*/  BRA `(.L_x_193) ;  /* 0xffffff64003c7947 */ /* 0x000fea000383ffff */
.L_x_61:
[----:B------:R-:W-:-:S07]  /*d080*/  MOV R0, UR5 ;  /* 0x0000000500007c02 */ /* 0x000fce0008000f00 */
.L_x_194:
[----:B-1----:R1:W2:Y:S02]  /*d090*/  SYNCS.PHASECHK.TRANS64.TRYWAIT P0, [R0+URZ], R3 ;  /* 0x00000003000075a7 */ /* 0x0022a400080011ff */
[----:B--2---:R-:W-:Y:S05]  /*d0a0*/  @!P0 NANOSLEEP.SYNCS 0x989680 ;  /* 0x009896800000895d */ /* 0x004fea0003900000 */
[----:B------:R-:W2:Y:S02]  /*d0b0*/  @!P0 SYNCS.PHASECHK.TRANS64 P0, [R0+URZ], R3 ;  /* 0x00000003000085a7 */ /* 0x000ea400080010ff */
[----:B--2---:R-:W-:Y:S05]  /*d0c0*/  @!P0 BRA `(.L_x_194) ;  /* 0xfffffffc00f08947 */ /* 0x004fea000383ffff */
[----:B------:R-:W-:Y:S05]  /*d0d0*/  BRA `(.L_x_195) ;  /* 0xffffff6400487947 */ /* 0x000fea000383ffff */
.L_x_62:
[----:B------:R-:W-:-:S07]  /*d0e0*/  MOV R0, UR5 ;  /* 0x0000000500007c02 */ /* 0x000fce0008000f00 */
.L_x_196:
[----:B-1----:R1:W2:Y:S02]  /*d0f0*/  SYNCS.PHASECHK.TRANS64.TRYWAIT P0, [R0+URZ], R3 ;  /* 0x00000003000075a7 */ /* 0x0022a400080011ff */
[----:B--2---:R-:W-:Y:S05]  /*d100*/  @!P0 NANOSLEEP.SYNCS 0x989680 ;  /* 0x009896800000895d */ /* 0x004fea0003900000 */
[----:B------:R-:W2:Y:S02]  /*d110*/  @!P0 SYNCS.PHASECHK.TRANS64 P0, [R0+URZ], R3 ;  /* 0x00000003000085a7 */ /* 0x000ea400080010ff */
[----:B--2---:R-:W-:Y:S05]  /*d120*/  @!P0 BRA `(.L_x_196) ;  /* 0xfffffffc00f08947 */ /* 0x004fea000383ffff */
[----:B------:R-:W-:Y:S05]  /*d130*/  BRA `(.L_x_197) ;  /* 0xffffff6400547947 */ /* 0x000fea000383ffff */
.L_x_65:
[----:B--2---:R2:W3:Y:S02]  /*d140*/  SYNCS.PHASECHK.TRANS64.TRYWAIT P0, [R0+URZ+0x180], R5 ;  /* 0x00018005000075a7 */ /* 0x0044e400080011ff */
[----:B---3--:R-:W-:Y:S05]  /*d150*/  @!P0 NANOSLEEP.SYNCS 0x989680 ;  /* 0x009896800000895d */ /* 0x008fea0003900000 */
[----:B------:R-:W3:Y:S02]  /*d160*/  @!P0 SYNCS.PHASECHK.TRANS64 P0, [R0+URZ+0x180], R5 ;  /* 0x00018005000085a7 */ /* 0x000ee400080010ff */
[----:B---3--:R-:W-:Y:S05]  /*d170*/  @!P0 BRA `(.L_x_65) ;  /* 0xfffffffc00f08947 */ /* 0x008fea000383ffff */
[----:B------:R-:W-:Y:S05]  /*d180*/  BRA `(.L_x_198) ;  /* 0xffffff6400b87947 */ /* 0x000fea000383ffff */
.L_x_66:
[----:B------:R-:W-:-:S07]  /*d190*/  MOV R0, UR4 ;  /* 0x0000000400007c02 */ /* 0x000fce0008000f00 */
.L_x_199:
[----:B--2---:R2:W3:Y:S02]  /*d1a0*/  SYNCS.PHASECHK.TRANS64.TRYWAIT P0, [R0+URZ+0x160], R7 ;  /* 0x00016007000075a7 */ /* 0x0044e400080011ff */
[----:B---3--:R-:W-:Y:S05]  /*d1b0*/  @!P0 NANOSLEEP.SYNCS 0x989680 ;  /* 0x009896800000895d */ /* 0x008fea0003900000 */
[----:B------:R-:W3:Y:S02]  /*d1c0*/  @!P0 SYNCS.PHASECHK.TRANS64 P0, [R0+URZ+0x160], R7 ;  /* 0x00016007000085a7 */ /* 0x000ee400080010ff */
[----:B---3--:R-:W-:Y:S05]  /*d1d0*/  @!P0 BRA `(.L_x_199) ;  /* 0xfffffffc00f08947 */ /* 0x008fea000383ffff */
[----:B------:R-:W-:Y:S05]  /*d1e0*/  BRA `(.L_x_200) ;  /* 0xffffff6400c87947 */ /* 0x000fea000383ffff */
.L_x_67:
[----:B--2---:R2:W3:Y:S02]  /*d1f0*/  SYNCS.PHASECHK.TRANS64.TRYWAIT P1, [R0+URZ+0x150], R5 ;  /* 0x00015005000075a7 */ /* 0x0044e400080211ff */
[----:B---3--:R-:W-:Y:S05]  /*d200*/  @!P1 NANOSLEEP.SYNCS 0x989680 ;  /* 0x009896800000995d */ /* 0x008fea0003900000 */
[----:B------:R-:W3:Y:S02]  /*d210*/  @!P1 SYNCS.PHASECHK.TRANS64 P1, [R0+URZ+0x150], R5 ;  /* 0x00015005000095a7 */ /* 0x000ee400080210ff */
[----:B---3--:R-:W-:Y:S05]  /*d220*/  @!P1 BRA `(.L_x_67) ;  /* 0xfffffffc00f09947 */ /* 0x008fea000383ffff */
[----:B------:R-:W-:Y:S05]  /*d230*/  BRA `(.L_x_201) ;  /* 0xffffff6400f87947 */ /* 0x000fea000383ffff */
.L_x_70:
[----:B------:R-:W-:-:S07]  /*d240*/  MOV R0, UR4 ;  /* 0x0000000400007c02 */ /* 0x000fce0008000f00 */
.L_x_202:
[----:B--2---:R2:W3:Y:S02]  /*d250*/  SYNCS.PHASECHK.TRANS64.TRYWAIT P0, [R0+URZ+0x160], R3 ;  /* 0x00016003000075a7 */ /* 0x0044e400080011ff */
[----:B---3--:R-:W-:Y:S05]  /*d260*/  @!P0 NANOSLEEP.SYNCS 0x989680 ;  /* 0x009896800000895d */ /* 0x008fea0003900000 */
[----:B------:R-:W3:Y:S02]  /*d270*/  @!P0 SYNCS.PHASECHK.TRANS64 P0, [R0+URZ+0x160], R3 ;  /* 0x00016003000085a7 */ /* 0x000ee400080010ff */
[----:B---3--:R-:W-:Y:S05]  /*d280*/  @!P0 BRA `(.L_x_202) ;  /* 0xfffffffc00f08947 */ /* 0x008fea000383ffff */
[----:B------:R-:W-:Y:S05]  /*d290*/  BRA `(.L_x_69) ;  /* 0xffffff68004c7947 */ /* 0x000fea000383ffff */
.L_x_79:
[----:B--2---:R-:W-:-:S04]  /*d2a0*/  MOV R5, UR5 ;  /* 0x0000000500057c02 */ /* 0x004fc80008000f00 */
[----:B------:R2:W3:Y:S03]  /*d2b0*/  SYNCS.PHASECHK.TRANS64.TRYWAIT P0, [R5+URZ+0x8], R6 ;  /* 0x00000806050075a7 */ /* 0x0004e600080011ff */
[----:B---3--:R-:W-:Y:S05]  /*d2c0*/  @!P0 NANOSLEEP.SYNCS 0x989680 ;  /* 0x009896800000895d */ /* 0x008fea0003900000 */
[----:B------:R-:W3:Y:S02]  /*d2d0*/  @!P0 SYNCS.PHASECHK.TRANS64 P0, [R5+URZ+0x8], R6 ;  /* 0x00000806050085a7 */ /* 0x000ee400080010ff */
[----:B---3--:R-:W-:Y:S05]  /*d2e0*/  @!P0 BRA `(.L_x_79) ;  /* 0xfffffffc00ec8947 */ /* 0x008fea000383ffff */
[----:B------:R-:W-:Y:S05]  /*d2f0*/  BRA `(.L_x_78) ;  /* 0xffffff6c000c7947 */ /* 0x000fea000383ffff */
.L_x_81:
[----:B------:R-:W-:Y:S01]  /*d300*/  BSSY B0, `(.L_x_203) ;  /* 0x0000006000007945 */ /* 0x000fe20003800000 */
[----:B------:R-:W-:-:S07]  /*d310*/  MOV R15, 0xffffffff ;  /* 0xffffffff000f7802 */ /* 0x000fce0000000f00 */
[----:B-12--5:R-:W-:Y:S05]  /*d320*/  WARPSYNC.COLLECTIVE R15, `(.L_x_204) ;  /* 0x000000000f0c7348 */ /* 0x026fea0003c00000 */
[----:B------:R-:W-:Y:S02]  /*d330*/  ELECT P6, UR79, PT ;  /* 0x00000000004f782f */ /* 0x000fe400038c0000 */
[----:B------:R-:W-:Y:S01]  /*d340*/  MOV R14, UR79 ;  /* 0x0000004f000e7c02 */ /* 0x000fe20008000f00 */
[----:B-12--5:R-:W-:Y:S10]  /*d350*/  ENDCOLLECTIVE ;  /* 0x000000000000791b */ /* 0x026ff40003800000 */
.L_x_204:
[----:B------:R-:W-:Y:S05]  /*d360*/  BSYNC B0 ;  /* 0x0000000000007941 */ /* 0x000fea0003800000 */
.L_x_203:
[----:B------:R-:W-:Y:S05]  /*d370*/  BRA `(.L_x_205) ;  /* 0xffffff6c003c7947 */ /* 0x000fea000383ffff */
.L_x_83:
[----:B--2---:R-:W-:-:S04]  /*d380*/  MOV R3, UR5 ;  /* 0x0000000500037c02 */ /* 0x004fc80008000f00 */
[----:B------:R2:W3:Y:S03]  /*d390*/  SYNCS.PHASECHK.TRANS64.TRYWAIT P0, [R3+URZ+0x8], R4 ;  /* 0x00000804030075a7 */ /* 0x0004e600080011ff */
[----:B---3--:R-:W-:Y:S05]  /*d3a0*/  @!P0 NANOSLEEP.SYNCS 0x989680 ;  /* 0x009896800000895d */ /* 0x008fea0003900000 */
[----:B------:R-:W3:Y:S02]  /*d3b0*/  @!P0 SYNCS.PHASECHK.TRANS64 P0, [R3+URZ+0x8], R4 ;  /* 0x00000804030085a7 */ /* 0x000ee400080010ff */
[----:B---3--:R-:W-:Y:S05]  /*d3c0*/  @!P0 BRA `(.L_x_83) ;  /* 0xfffffffc00ec8947 */ /* 0x008fea000383ffff */
[----:B------:R-:W-:Y:S05]  /*d3d0*/  BRA `(.L_x_82) ;  /* 0xffffff6c00407947 */ /* 0x000fea000383ffff */
.L_x_84:
[----:B--2---:R2:W3:Y:S02]  /*d3e0*/  SYNCS.PHASECHK.TRANS64.TRYWAIT P0, [R0+URZ+0x150], R5 ;  /* 0x00015005000075a7 */ /* 0x0044e400080011ff */
[----:B---3--:R-:W-:Y:S05]  /*d3f0*/  @!P0 NANOSLEEP.SYNCS 0x989680 ;  /* 0x009896800000895d */ /* 0x008fea0003900000 */
[----:B------:R-:W3:Y:S02]  /*d400*/  @!P0 SYNCS.PHASECHK.TRANS64 P0, [R0+URZ+0x150], R5 ;  /* 0x00015005000085a7 */ /* 0x000ee400080010ff */
[----:B---3--:R-:W-:Y:S05]  /*d410*/  @!P0 BRA `(.L_x_84) ;  /* 0xfffffffc00f08947 */ /* 0x008fea000383ffff */
[----:B------:R-:W-:Y:S05]  /*d420*/  BRA `(.L_x_206) ;  /* 0xffffff7000507947 */ /* 0x000fea000383ffff */
.L_x_88:
[----:B------:R-:W-:-:S07]  /*d430*/  MOV R0, UR5 ;  /* 0x0000000500007c02 */ /* 0x000fce0008000f00 */
.L_x_207:
[----:B--2---:R2:W3:Y:S02]  /*d440*/  SYNCS.PHASECHK.TRANS64.TRYWAIT P0, [R0+URZ], R5 ;  /* 0x00000005000075a7 */ /* 0x0044e400080011ff */
[----:B---3--:R-:W-:Y:S05]  /*d450*/  @!P0 NANOSLEEP.SYNCS 0x989680 ;  /* 0x009896800000895d */ /* 0x008fea0003900000 */
[----:B------:R-:W3:Y:S02]  /*d460*/  @!P0 SYNCS.PHASECHK.TRANS64 P0, [R0+URZ], R5 ;  /* 0x00000005000085a7 */ /* 0x000ee400080010ff */
[----:B---3--:R-:W-:Y:S05]  /*d470*/  @!P0 BRA `(.L_x_207) ;  /* 0xfffffffc00f08947 */ /* 0x008fea000383ffff */
[----:B------:R-:W-:Y:S05]  /*d480*/  BRA `(.L_x_87) ;  /* 0xffffff7000a87947 */ /* 0x000fea000383ffff */
.L_x_89:
[----:B------:R-:W-:-:S07]  /*d490*/  MOV R0, UR22 ;  /* 0x0000001600007c02 */ /* 0x000fce0008000f00 */
.L_x_208:
[----:B--2---:R2:W3:Y:S02]  /*d4a0*/  SYNCS.PHASECHK.TRANS64.TRYWAIT P0, [R0+URZ+0x178], R5 ;  /* 0x00017805000075a7 */ /* 0x0044e400080011ff */
[----:B---3--:R-:W-:Y:S05]  /*d4b0*/  @!P0 NANOSLEEP.SYNCS 0x989680 ;  /* 0x009896800000895d */ /* 0x008fea0003900000 */
[----:B------:R-:W3:Y:S02]  /*d4c0*/  @!P0 SYNCS.PHASECHK.TRANS64 P0, [R0+URZ+0x178], R5 ;  /* 0x00017805000085a7 */ /* 0x000ee400080010ff */
[----:B---3--:R-:W-:Y:S05]  /*d4d0*/  @!P0 BRA `(.L_x_208) ;  /* 0xfffffffc00f08947 */ /* 0x008fea000383ffff */
[----:B------:R-:W-:Y:S05]  /*d4e0*/  BRA `(.L_x_209) ;  /* 0xffffff7000f87947 */ /* 0x000fea000383ffff */
.L_x_92:
[----:B------:R-:W-:Y:S07]  /*d4f0*/  MOV R0, UR6 ;  /* 0x0000000600007c02 */ /* 0x000fee0008000f00 */
.L_x_210:
[----:B--2---:R2:W3:Y:S02]  /*d500*/  SYNCS.PHASECHK.TRANS64.TRYWAIT P0, [R0+URZ], R5 ;  /* 0x00000005000075a7 */ /* 0x0044e400080011ff */
[----:B---3--:R-:W-:Y:S05]  /*d510*/  @!P0 NANOSLEEP.SYNCS 0x989680 ;  /* 0x009896800000895d */ /* 0x008fea0003900000 */
[----:B------:R-:W3:Y:S02]  /*d520*/  @!P0 SYNCS.PHASECHK.TRANS64 P0, [R0+URZ], R5 ;  /* 0x00000005000085a7 */ /* 0x000ee400080010ff */
[----:B---3--:R-:W-:Y:S05]  /*d530*/  @!P0 BRA `(.L_x_210) ;  /* 0xfffffffc00f08947 */ /* 0x008fea000383ffff */
[----:B------:R-:W-:Y:S05]  /*d540*/  BRA `(.L_x_91) ;  /* 0xffffff7400387947 */ /* 0x000fea000383ffff */
.L_x_95:
[----:B------:R-:W-:-:S07]  /*d550*/  MOV R0, UR22 ;  /* 0x0000001600007c02 */ /* 0x000fce0008000f00 */
.L_x_211:
[----:B--2---:R2:W4:Y:S02]  /*d560*/  SYNCS.PHASECHK.TRANS64.TRYWAIT P0, [R0+URZ+0x1a0], R3 ;  /* 0x0001a003000075a7 */ /* 0x00452400080011ff */
[----:B----4-:R-:W-:Y:S05]  /*d570*/  @!P0 NANOSLEEP.SYNCS 0x989680 ;  /* 0x009896800000895d */ /* 0x010fea0003900000 */
[----:B------:R-:W4:Y:S02]  /*d580*/  @!P0 SYNCS.PHASECHK.TRANS64 P0, [R0+URZ+0x1a0], R3 ;  /* 0x0001a003000085a7 */ /* 0x000f2400080010ff */
[----:B----4-:R-:W-:Y:S05]  /*d590*/  @!P0 BRA `(.L_x_211) ;  /* 0xfffffffc00f08947 */ /* 0x010fea000383ffff */
[----:B------:R-:W-:Y:S05]  /*d5a0*/  BRA `(.L_x_212) ;  /* 0xffffff7800007947 */ /* 0x000fea000383ffff */
.L_x_100:
[----:B-1----:R1:W2:Y:S02]  /*d5b0*/  SYNCS.PHASECHK.TRANS64.TRYWAIT P0, [R8+URZ+0x150], R5 ;  /* 0x00015005080075a7 */ /* 0x0022a400080011ff */
[----:B--2---:R-:W-:Y:S05]  /*d5c0*/  @!P0 NANOSLEEP.SYNCS 0x989680 ;  /* 0x009896800000895d */ /* 0x004fea0003900000 */
[----:B------:R-:W2:Y:S02]  /*d5d0*/  @!P0 SYNCS.PHASECHK.TRANS64 P0, [R8+URZ+0x150], R5 ;  /* 0x00015005080085a7 */ /* 0x000ea400080010ff */
[----:B--2---:R-:W-:Y:S05]  /*d5e0*/  @!P0 BRA `(.L_x_100) ;  /* 0xfffffffc00f08947 */ /* 0x004fea000383ffff */
[----:B------:R-:W-:Y:S05]  /*d5f0*/  BRA `(.L_x_213) ;  /* 0xffffff7c00447947 */ /* 0x000fea000383ffff */
.L_x_103:
[----:B------:R-:W-:Y:S07]  /*d600*/  MOV R0, UR21 ;  /* 0x0000001500007c02 */ /* 0x000fee0008000f00 */
.L_x_214:
[----:B-1----:R1:W2:Y:S02]  /*d610*/  SYNCS.PHASECHK.TRANS64.TRYWAIT P1, [R0+URZ+0x148], R5 ;  /* 0x00014805000075a7 */ /* 0x0022a400080211ff */
[----:B--2---:R-:W-:Y:S05]  /*d620*/  @!P1 NANOSLEEP.SYNCS 0x989680 ;  /* 0x009896800000995d */ /* 0x004fea0003900000 */
[----:B------:R-:W2:Y:S02]  /*d630*/  @!P1 SYNCS.PHASECHK.TRANS64 P1, [R0+URZ+0x148], R5 ;  /* 0x00014805000095a7 */ /* 0x000ea400080210ff */
[----:B--2---:R-:W-:Y:S05]  /*d640*/  @!P1 BRA `(.L_x_214) ;  /* 0xfffffffc00f09947 */ /* 0x004fea000383ffff */
[----:B------:R-:W-:Y:S05]  /*d650*/  BRA `(.L_x_102) ;  /* 0xffffff8000c07947 */ /* 0x000fea000383ffff */
.L_x_106:
[----:B-1----:R-:W-:Y:S07]  /*d660*/  MOV R5, UR21 ;  /* 0x0000001500057c02 */ /* 0x002fee0008000f00 */
.L_x_215:
[----:B-1----:R1:W2:Y:S02]  /*d670*/  SYNCS.PHASECHK.TRANS64.TRYWAIT P0, [R5+URZ+0x120], R4 ;  /* 0x00012004050075a7 */ /* 0x0022a400080011ff */
[----:B--2---:R-:W-:Y:S05]  /*d680*/  @!P0 NANOSLEEP.SYNCS 0x989680 ;  /* 0x009896800000895d */ /* 0x004fea0003900000 */
[----:B------:R-:W2:Y:S02]  /*d690*/  @!P0 SYNCS.PHASECHK.TRANS64 P0, [R5+URZ+0x120], R4 ;  /* 0x00012004050085a7 */ /* 0x000ea400080010ff */
[----:B--2---:R-:W-:Y:S05]  /*d6a0*/  @!P0 BRA `(.L_x_215) ;  /* 0xfffffffc00f08947 */ /* 0x004fea000383ffff */
[----:B------:R-:W-:Y:S05]  /*d6b0*/  BRA `(.L_x_216) ;  /* 0xffffff8400187947 */ /* 0x000fea000383ffff */
.L_x_107:
[----:B------:R-:W-:Y:S07]  /*d6c0*/  MOV R5, UR21 ;  /* 0x0000001500057c02 */ /* 0x000fee0008000f00 */
.L_x_217:
[----:B-1----:R1:W2:Y:S02]  /*d6d0*/  SYNCS.PHASECHK.TRANS64.TRYWAIT P0, [R5+URZ+0x128], R4 ;  /* 0x00012804050075a7 */ /* 0x0022a400080011ff */
[----:B--2---:R-:W-:Y:S05]  /*d6e0*/  @!P0 NANOSLEEP.SYNCS 0x989680 ;  /* 0x009896800000895d */ /* 0x004fea0003900000 */
[----:B------:R-:W2:Y:S02]  /*d6f0*/  @!P0 SYNCS.PHASECHK.TRANS64 P0, [R5+URZ+0x128], R4 ;  /* 0x00012804050085a7 */ /* 0x000ea400080010ff */
[----:B--2---:R-:W-:Y:S05]  /*d700*/  @!P0 BRA `(.L_x_217) ;  /* 0xfffffffc00f08947 */ /* 0x004fea000383ffff */
[----:B------:R-:W-:Y:S05]  /*d710*/  BRA `(.L_x_218) ;  /* 0xffffff8400707947 */ /* 0x000fea000383ffff */
.L_x_108:
[----:B-1----:R-:W-:Y:S07]  /*d720*/  MOV R5, UR21 ;  /* 0x0000001500057c02 */ /* 0x002fee0008000f00 */
.L_x_219:
[----:B-1----:R1:W2:Y:S02]  /*d730*/  SYNCS.PHASECHK.TRANS64.TRYWAIT P0, [R5+URZ+0x130], R4 ;  /* 0x00013004050075a7 */ /* 0x0022a400080011ff */
[----:B--2---:R-:W-:Y:S05]  /*d740*/  @!P0 NANOSLEEP.SYNCS 0x989680 ;  /* 0x009896800000895d */ /* 0x004fea0003900000 */
[----:B------:R-:W2:Y:S02]  /*d750*/  @!P0 SYNCS.PHASECHK.TRANS64 P0, [R5+URZ+0x130], R4 ;  /* 0x00013004050085a7 */ /* 0x000ea400080010ff */
[----:B--2---:R-:W-:Y:S05]  /*d760*/  @!P0 BRA `(.L_x_219) ;  /* 0xfffffffc00f08947 */ /* 0x004fea000383ffff */
[----:B------:R-:W-:Y:S05]  /*d770*/  BRA `(.L_x_220) ;  /* 0xffffff8400b87947 */ /* 0x000fea000383ffff */
.L_x_109:
[----:B-1----:R-:W-:Y:S07]  /*d780*/  MOV R5, UR21 ;  /* 0x0000001500057c02 */ /* 0x002fee0008000f00 */
.L_x_221:
[----:B-1----:R1:W2:Y:S02]  /*d790*/  SYNCS.PHASECHK.TRANS64.TRYWAIT P0, [R5+URZ+0x138], R4 ;  /* 0x00013804050075a7 */ /* 0x0022a400080011ff */
[----:B--2---:R-:W-:Y:S05]  /*d7a0*/  @!P0 NANOSLEEP.SYNCS 0x989680 ;  /* 0x009896800000895d */ /* 0x004fea0003900000 */
[----:B------:R-:W2:Y:S02]  /*d7b0*/  @!P0 SYNCS.PHASECHK.TRANS64 P0, [R5+URZ+0x138], R4 ;  /* 0x00013804050085a7 */ /* 0x000ea400080010ff */
[----:B--2---:R-:W-:Y:S05]  /*d7c0*/  @!P0 BRA `(.L_x_221) ;  /* 0xfffffffc00f08947 */ /* 0x004fea000383ffff */
[----:B------:R-:W-:Y:S05]  /*d7d0*/  BRA `(.L_x_222) ;  /* 0xffffff8800007947 */ /* 0x000fea000383ffff */
.L_x_111:
[----:B------:R-:W-:-:S07]  /*d7e0*/  MOV R0, UR21 ;  /* 0x0000001500007c02 */ /* 0x000fce0008000f00 */
.L_x_223:
[----:B-1----:R1:W2:Y:S02]  /*d7f0*/  SYNCS.PHASECHK.TRANS64.TRYWAIT P0, [R0+URZ+0x120], R3 ;  /* 0x00012003000075a7 */ /* 0x0022a400080011ff */
[----:B--2---:R-:W-:Y:S05]  /*d800*/  @!P0 NANOSLEEP.SYNCS 0x989680 ;  /* 0x009896800000895d */ /* 0x004fea0003900000 */
[----:B------:R-:W2:Y:S02]  /*d810*/  @!P0 SYNCS.PHASECHK.TRANS64 P0, [R0+URZ+0x120], R3 ;  /* 0x00012003000085a7 */ /* 0x000ea400080010ff */
[----:B--2---:R-:W-:Y:S05]  /*d820*/  @!P0 BRA `(.L_x_223) ;  /* 0xfffffffc00f08947 */ /* 0x004fea000383ffff */
[----:B------:R-:W-:Y:S05]  /*d830*/  BRA `(.L_x_224) ;  /* 0xffffff8800947947 */ /* 0x000fea000383ffff */
.L_x_112:
[----:B-1----:R-:W-:-:S07]  /*d840*/  MOV R0, UR21 ;  /* 0x0000001500007c02 */ /* 0x002fce0008000f00 */
.L_x_225:
[----:B-1----:R1:W2:Y:S02]  /*d850*/  SYNCS.PHASECHK.TRANS64.TRYWAIT P0, [R0+URZ+0x128], R3 ;  /* 0x00012803000075a7 */ /* 0x0022a400080011ff */
[----:B--2---:R-:W-:Y:S05]  /*d860*/  @!P0 NANOSLEEP.SYNCS 0x989680 ;  /* 0x009896800000895d */ /* 0x004fea0003900000 */
[----:B------:R-:W2:Y:S02]  /*d870*/  @!P0 SYNCS.PHASECHK.TRANS64 P0, [R0+URZ+0x128], R3 ;  /* 0x00012803000085a7 */ /* 0x000ea400080010ff */
[----:B--2---:R-:W-:Y:S05]  /*d880*/  @!P0 BRA `(.L_x_225) ;  /* 0xfffffffc00f08947 */ /* 0x004fea000383ffff */
[----:B------:R-:W-:Y:S05]  /*d890*/  BRA `(.L_x_226) ;  /* 0xffffff8800847947 */ /* 0x000fea000383ffff */
.L_x_113:
[----:B-1----:R-:W-:-:S07]  /*d8a0*/  MOV R0, UR21 ;  /* 0x0000001500007c02 */ /* 0x002fce0008000f00 */
.L_x_227:
[----:B-1----:R1:W2:Y:S02]  /*d8b0*/  SYNCS.PHASECHK.TRANS64.TRYWAIT P0, [R0+URZ+0x130], R3 ;  /* 0x00013003000075a7 */ /* 0x0022a400080011ff */
[----:B--2---:R-:W-:Y:S05]  /*d8c0*/  @!P0 NANOSLEEP.SYNCS 0x989680 ;  /* 0x009896800000895d */ /* 0x004fea0003900000 */
[----:B------:R-:W2:Y:S02]  /*d8d0*/  @!P0 SYNCS.PHASECHK.TRANS64 P0, [R0+URZ+0x130], R3 ;  /* 0x00013003000085a7 */ /* 0x000ea400080010ff */
[----:B--2---:R-:W-:Y:S05]  /*d8e0*/  @!P0 BRA `(.L_x_227) ;  /* 0xfffffffc00f08947 */ /* 0x004fea000383ffff */
[----:B------:R-:W-:Y:S05]  /*d8f0*/  BRA `(.L_x_228) ;  /* 0xffffff8800747947 */ /* 0x000fea000383ffff */
.L_x_115:
[----:B--2---:R2:W3:Y:S02]  /*d900*/  SYNCS.PHASECHK.TRANS64.TRYWAIT P0, [R8+URZ+0x150], R3 ;  /* 0x00015003080075a7 */ /* 0x0044e400080011ff */
[----:B---3--:R-:W-:Y:S05]  /*d910*/  @!P0 NANOSLEEP.SYNCS 0x989680 ;  /* 0x009896800000895d */ /* 0x008fea0003900000 */
[----:B------:R-:W3:Y:S02]  /*d920*/  @!P0 SYNCS.PHASECHK.TRANS64 P0, [R8+URZ+0x150], R3 ;  /* 0x00015003080085a7 */ /* 0x000ee400080010ff */
[----:B---3--:R-:W-:Y:S05]  /*d930*/  @!P0 BRA `(.L_x_115) ;  /* 0xfffffffc00f08947 */ /* 0x008fea000383ffff */
[----:B------:R-:W-:Y:S05]  /*d940*/  BRA `(.L_x_229) ;  /* 0xffffff8c00507947 */ /* 0x000fea000383ffff */
.L_x_126:
[----:B-1----:R-:W-:Y:S04]  /*d950*/  MOV R3, UR46 ;  /* 0x0000002e00037c02 */ /* 0x002fe80008000f00 */
[----:B------:R1:W2:Y:S03]  /*d960*/  SYNCS.PHASECHK.TRANS64.TRYWAIT P0, [R3+URZ+0x100], R4 ;  /* 0x00010004030075a7 */ /* 0x0002a600080011ff */
[----:B--2---:R-:W-:Y:S05]  /*d970*/  @!P0 NANOSLEEP.SYNCS 0x989680 ;  /* 0x009896800000895d */ /* 0x004fea0003900000 */
[----:B------:R-:W2:Y:S02]  /*d980*/  @!P0 SYNCS.PHASECHK.TRANS64 P0, [R3+URZ+0x100], R4 ;  /* 0x00010004030085a7 */ /* 0x000ea400080010ff */
[----:B--2---:R-:W-:Y:S05]  /*d990*/  @!P0 BRA `(.L_x_126) ;  /* 0xfffffffc00ec8947 */ /* 0x004fea000383ffff */
[----:B------:R-:W-:Y:S05]  /*d9a0*/  BRA `(.L_x_125) ;  /* 0xffffff9c00407947 */ /* 0x000fea000383ffff */
.L_x_128:
[----:B-1----:R-:W-:Y:S04]  /*d9b0*/  MOV R3, UR46 ;  /* 0x0000002e00037c02 */ /* 0x002fe80008000f00 */
[----:B------:R1:W4:Y:S03]  /*d9c0*/  SYNCS.PHASECHK.TRANS64.TRYWAIT P1, [R3+URZ+0x170], R0 ;  /* 0x00017000030075a7 */ /* 0x00032600080211ff */
[----:B----4-:R-:W-:Y:S05]  /*d9d0*/  @!P1 NANOSLEEP.SYNCS 0x989680 ;  /* 0x009896800000995d */ /* 0x010fea0003900000 */
[----:B------:R-:W4:Y:S02]  /*d9e0*/  @!P1 SYNCS.PHASECHK.TRANS64 P1, [R3+URZ+0x170], R0 ;  /* 0x00017000030095a7 */ /* 0x000f2400080210ff */
[----:B----4-:R-:W-:Y:S05]  /*d9f0*/  @!P1 BRA `(.L_x_128) ;  /* 0xfffffffc00ec9947 */ /* 0x010fea000383ffff */
[----:B------:R-:W-:Y:S05]  /*da00*/  BRA `(.L_x_127) ;  /* 0xffffff9c00787947 */ /* 0x000fea000383ffff */
.L_x_137:
[----:B---3--:R3:W4:Y:S02]  /*da10*/  SYNCS.PHASECHK.TRANS64.TRYWAIT P0, [R3+URZ+0x100], R0 ;  /* 0x00010000030075a7 */ /* 0x00872400080011ff */
[----:B----4-:R-:W-:Y:S05]  /*da20*/  @!P0 NANOSLEEP.SYNCS 0x989680 ;  /* 0x009896800000895d */ /* 0x010fea0003900000 */
[----:B------:R-:W4:Y:S02]  /*da30*/  @!P0 SYNCS.PHASECHK.TRANS64 P0, [R3+URZ+0x100], R0 ;  /* 0x00010000030085a7 */ /* 0x000f2400080010ff */
[----:B----4-:R-:W-:Y:S05]  /*da40*/  @!P0 BRA `(.L_x_137) ;  /* 0xfffffffc00f08947 */ /* 0x010fea000383ffff */
[----:B------:R-:W-:Y:S05]  /*da50*/  BRA `(.L_x_136) ;  /* 0xffffffb000447947 */ /* 0x000fea000383ffff */
.L_x_145:
[----:B-1----:R1:W4:Y:S02]  /*da60*/  SYNCS.PHASECHK.TRANS64.TRYWAIT P0, [R95+URZ+0x100], R6 ;  /* 0x000100065f0075a7 */ /* 0x00232400080011ff */
[----:B----4-:R-:W-:Y:S05]  /*da70*/  @!P0 NANOSLEEP.SYNCS 0x989680 ;  /* 0x009896800000895d */ /* 0x010fea0003900000 */
[----:B------:R-:W4:Y:S02]  /*da80*/  @!P0 SYNCS.PHASECHK.TRANS64 P0, [R95+URZ+0x100], R6 ;  /* 0x000100065f0085a7 */ /* 0x000f2400080010ff */
[----:B----4-:R-:W-:Y:S05]  /*da90*/  @!P0 BRA `(.L_x_145) ;  /* 0xfffffffc00f08947 */ /* 0x010fea000383ffff */
[----:B------:R-:W-:Y:S05]  /*daa0*/  BRA `(.L_x_144) ;  /* 0xffffffc400487947 */ /* 0x000fea000383ffff */
.L_x_153:
[----:B-1----:R1:W2:Y:S02]  /*dab0*/  SYNCS.PHASECHK.TRANS64.TRYWAIT P0, [R16+URZ+0x100], R3 ;  /* 0x00010003100075a7 */ /* 0x0022a400080011ff */
[----:B--2---:R-:W-:Y:S05]  /*dac0*/  @!P0 NANOSLEEP.SYNCS 0x989680 ;  /* 0x009896800000895d */ /* 0x004fea0003900000 */
[----:B------:R-:W2:Y:S02]  /*dad0*/  @!P0 SYNCS.PHASECHK.TRANS64 P0, [R16+URZ+0x100], R3 ;  /* 0x00010003100085a7 */ /* 0x000ea400080010ff */
[----:B--2---:R-:W-:Y:S05]  /*dae0*/  @!P0 BRA `(.L_x_153) ;  /* 0xfffffffc00f08947 */ /* 0x004fea000383ffff */
[----:B------:R-:W-:Y:S05]  /*daf0*/  BRA `(.L_x_152) ;  /* 0xffffffd800447947 */ /* 0x000fea000383ffff */
        .weak           $__internal_0_$__cuda_sm10x_tcgen05_guardrail_trap_col_being_dealloced_not_returned_by_alloc
        .type           $__internal_0_$__cuda_sm10x_tcgen05_guardrail_trap_col_being_dealloced_not_returned_by_alloc,@function
        .size           $__internal_0_$__cuda_sm10x_tcgen05_guardrail_trap_col_being_dealloced_not_returned_by_alloc,($__internal_1_$__cuda_sm10x_tcgen05_guardrail_trap_phase_invalid_during_alloc - $__internal_0_$__cuda_sm10x_tcgen05_guardrail_trap_col_being_dealloced_not_returned_by_alloc)
$__internal_0_$__cuda_sm10x_tcgen05_guardrail_trap_col_being_dealloced_not_returned_by_alloc:
[----:B------:R-:W-:Y:S05]  /*db00*/  BPT.TRAP 0x1 ;  /* 0x000000040000795c */ /* 0x000fea0000300000 */
[----:B------:R-:W-:-:S04]  /*db10*/  HFMA2 R3, -RZ, RZ, 0, 0 ;  /* 0x00000000ff037431 */ /* 0x000fc800000001ff */
[----:B------:R-:W-:Y:S05]  /*db20*/  RET.REL.NODEC R2 `(_ZN7cutlass13device_kernelINS_4gemm6kernel13GemmUniversalIN4cute5tupleIJiiiiEEENS1_10collective13CollectiveMmaINS1_46MainloopSm100TmaUmmaWarpSpecializedBlockScaledILi16ELi2ELi1ENS5_IJNS4_1CILi4EEENSA_ILi1EEESC_EEEEENS5_IJNSA_ILi256EEESF_NSA_ILi64EEEEEENS5_IJNS_12float_e2m1_tENS_13float_ue4m3_tEEEENS5_IJNS5_IJlSC_lEEENS4_6LayoutINS5_IJNS5_IJNS5_IJNSA_ILi32EEESB_EEEiEEENS5_IJNS5_IJNSA_ILi16EEESB_EEEiEEENS5_IJSC_iEEEEEENS5_IJSS_NS5_IJNS5_IJNSA_ILi0EEESC_EEENSA_ILi512EEEEEENS5_IJSV_iEEEEEEEEEEESK_S12_NS4_8TiledMMAINS4_8MMA_AtomIJNS4_23SM100_MMA_MXF4_2x1SM_SSISI_SI_fSJ_Li256ELi256ELi16ELNS4_4UMMA5MajorE0ELS17_0ELNS16_7ScaleInE0ELS18_0EEEEEENSM_INS5_IJSC_SC_SC_EEENS5_IJSV_SV_SV_EEEEENS5_IJNS4_10UnderscoreES1E_S1E_EEEEENS5_IJNS4_18SM100_TMA_2SM_LOADES1H_EEENS5_IJNS4_14ComposedLayoutINS4_7SwizzleILi1ELi4ELi3EEENS4_18smem_ptr_flag_bitsILi4EEENSM_INS5_IJNSA_ILi8EEESG_EEENS5_IJSG_SC_EEEEEEENSM_INS5_IJNS5_IJNS5_IJSO_SC_EEESR_EEESC_NS5_IJSC_SC_EEEEEENS5_IJNS5_IJNS5_IJSR_SX_EEESW_EEESV_NS5_IJSB_SX_EEEEEEEEEEEvNS4_8identityENS5_IJNS4_28SM100_TMA_2SM_LOAD_MULTICASTES24_EEENS5_IJS1S_NSM_INS5_IJNS5_IJNS5_IJSO_NSA_ILi2EEEEEESR_EEESC_S1V_EEENS5_IJS1Y_SV_NS5_IJSB_NSA_ILi1024EEEEEEEEEEEEEEvS23_EENS_8epilogue10collective18CollectiveEpilogueINS2G_23Sm100TmaWarpSpecializedILi4ELi2ELi64ELb1ELb0EEEJNS5_IJNSA_ILi128EEESF_SG_EEENS5_IJNSM_IS2L_SC_EENSM_ISG_SC_EEEEENS_10bfloat16_tESL_S2Q_SL_NS2G_6fusion15FusionCallbacksIS2K_NS2R_17LinearCombinationIS2Q_fS2Q_fLNS_15FloatRoundStyleE2EEES2M_S2P_JEEENS4_5SM1004TMEM4LOAD26SM100_TMEM_LOAD_32dp32b64xENS4_13SM90_TMA_LOADENS1J_INS1K_ILi3ELi4ELi3EEENS1M_ILi16EEES1R_EENS4_39AutoVectorizingCopyWithAssumedAlignmentILi128EEENS4_14SM90_TMA_STOREES34_S36_S36_EEEvvEEEEvNT_6ParamsE) ;  /* 0xffffff2402347950 */ /* 0x000fea0003c3ffff */
        .weak           $__internal_1_$__cuda_sm10x_tcgen05_guardrail_trap_phase_invalid_during_alloc
        .type           $__internal_1_$__cuda_sm10x_tcgen05_guardrail_trap_phase_invalid_during_alloc,@function
        .size           $__internal_1_$__cuda_sm10x_tcgen05_guardrail_trap_phase_invalid_during_alloc,($__internal_2_$__cuda_sm10x_tcgen05_guardrail_trap_unallocated_columns_being_dealloced - $__internal_1_$__cuda_sm10x_tcgen05_guardrail_trap_phase_invalid_during_alloc)
$__internal_1_$__cuda_sm10x_tcgen05_guardrail_trap_phase_invalid_during_alloc:
[----:B------:R-:W-:Y:S05]  /*db30*/  BPT.TRAP 0x1 ;  /* 0x000000040000795c */ /* 0x000fea0000300000 */
[----:B------:R-:W-:-:S04]  /*db40*/  MOV R5, 0x0 ;  /* 0x0000000000057802 */ /* 0x000fc80000000f00 */
[----:B------:R-:W-:Y:S05]  /*db50*/  RET.REL.NODEC R4 `(_ZN7cutlass13device_kernelINS_4gemm6kernel13GemmUniversalIN4cute5tupleIJiiiiEEENS1_10collective13CollectiveMmaINS1_46MainloopSm100TmaUmmaWarpSpecializedBlockScaledILi16ELi2ELi1ENS5_IJNS4_1CILi4EEENSA_ILi1EEESC_EEEEENS5_IJNSA_ILi256EEESF_NSA_ILi64EEEEEENS5_IJNS_12float_e2m1_tENS_13float_ue4m3_tEEEENS5_IJNS5_IJlSC_lEEENS4_6LayoutINS5_IJNS5_IJNS5_IJNSA_ILi32EEESB_EEEiEEENS5_IJNS5_IJNSA_ILi16EEESB_EEEiEEENS5_IJSC_iEEEEEENS5_IJSS_NS5_IJNS5_IJNSA_ILi0EEESC_EEENSA_ILi512EEEEEENS5_IJSV_iEEEEEEEEEEESK_S12_NS4_8TiledMMAINS4_8MMA_AtomIJNS4_23SM100_MMA_MXF4_2x1SM_SSISI_SI_fSJ_Li256ELi256ELi16ELNS4_4UMMA5MajorE0ELS17_0ELNS16_7ScaleInE0ELS18_0EEEEEENSM_INS5_IJSC_SC_SC_EEENS5_IJSV_SV_SV_EEEEENS5_IJNS4_10UnderscoreES1E_S1E_EEEEENS5_IJNS4_18SM100_TMA_2SM_LOADES1H_EEENS5_IJNS4_14ComposedLayoutINS4_7SwizzleILi1ELi4ELi3EEENS4_18smem_ptr_flag_bitsILi4EEENSM_INS5_IJNSA_ILi8EEESG_EEENS5_IJSG_SC_EEEEEEENSM_INS5_IJNS5_IJNS5_IJSO_SC_EEESR_EEESC_NS5_IJSC_SC_EEEEEENS5_IJNS5_IJNS5_IJSR_SX_EEESW_EEESV_NS5_IJSB_SX_EEEEEEEEEEEvNS4_8identityENS5_IJNS4_28SM100_TMA_2SM_LOAD_MULTICASTES24_EEENS5_IJS1S_NSM_INS5_IJNS5_IJNS5_IJSO_NSA_ILi2EEEEEESR_EEESC_S1V_EEENS5_IJS1Y_SV_NS5_IJSB_NSA_ILi1024EEEEEEEEEEEEEEvS23_EENS_8epilogue10collective18CollectiveEpilogueINS2G_23Sm100TmaWarpSpecializedILi4ELi2ELi64ELb1ELb0EEEJNS5_IJNSA_ILi128EEESF_SG_EEENS5_IJNSM_IS2L_SC_EENSM_ISG_SC_EEEEENS_10bfloat16_tESL_S2Q_SL_NS2G_6fusion15FusionCallbacksIS2K_NS2R_17LinearCombinationIS2Q_fS2Q_fLNS_15FloatRoundStyleE2EEES2M_S2P_JEEENS4_5SM1004TMEM4LOAD26SM100_TMEM_LOAD_32dp32b64xENS4_13SM90_TMA_LOADENS1J_INS1K_ILi3ELi4ELi3EEENS1M_ILi16EEES1R_EENS4_39AutoVectorizingCopyWithAssumedAlignmentILi128EEENS4_14SM90_TMA_STOREES34_S36_S36_EEEvvEEEEvNT_6ParamsE) ;  /* 0xffffff2404287950 */ /* 0x000fea0003c3ffff */
        .weak           $__internal_2_$__cuda_sm10x_tcgen05_guardrail_trap_unallocated_columns_being_dealloced
        .type           $__internal_2_$__cuda_sm10x_tcgen05_guardrail_trap_unallocated_columns_being_dealloced,@function
        .size           $__internal_2_$__cuda_sm10x_tcgen05_guardrail_trap_unallocated_columns_being_dealloced,(.L_x_231 - $__internal_2_$__cuda_sm10x_tcgen05_guardrail_trap_unallocated_columns_being_dealloced)
$__internal_2_$__cuda_sm10x_tcgen05_guardrail_trap_unallocated_columns_being_dealloced:
[----:B------:R-:W-:Y:S05]  /*db60*/  BPT.TRAP 0x1 ;  /* 0x000000040000795c */ /* 0x000fea0000300000 */
[----:B------:R-:W-:-:S04]  /*db70*/  HFMA2 R3, -RZ, RZ, 0, 0 ;  /* 0x00000000ff037431 */ /* 0x000fc800000001ff */
[----:B------:R-:W-:Y:S05]  /*db80*/  RET.REL.NODEC R2 `(_ZN7cutlass13device_kernelINS_4gemm6kernel13GemmUniversalIN4cute5tupleIJiiiiEEENS1_10collective13CollectiveMmaINS1_46MainloopSm100TmaUmmaWarpSpecializedBlockScaledILi16ELi2ELi1ENS5_IJNS4_1CILi4EEENSA_ILi1EEESC_EEEEENS5_IJNSA_ILi256EEESF_NSA_ILi64EEEEEENS5_IJNS_12float_e2m1_tENS_13float_ue4m3_tEEEENS5_IJNS5_IJlSC_lEEENS4_6LayoutINS5_IJNS5_IJNS5_IJNSA_ILi32EEESB_EEEiEEENS5_IJNS5_IJNSA_ILi16EEESB_EEEiEEENS5_IJSC_iEEEEEENS5_IJSS_NS5_IJNS5_IJNSA_ILi0EEESC_EEENSA_ILi512EEEEEENS5_IJSV_iEEEEEEEEEEESK_S12_NS4_8TiledMMAINS4_8MMA_AtomIJNS4_23SM100_MMA_MXF4_2x1SM_SSISI_SI_fSJ_Li256ELi256ELi16ELNS4_4UMMA5MajorE0ELS17_0ELNS16_7ScaleInE0ELS18_0EEEEEENSM_INS5_IJSC_SC_SC_EEENS5_IJSV_SV_SV_EEEEENS5_IJNS4_10UnderscoreES1E_S1E_EEEEENS5_IJNS4_18SM100_TMA_2SM_LOADES1H_EEENS5_IJNS4_14ComposedLayoutINS4_7SwizzleILi1ELi4ELi3EEENS4_18smem_ptr_flag_bitsILi4EEENSM_INS5_IJNSA_ILi8EEESG_EEENS5_IJSG_SC_EEEEEEENSM_INS5_IJNS5_IJNS5_IJSO_SC_EEESR_EEESC_NS5_IJSC_SC_EEEEEENS5_IJNS5_IJNS5_IJSR_SX_EEESW_EEESV_NS5_IJSB_SX_EEEEEEEEEEEvNS4_8identityENS5_IJNS4_28SM100_TMA_2SM_LOAD_MULTICASTES24_EEENS5_IJS1S_NSM_INS5_IJNS5_IJNS5_IJSO_NSA_ILi2EEEEEESR_EEESC_S1V_EEENS5_IJS1Y_SV_NS5_IJSB_NSA_ILi1024EEEEEEEEEEEEEEvS23_EENS_8epilogue10collective18CollectiveEpilogueINS2G_23Sm100TmaWarpSpecializedILi4ELi2ELi64ELb1ELb0EEEJNS5_IJNSA_ILi128EEESF_SG_EEENS5_IJNSM_IS2L_SC_EENSM_ISG_SC_EEEEENS_10bfloat16_tESL_S2Q_SL_NS2G_6fusion15FusionCallbacksIS2K_NS2R_17LinearCombinationIS2Q_fS2Q_fLNS_15FloatRoundStyleE2EEES2M_S2P_JEEENS4_5SM1004TMEM4LOAD26SM100_TMEM_LOAD_32dp32b64xENS4_13SM90_TMA_LOADENS1J_INS1K_ILi3ELi4ELi3EEENS1M_ILi16EEES1R_EENS4_39AutoVectorizingCopyWithAssumedAlignmentILi128EEENS4_14SM90_TMA_STOREES34_S36_S36_EEEvvEEEEvNT_6ParamsE) ;  /* 0xffffff24021c7950 */ /* 0x000fea0003c3ffff */
.L_x_230:
[----:B------:R-:W-:-:S00]  /*db90*/  BRA `(.L_x_230) ;  /* 0xfffffffc00fc7947 */ /* 0x000fc0000383ffff */
[----:B------:R-:W-:-:S00]  /*dba0*/  NOP ;  /* 0x0000000000007918 */ /* 0x000fc00000000000 */
        /* <DEDUP_REMOVED lines=13> */
.L_x_231:


//--------------------- .nv.global.init           --------------------------
	.section	.nv.global.init,"aw",@progbits
.nv.global.init:
	.type		$str$29,@object
	.size		$str$29,($str$30 - $str$29)
$str$29:
        /*0000*/ 	.byte	0x28, 0x61, 0x64, 0x64, 0x72, 0x65, 0x73, 0x73, 0x20, 0x26, 0x20, 0x6d, 0x61, 0x73, 0x6b, 0x29
        /*0010*/ 	.byte	0x20, 0x3d, 0x3d, 0x20, 0x30, 0x00
	.type		$str$30,@object
	.size		$str$30,($str$26 - $str$30)
$str$30:
        /*0016*/ 	.byte	0x2f, 0x74, 0x6d, 0x70, 0x2f, 0x63, 0x75, 0x74, 0x6c, 0x61, 0x73, 0x73, 0x5f, 0x73, 0x77, 0x65
        /*0026*/ 	.byte	0x65, 0x70, 0x5f, 0x73, 0x72, 0x63, 0x2f, 0x69, 0x6e, 0x63, 0x6c, 0x75, 0x64, 0x65, 0x2f, 0x63
        /*0036*/ 	.byte	0x75, 0x74, 0x65, 0x2f, 0x70, 0x6f, 0x69, 0x6e, 0x74, 0x65, 0x72, 0x5f, 0x66, 0x6c, 0x61, 0x67
        /*0046*/ 	.byte	0x67, 0x65, 0x64, 0x2e, 0x68, 0x70, 0x70, 0x00
	.type		$str$26,@object
	.size		$str$26,($str$25 - $str$26)
$str$26:
        /*004e*/ 	.byte	0x2f, 0x74, 0x6d, 0x70, 0x2f, 0x63, 0x75, 0x74, 0x6c, 0x61, 0x73, 0x73, 0x5f, 0x73, 0x77, 0x65
        /*005e*/ 	.byte	0x65, 0x70, 0x5f, 0x73, 0x72, 0x63, 0x2f, 0x69, 0x6e, 0x63, 0x6c, 0x75, 0x64, 0x65, 0x2f, 0x63
        /*006e*/ 	.byte	0x75, 0x74, 0x65, 0x2f, 0x61, 0x74, 0x6f, 0x6d, 0x2f, 0x63, 0x6f, 0x70, 0x79, 0x5f, 0x74, 0x72
        /*007e*/ 	.byte	0x61, 0x69, 0x74, 0x73, 0x5f, 0x73, 0x6d, 0x31, 0x30, 0x30, 0x2e, 0x68, 0x70, 0x70, 0x00
	.type		$str$25,@object
	.size		$str$25,(__unnamed_1 - $str$25)
$str$25:
        /*008d*/ 	.byte	0x28, 0x28, 0x75, 0x69, 0x6e, 0x74, 0x33, 0x32, 0x5f, 0x74, 0x28, 0x74, 0x68, 0x72, 0x65, 0x61
        /*009d*/ 	.byte	0x64, 0x49, 0x64, 0x78, 0x2e, 0x78, 0x29, 0x20, 0x2f, 0x20, 0x33, 0x32, 0x29, 0x20, 0x25, 0x20
        /*00ad*/ 	.byte	0x34, 0x29, 0x20, 0x3d, 0x3d, 0x20, 0x28, 0x28, 0x28, 0x74, 0x6d, 0x65, 0x6d, 0x5f, 0x61, 0x64
        /*00bd*/ 	.byte	0x64, 0x72, 0x20, 0x3e, 0x3e, 0x20, 0x31, 0x36, 0x29, 0x20, 0x2f, 0x20, 0x33, 0x32, 0x29, 0x20
        /*00cd*/ 	.byte	0x25, 0x20, 0x34, 0x29, 0x00
	.type		__unnamed_1,@object
	.size		__unnamed_1,(__unnamed_2 - __unnamed_1)
__unnamed_1:
        /*00d2*/ 	.byte	0x61, 0x75, 0x74, 0x6f, 0x20, 0x63, 0x75, 0x74, 0x65, 0x3a, 0x3a, 0x61, 0x73, 0x5f, 0x70, 0x6f
        /* <DEDUP_REMOVED lines=24> */
        /*0262*/ 	.byte	0x38, 0x31, 0x39, 0x32, 0x3e, 0x3e, 0x3e, 0x3e, 0x5d, 0x00
	.type		__unnamed_2,@object
	.size		__unnamed_2,(.L_2 - __unnamed_2)
__unnamed_2:
        /* <DEDUP_REMOVED lines=43> */
        /*051c*/ 	.byte	0x74, 0x65, 0x3a, 0x3a, 0x43, 0x3c, 0x30, 0x3e, 0x3e, 0x3e, 0x3e, 0x5d, 0x00
.L_2:


//--------------------- .nv.shared._ZN7cutlass13device_kernelINS_4gemm6kernel13GemmUniversalIN4cute5tupleIJiiiiEEENS1_10collective13CollectiveMmaINS1_46MainloopSm100TmaUmmaWarpSpecializedBlockScaledILi16ELi2ELi1ENS5_IJNS4_1CILi4EEENSA_ILi1EEESC_EEEEENS5_IJNSA_ILi256EEESF_NSA_ILi64EEEEEENS5_IJNS_12float_e2m1_tENS_13float_ue4m3_tEEEENS5_IJNS5_IJlSC_lEEENS4_6LayoutINS5_IJNS5_IJNS5_IJNSA_ILi32EEESB_EEEiEEENS5_IJNS5_IJNSA_ILi16EEESB_EEEiEEENS5_IJSC_iEEEEEENS5_IJSS_NS5_IJNS5_IJNSA_ILi0EEESC_EEENSA_ILi512EEEEEENS5_IJSV_iEEEEEEEEEEESK_S12_NS4_8TiledMMAINS4_8MMA_AtomIJNS4_23SM100_MMA_MXF4_2x1SM_SSISI_SI_fSJ_Li256ELi256ELi16ELNS4_4UMMA5MajorE0ELS17_0ELNS16_7ScaleInE0ELS18_0EEEEEENSM_INS5_IJSC_SC_SC_EEENS5_IJSV_SV_SV_EEEEENS5_IJNS4_10UnderscoreES1E_S1E_EEEEENS5_IJNS4_18SM100_TMA_2SM_LOADES1H_EEENS5_IJNS4_14ComposedLayoutINS4_7SwizzleILi1ELi4ELi3EEENS4_18smem_ptr_flag_bitsILi4EEENSM_INS5_IJNSA_ILi8EEESG_EEENS5_IJSG_SC_EEEEEEENSM_INS5_IJNS5_IJNS5_IJSO_SC_EEESR_EEESC_NS5_IJSC_SC_EEEEEENS5_IJNS5_IJNS5_IJSR_SX_EEESW_EEESV_NS5_IJSB_SX_EEEEEEEEEEEvNS4_8identityENS5_IJNS4_28SM100_TMA_2SM_LOAD_MULTICASTES24_EEENS5_IJS1S_NSM_INS5_IJNS5_IJNS5_IJSO_NSA_ILi2EEEEEESR_EEESC_S1V_EEENS5_IJS1Y_SV_NS5_IJSB_NSA_ILi1024EEEEEEEEEEEEEEvS23_EENS_8epilogue10collective18CollectiveEpilogueINS2G_23Sm100TmaWarpSpecializedILi4ELi2ELi64ELb1ELb0EEEJNS5_IJNSA_ILi128EEESF_SG_EEENS5_IJNSM_IS2L_SC_EENSM_ISG_SC_EEEEENS_10bfloat16_tESL_S2Q_SL_NS2G_6fusion15FusionCallbacksIS2K_NS2R_17LinearCombinationIS2Q_fS2Q_fLNS_15FloatRoundStyleE2EEES2M_S2P_JEEENS4_5SM1004TMEM4LOAD26SM100_TMEM_LOAD_32dp32b64xENS4_13SM90_TMA_LOADENS1J_INS1K_ILi3ELi4ELi3EEENS1M_ILi16EEES1R_EENS4_39AutoVectorizingCopyWithAssumedAlignmentILi128EEENS4_14SM90_TMA_STOREES34_S36_S36_EEEvvEEEEvNT_6ParamsE --------------------------
	.section	.nv.shared._ZN7cutlass13device_kernelINS_4gemm6kernel13GemmUniversalIN4cute5tupleIJiiiiEEENS1_10collective13CollectiveMmaINS1_46MainloopSm100TmaUmmaWarpSpecializedBlockScaledILi16ELi2ELi1ENS5_IJNS4_1CILi4EEENSA_ILi1EEESC_EEEEENS5_IJNSA_ILi256EEESF_NSA_ILi64EEEEEENS5_IJNS_12float_e2m1_tENS_13float_ue4m3_tEEEENS5_IJNS5_IJlSC_lEEENS4_6LayoutINS5_IJNS5_IJNS5_IJNSA_ILi32EEESB_EEEiEEENS5_IJNS5_IJNSA_ILi16EEESB_EEEiEEENS5_IJSC_iEEEEEENS5_IJSS_NS5_IJNS5_IJNSA_ILi0EEESC_EEENSA_ILi512EEEEEENS5_IJSV_iEEEEEEEEEEESK_S12_NS4_8TiledMMAINS4_8MMA_AtomIJNS4_23SM100_MMA_MXF4_2x1SM_SSISI_SI_fSJ_Li256ELi256ELi16ELNS4_4UMMA5MajorE0ELS17_0ELNS16_7ScaleInE0ELS18_0EEEEEENSM_INS5_IJSC_SC_SC_EEENS5_IJSV_SV_SV_EEEEENS5_IJNS4_10UnderscoreES1E_S1E_EEEEENS5_IJNS4_18SM100_TMA_2SM_LOADES1H_EEENS5_IJNS4_14ComposedLayoutINS4_7SwizzleILi1ELi4ELi3EEENS4_18smem_ptr_flag_bitsILi4EEENSM_INS5_IJNSA_ILi8EEESG_EEENS5_IJSG_SC_EEEEEEENSM_INS5_IJNS5_IJNS5_IJSO_SC_EEESR_EEESC_NS5_IJSC_SC_EEEEEENS5_IJNS5_IJNS5_IJSR_SX_EEESW_EEESV_NS5_IJSB_SX_EEEEEEEEEEEvNS4_8identityENS5_IJNS4_28SM100_TMA_2SM_LOAD_MULTICASTES24_EEENS5_IJS1S_NSM_INS5_IJNS5_IJNS5_IJSO_NSA_ILi2EEEEEESR_EEESC_S1V_EEENS5_IJS1Y_SV_NS5_IJSB_NSA_ILi1024EEEEEEEEEEEEEEvS23_EENS_8epilogue10collective18CollectiveEpilogueINS2G_23Sm100TmaWarpSpecializedILi4ELi2ELi64ELb1ELb0EEEJNS5_IJNSA_ILi128EEESF_SG_EEENS5_IJNSM_IS2L_SC_EENSM_ISG_SC_EEEEENS_10bfloat16_tESL_S2Q_SL_NS2G_6fusion15FusionCallbacksIS2K_NS2R_17LinearCombinationIS2Q_fS2Q_fLNS_15FloatRoundStyleE2EEES2M_S2P_JEEENS4_5SM1004TMEM4LOAD26SM100_TMEM_LOAD_32dp32b64xENS4_13SM90_TMA_LOADENS1J_INS1K_ILi3ELi4ELi3EEENS1M_ILi16EEES1R_EENS4_39AutoVectorizingCopyWithAssumedAlignmentILi128EEENS4_14SM90_TMA_STOREES34_S36_S36_EEEvvEEEEvNT_6ParamsE,"aw",@nobits
	.sectionflags	@""
	.align	16
	.zero		1024


//--------------------- .nv.shared.reserved.0     --------------------------
	.section	.nv.shared.reserved.0,"aw",@nobits
	.weak		__nv_reservedSMEM_offset_0_alias
	.size		__nv_reservedSMEM_offset_0_alias, 0, 64
	.other		__nv_reservedSMEM_offset_0_alias,@"STO_CUDA_RESERVED_SHARED STV_DEFAULT"
__nv_reservedSMEM_offset_0_alias:
	.zero		0
.nv.shared.reserved.0:
	.zero		64
	.weak		__nv_reservedSMEM_tcgen05_partition
	.type		__nv_reservedSMEM_tcgen05_partition,@object
	.size		__nv_reservedSMEM_tcgen05_partition,(.L_0 - __nv_reservedSMEM_tcgen05_partition)
__nv_reservedSMEM_tcgen05_partition:
	.zero		32
.L_0:


//--------------------- .nv.global                --------------------------
	.section	.nv.global,"aw",@nobits
.nv.global:
	.type		_ZN40_INTERNAL_fa32a17a_4_k_cu_3368b73a_346884cute1_E,@object
	.size		_ZN40_INTERNAL_fa32a17a_4_k_cu_3368b73a_346884cute1_E,(_ZN40_INTERNAL_fa32a17a_4_k_cu_3368b73a_346884cuda3std3__45__cpo6cbeginE - _ZN40_INTERNAL_fa32a17a_4_k_cu_3368b73a_346884cute1_E)
_ZN40_INTERNAL_fa32a17a_4_k_cu_3368b73a_346884cute1_E:
	.zero		1
	.type		_ZN40_INTERNAL_fa32a17a_4_k_cu_3368b73a_346884cuda3std3__45__cpo6cbeginE,@object
	.size		_ZN40_INTERNAL_fa32a17a_4_k_cu_3368b73a_346884cuda3std3__45__cpo6cbeginE,(_ZN40_INTERNAL_fa32a17a_4_k_cu_3368b73a_346884cuda3std3__48in_placeE - _ZN40_INTERNAL_fa32a17a_4_k_cu_3368b73a_346884cuda3std3__45__cpo6cbeginE)
_ZN40_INTERNAL_fa32a17a_4_k_cu_3368b73a_346884cuda3std3__45__cpo6cbeginE:
	.zero		1
	.type		_ZN40_INTERNAL_fa32a17a_4_k_cu_3368b73a_346884cuda3std3__48in_placeE,@object
	.size		_ZN40_INTERNAL_fa32a17a_4_k_cu_3368b73a_346884cuda3std3__48in_placeE,(_ZN40_INTERNAL_fa32a17a_4_k_cu_3368b73a_346884cuda3std6ranges3__45__cpo9iter_moveE - _ZN40_INTERNAL_fa32a17a_4_k_cu_3368b73a_346884cuda3std3__48in_placeE)
_ZN40_INTERNAL_fa32a17a_4_k_cu_3368b73a_346884cuda3std3__48in_placeE:
	.zero		1
	.type		_ZN40_INTERNAL_fa32a17a_4_k_cu_3368b73a_346884cuda3std6ranges3__45__cpo9iter_moveE,@object
	.size		_ZN40_INTERNAL_fa32a17a_4_k_cu_3368b73a_346884cuda3std6ranges3__45__cpo9iter_moveE,(_ZN40_INTERNAL_fa32a17a_4_k_cu_3368b73a_346884cuda3std3__45__cpo5beginE - _ZN40_INTERNAL_fa32a17a_4_k_cu_3368b73a_346884cuda3std6ranges3__45__cpo9iter_moveE)
_ZN40_INTERNAL_fa32a17a_4_k_cu_3368b73a_346884cuda3std6ranges3__45__cpo9iter_moveE:
	.zero		1
	.type		_ZN40_INTERNAL_fa32a17a_4_k_cu_3368b73a_346884cuda3std3__45__cpo5beginE,@object
	.size		_ZN40_INTERNAL_fa32a17a_4_k_cu_3368b73a_346884cuda3std3__45__cpo5beginE,(_ZN40_INTERNAL_fa32a17a_4_k_cu_3368b73a_346884cuda3std3__442_GLOBAL__N__fa32a17a_4_k_cu_3368b73a_346886ignoreE - _ZN40_INTERNAL_fa32a17a_4_k_cu_3368b73a_346884cuda3std3__45__cpo5beginE)
_ZN40_INTERNAL_fa32a17a_4_k_cu_3368b73a_346884cuda3std3__45__cpo5beginE:
	.zero		1
	.type		_ZN40_INTERNAL_fa32a17a_4_k_cu_3368b73a_346884cuda3std3__442_GLOBAL__N__fa32a17a_4_k_cu_3368b73a_346886ignoreE,@object
	.size		_ZN40_INTERNAL_fa32a17a_4_k_cu_3368b73a_346884cuda3std3__442_GLOBAL__N__fa32a17a_4_k_cu_3368b73a_346886ignoreE,(_ZN40_INTERNAL_fa32a17a_4_k_cu_3368b73a_346884cute7productE - _ZN40_INTERNAL_fa32a17a_4_k_cu_3368b73a_346884cuda3std3__442_GLOBAL__N__fa32a17a_4_k_cu_3368b73a_346886ignoreE)
_ZN40_INTERNAL_fa32a17a_4_k_cu_3368b73a_346884cuda3std3__442_GLOBAL__N__fa32a17a_4_k_cu_3368b73a_346886ignoreE:
	.zero		1
	.type		_ZN40_INTERNAL_fa32a17a_4_k_cu_3368b73a_346884cute7productE,@object
	.size		_ZN40_INTERNAL_fa32a17a_4_k_cu_3368b73a_346884cute7productE,(_ZN40_INTERNAL_fa32a17a_4_k_cu_3368b73a_346884cuda3std3__45__cpo3endE - _ZN40_INTERNAL_fa32a17a_4_k_cu_3368b73a_346884cute7productE)
_ZN40_INTERNAL_fa32a17a_4_k_cu_3368b73a_346884cute7productE:
	.zero		1
	.type		_ZN40_INTERNAL_fa32a17a_4_k_cu_3368b73a_346884cuda3std3__45__cpo3endE,@object
	.size		_ZN40_INTERNAL_fa32a17a_4_k_cu_3368b73a_346884cuda3std3__45__cpo3endE,(_ZN40_INTERNAL_fa32a17a_4_k_cu_3368b73a_346884cuda3std3__419piecewise_constructE - _ZN40_INTERNAL_fa32a17a_4_k_cu_3368b73a_346884cuda3std3__45__cpo3endE)
_ZN40_INTERNAL_fa32a17a_4_k_cu_3368b73a_346884cuda3std3__45__cpo3endE:
	.zero		1
	.type		_ZN40_INTERNAL_fa32a17a_4_k_cu_3368b73a_346884cuda3std3__419piecewise_constructE,@object
	.size		_ZN40_INTERNAL_fa32a17a_4_k_cu_3368b73a_346884cuda3std3__419piecewise_constructE,(_ZN40_INTERNAL_fa32a17a_4_k_cu_3368b73a_346884cuda3std3__45__cpo4cendE - _ZN40_INTERNAL_fa32a17a_4_k_cu_3368b73a_346884cuda3std3__419piecewise_constructE)
_ZN40_INTERNAL_fa32a17a_4_k_cu_3368b73a_346884cuda3std3__419piecewise_constructE:
	.zero		1
	.type		_ZN40_INTERNAL_fa32a17a_4_k_cu_3368b73a_346884cuda3std3__45__cpo4cendE,@object
	.size		_ZN40_INTERNAL_fa32a17a_4_k_cu_3368b73a_346884cuda3std3__45__cpo4cendE,(_ZN40_INTERNAL_fa32a17a_4_k_cu_3368b73a_346884cuda3std6ranges3__45__cpo4swapE - _ZN40_INTERNAL_fa32a17a_4_k_cu_3368b73a_346884cuda3std3__45__cpo4cendE)
_ZN40_INTERNAL_fa32a17a_4_k_cu_3368b73a_346884cuda3std3__45__cpo4cendE:
	.zero		1
	.type		_ZN40_INTERNAL_fa32a17a_4_k_cu_3368b73a_346884cuda3std6ranges3__45__cpo4swapE,@object
	.size		_ZN40_INTERNAL_fa32a17a_4_k_cu_3368b73a_346884cuda3std6ranges3__45__cpo4swapE,(.L_10 - _ZN40_INTERNAL_fa32a17a_4_k_cu_3368b73a_346884cuda3std6ranges3__45__cpo4swapE)
_ZN40_INTERNAL_fa32a17a_4_k_cu_3368b73a_346884cuda3std6ranges3__45__cpo4swapE:
	.zero		1
.L_10:


//--------------------- .nv.constant0._ZN7cutlass13device_kernelINS_4gemm6kernel13GemmUniversalIN4cute5tupleIJiiiiEEENS1_10collective13CollectiveMmaINS1_46MainloopSm100TmaUmmaWarpSpecializedBlockScaledILi16ELi2ELi1ENS5_IJNS4_1CILi4EEENSA_ILi1EEESC_EEEEENS5_IJNSA_ILi256EEESF_NSA_ILi64EEEEEENS5_IJNS_12float_e2m1_tENS_13float_ue4m3_tEEEENS5_IJNS5_IJlSC_lEEENS4_6LayoutINS5_IJNS5_IJNS5_IJNSA_ILi32EEESB_EEEiEEENS5_IJNS5_IJNSA_ILi16EEESB_EEEiEEENS5_IJSC_iEEEEEENS5_IJSS_NS5_IJNS5_IJNSA_ILi0EEESC_EEENSA_ILi512EEEEEENS5_IJSV_iEEEEEEEEEEESK_S12_NS4_8TiledMMAINS4_8MMA_AtomIJNS4_23SM100_MMA_MXF4_2x1SM_SSISI_SI_fSJ_Li256ELi256ELi16ELNS4_4UMMA5MajorE0ELS17_0ELNS16_7ScaleInE0ELS18_0EEEEEENSM_INS5_IJSC_SC_SC_EEENS5_IJSV_SV_SV_EEEEENS5_IJNS4_10UnderscoreES1E_S1E_EEEEENS5_IJNS4_18SM100_TMA_2SM_LOADES1H_EEENS5_IJNS4_14ComposedLayoutINS4_7SwizzleILi1ELi4ELi3EEENS4_18smem_ptr_flag_bitsILi4EEENSM_INS5_IJNSA_ILi8EEESG_EEENS5_IJSG_SC_EEEEEEENSM_INS5_IJNS5_IJNS5_IJSO_SC_EEESR_EEESC_NS5_IJSC_SC_EEEEEENS5_IJNS5_IJNS5_IJSR_SX_EEESW_EEESV_NS5_IJSB_SX_EEEEEEEEEEEvNS4_8identityENS5_IJNS4_28SM100_TMA_2SM_LOAD_MULTICASTES24_EEENS5_IJS1S_NSM_INS5_IJNS5_IJNS5_IJSO_NSA_ILi2EEEEEESR_EEESC_S1V_EEENS5_IJS1Y_SV_NS5_IJSB_NSA_ILi1024EEEEEEEEEEEEEEvS23_EENS_8epilogue10collective18CollectiveEpilogueINS2G_23Sm100TmaWarpSpecializedILi4ELi2ELi64ELb1ELb0EEEJNS5_IJNSA_ILi128EEESF_SG_EEENS5_IJNSM_IS2L_SC_EENSM_ISG_SC_EEEEENS_10bfloat16_tESL_S2Q_SL_NS2G_6fusion15FusionCallbacksIS2K_NS2R_17LinearCombinationIS2Q_fS2Q_fLNS_15FloatRoundStyleE2EEES2M_S2P_JEEENS4_5SM1004TMEM4LOAD26SM100_TMEM_LOAD_32dp32b64xENS4_13SM90_TMA_LOADENS1J_INS1K_ILi3ELi4ELi3EEENS1M_ILi16EEES1R_EENS4_39AutoVectorizingCopyWithAssumedAlignmentILi128EEENS4_14SM90_TMA_STOREES34_S36_S36_EEEvvEEEEvNT_6ParamsE --------------------------
	.section	.nv.constant0._ZN7cutlass13device_kernelINS_4gemm6kernel13GemmUniversalIN4cute5tupleIJiiiiEEENS1_10collective13CollectiveMmaINS1_46MainloopSm100TmaUmmaWarpSpecializedBlockScaledILi16ELi2ELi1ENS5_IJNS4_1CILi4EEENSA_ILi1EEESC_EEEEENS5_IJNSA_ILi256EEESF_NSA_ILi64EEEEEENS5_IJNS_12float_e2m1_tENS_13float_ue4m3_tEEEENS5_IJNS5_IJlSC_lEEENS4_6LayoutINS5_IJNS5_IJNS5_IJNSA_ILi32EEESB_EEEiEEENS5_IJNS5_IJNSA_ILi16EEESB_EEEiEEENS5_IJSC_iEEEEEENS5_IJSS_NS5_IJNS5_IJNSA_ILi0EEESC_EEENSA_ILi512EEEEEENS5_IJSV_iEEEEEEEEEEESK_S12_NS4_8TiledMMAINS4_8MMA_AtomIJNS4_23SM100_MMA_MXF4_2x1SM_SSISI_SI_fSJ_Li256ELi256ELi16ELNS4_4UMMA5MajorE0ELS17_0ELNS16_7ScaleInE0ELS18_0EEEEEENSM_INS5_IJSC_SC_SC_EEENS5_IJSV_SV_SV_EEEEENS5_IJNS4_10UnderscoreES1E_S1E_EEEEENS5_IJNS4_18SM100_TMA_2SM_LOADES1H_EEENS5_IJNS4_14ComposedLayoutINS4_7SwizzleILi1ELi4ELi3EEENS4_18smem_ptr_flag_bitsILi4EEENSM_INS5_IJNSA_ILi8EEESG_EEENS5_IJSG_SC_EEEEEEENSM_INS5_IJNS5_IJNS5_IJSO_SC_EEESR_EEESC_NS5_IJSC_SC_EEEEEENS5_IJNS5_IJNS5_IJSR_SX_EEESW_EEESV_NS5_IJSB_SX_EEEEEEEEEEEvNS4_8identityENS5_IJNS4_28SM100_TMA_2SM_LOAD_MULTICASTES24_EEENS5_IJS1S_NSM_INS5_IJNS5_IJNS5_IJSO_NSA_ILi2EEEEEESR_EEESC_S1V_EEENS5_IJS1Y_SV_NS5_IJSB_NSA_ILi1024EEEEEEEEEEEEEEvS23_EENS_8epilogue10collective18CollectiveEpilogueINS2G_23Sm100TmaWarpSpecializedILi4ELi2ELi64ELb1ELb0EEEJNS5_IJNSA_ILi128EEESF_SG_EEENS5_IJNSM_IS2L_SC_EENSM_ISG_SC_EEEEENS_10bfloat16_tESL_S2Q_SL_NS2G_6fusion15FusionCallbacksIS2K_NS2R_17LinearCombinationIS2Q_fS2Q_fLNS_15FloatRoundStyleE2EEES2M_S2P_JEEENS4_5SM1004TMEM4LOAD26SM100_TMEM_LOAD_32dp32b64xENS4_13SM90_TMA_LOADENS1J_INS1K_ILi3ELi4ELi3EEENS1M_ILi16EEES1R_EENS4_39AutoVectorizingCopyWithAssumedAlignmentILi128EEENS4_14SM90_TMA_STOREES34_S36_S36_EEEvvEEEEvNT_6ParamsE,"a",@progbits
	.sectionflags	@""
	.align	4
.nv.constant0._ZN7cutlass13device_kernelINS_4gemm6kernel13GemmUniversalIN4cute5tupleIJiiiiEEENS1_10collective13CollectiveMmaINS1_46MainloopSm100TmaUmmaWarpSpecializedBlockScaledILi16ELi2ELi1ENS5_IJNS4_1CILi4EEENSA_ILi1EEESC_EEEEENS5_IJNSA_ILi256EEESF_NSA_ILi64EEEEEENS5_IJNS_12float_e2m1_tENS_13float_ue4m3_tEEEENS5_IJNS5_IJlSC_lEEENS4_6LayoutINS5_IJNS5_IJNS5_IJNSA_ILi32EEESB_EEEiEEENS5_IJNS5_IJNSA_ILi16EEESB_EEEiEEENS5_IJSC_iEEEEEENS5_IJSS_NS5_IJNS5_IJNSA_ILi0EEESC_EEENSA_ILi512EEEEEENS5_IJSV_iEEEEEEEEEEESK_S12_NS4_8TiledMMAINS4_8MMA_AtomIJNS4_23SM100_MMA_MXF4_2x1SM_SSISI_SI_fSJ_Li256ELi256ELi16ELNS4_4UMMA5MajorE0ELS17_0ELNS16_7ScaleInE0ELS18_0EEEEEENSM_INS5_IJSC_SC_SC_EEENS5_IJSV_SV_SV_EEEEENS5_IJNS4_10UnderscoreES1E_S1E_EEEEENS5_IJNS4_18SM100_TMA_2SM_LOADES1H_EEENS5_IJNS4_14ComposedLayoutINS4_7SwizzleILi1ELi4ELi3EEENS4_18smem_ptr_flag_bitsILi4EEENSM_INS5_IJNSA_ILi8EEESG_EEENS5_IJSG_SC_EEEEEEENSM_INS5_IJNS5_IJNS5_IJSO_SC_EEESR_EEESC_NS5_IJSC_SC_EEEEEENS5_IJNS5_IJNS5_IJSR_SX_EEESW_EEESV_NS5_IJSB_SX_EEEEEEEEEEEvNS4_8identityENS5_IJNS4_28SM100_TMA_2SM_LOAD_MULTICASTES24_EEENS5_IJS1S_NSM_INS5_IJNS5_IJNS5_IJSO_NSA_ILi2EEEEEESR_EEESC_S1V_EEENS5_IJS1Y_SV_NS5_IJSB_NSA_ILi1024EEEEEEEEEEEEEEvS23_EENS_8epilogue10collective18CollectiveEpilogueINS2G_23Sm100TmaWarpSpecializedILi4ELi2ELi64ELb1ELb0EEEJNS5_IJNSA_ILi128EEESF_SG_EEENS5_IJNSM_IS2L_SC_EENSM_ISG_SC_EEEEENS_10bfloat16_tESL_S2Q_SL_NS2G_6fusion15FusionCallbacksIS2K_NS2R_17LinearCombinationIS2Q_fS2Q_fLNS_15FloatRoundStyleE2EEES2M_S2P_JEEENS4_5SM1004TMEM4LOAD26SM100_TMEM_LOAD_32dp32b64xENS4_13SM90_TMA_LOADENS1J_INS1K_ILi3ELi4ELi3EEENS1M_ILi16EEES1R_EENS4_39AutoVectorizingCopyWithAssumedAlignmentILi128EEENS4_14SM90_TMA_STOREES34_S36_S36_EEEvvEEEEvNT_6ParamsE:
	.zero		3968


//--------------------- SYMBOLS --------------------------

	.type		.nv.reservedSmem.offset0,@object
	.size		.nv.reservedSmem.offset0,0x4
	.type		.nv.reservedSmem.cap,@object
	.size		.nv.reservedSmem.cap,0x4
	.type		__assertfail,@function
